	.headerflags	@"EF_CUDA_TEXMODE_UNIFIED EF_CUDA_64BIT_ADDRESS EF_CUDA_ACCELERATORS EF_CUDA_SM90 EF_CUDA_VIRTUAL_SM(EF_CUDA_SM90)"
	.elftype	@"ET_EXEC"


//--------------------- .nv.info                  --------------------------
	.section	.nv.info,"",@"SHT_CUDA_INFO"
	.align	4


	//----- nvinfo : EIATTR_REGCOUNT
	.align		4
        /*0000*/ 	.byte	0x04, 0x2f
        /*0002*/ 	.short	(.L_3 - .L_2)
	.align		4
.L_2:
        /*0004*/ 	.word	index@(l2norm_fwd_kernel)
        /*0008*/ 	.word	0x000000a8


	//----- nvinfo : EIATTR_FRAME_SIZE
	.align		4
.L_3:
        /*000c*/ 	.byte	0x04, 0x11
        /*000e*/ 	.short	(.L_5 - .L_4)
	.align		4
.L_4:
        /*0010*/ 	.word	index@(l2norm_fwd_kernel)
        /*0014*/ 	.word	0x00000c60


	//----- nvinfo : EIATTR_MIN_STACK_SIZE
	.align		4
.L_5:
        /*0018*/ 	.byte	0x04, 0x12
        /*001a*/ 	.short	(.L_7 - .L_6)
	.align		4
.L_6:
        /*001c*/ 	.word	index@(l2norm_fwd_kernel)
        /*0020*/ 	.word	0x00000c60
.L_7:


//--------------------- .nv.info.l2norm_fwd_kernel --------------------------
	.section	.nv.info.l2norm_fwd_kernel,"",@"SHT_CUDA_INFO"
	.sectionflags	@""
	.align	4


	//----- nvinfo : EIATTR_CUDA_API_VERSION
	.align		4
        /*0000*/ 	.byte	0x04, 0x37
        /*0002*/ 	.short	(.L_9 - .L_8)
.L_8:
        /*0004*/ 	.word	0x00000080


	//----- nvinfo : EIATTR_KPARAM_INFO
	.align		4
.L_9:
        /*0008*/ 	.byte	0x04, 0x17
        /*000a*/ 	.short	(.L_11 - .L_10)
.L_10:
        /*000c*/ 	.word	0x00000000
        /*0010*/ 	.short	0x0004
        /*0012*/ 	.short	0x0020
        /*0014*/ 	.byte	0x00, 0xf4, 0x21, 0x00


	//----- nvinfo : EIATTR_KPARAM_INFO
	.align		4
.L_11:
        /*0018*/ 	.byte	0x04, 0x17
        /*001a*/ 	.short	(.L_13 - .L_12)
.L_12:
        /*001c*/ 	.word	0x00000000
        /*0020*/ 	.short	0x0003
        /*0022*/ 	.short	0x0018
        /*0024*/ 	.byte	0x00, 0xf0, 0x11, 0x00


	//----- nvinfo : EIATTR_KPARAM_INFO
	.align		4
.L_13:
        /*0028*/ 	.byte	0x04, 0x17
        /*002a*/ 	.short	(.L_15 - .L_14)
.L_14:
        /*002c*/ 	.word	0x00000000
        /*0030*/ 	.short	0x0002
        /*0032*/ 	.short	0x0010
        /*0034*/ 	.byte	0x00, 0xf4, 0x21, 0x00


	//----- nvinfo : EIATTR_KPARAM_INFO
	.align		4
.L_15:
        /*0038*/ 	.byte	0x04, 0x17
        /*003a*/ 	.short	(.L_17 - .L_16)
.L_16:
        /*003c*/ 	.word	0x00000000
        /*0040*/ 	.short	0x0001
        /*0042*/ 	.short	0x0008
        /*0044*/ 	.byte	0x00, 0xf4, 0x21, 0x00


	//----- nvinfo : EIATTR_KPARAM_INFO
	.align		4
.L_17:
        /*0048*/ 	.byte	0x04, 0x17
        /*004a*/ 	.short	(.L_19 - .L_18)
.L_18:
        /*004c*/ 	.word	0x00000000
        /*0050*/ 	.short	0x0000
        /*0052*/ 	.short	0x0000
        /*0054*/ 	.byte	0x00, 0xf4, 0x21, 0x00


	//----- nvinfo : EIATTR_SPARSE_MMA_MASK
	.align		4
.L_19:
        /*0058*/ 	.byte	0x03, 0x50
        /*005a*/ 	.short	0x0000


	//----- nvinfo : EIATTR_MAXREG_COUNT
	.align		4
        /*005c*/ 	.byte	0x03, 0x1b
        /*005e*/ 	.short	0x00ff


	//----- nvinfo : EIATTR_ANNOTATIONS
	.align		4
        /*0060*/ 	.byte	0x04, 0x55
        /*0062*/ 	.short	(.L_21 - .L_20)


	//   ....[0]....
.L_20:
        /*0064*/ 	.word	0x00000001
        /* <DEDUP_REMOVED lines=821> */
        /*33b8*/ 	.byte	0xb0, 0xa1, 0x01, 0x00


	//----- nvinfo : EIATTR_COOP_GROUP_MASK_REGIDS
	.align		4
.L_21:
        /*33bc*/ 	.byte	0x04, 0x29
        /*33be*/ 	.short	(.L_23 - .L_22)


	//   ....[0]....
.L_22:
        /*33c0*/ 	.word	0xffffffff


	//   ....[1]....
        /*33c4*/ 	.word	0xffffffff


	//   ....[2]....
        /*33c8*/ 	.word	0xffffffff


	//   ....[3]....
        /*33cc*/ 	.word	0xffffffff


	//   ....[4]....
        /*33d0*/ 	.word	0xffffffff


	//   ....[5]....
        /*33d4*/ 	.word	0xffffffff


	//   ....[6]....
        /*33d8*/ 	.word	0xffffffff


	//   ....[7]....
        /*33dc*/ 	.word	0xffffffff


	//   ....[8]....
        /*33e0*/ 	.word	0xffffffff


	//   ....[9]....
        /*33e4*/ 	.word	0xffffffff


	//   ....[10]....
        /*33e8*/ 	.word	0xffffffff


	//   ....[11]....
        /*33ec*/ 	.word	0xffffffff


	//   ....[12]....
        /*33f0*/ 	.word	0xffffffff


	//   ....[13]....
        /*33f4*/ 	.word	0xffffffff


	//   ....[14]....
        /*33f8*/ 	.word	0xffffffff


	//   ....[15]....
        /*33fc*/ 	.word	0xffffffff


	//   ....[16]....
        /*3400*/ 	.word	0xffffffff


	//   ....[17]....
        /*3404*/ 	.word	0xffffffff


	//   ....[18]....
        /*3408*/ 	.word	0xffffffff


	//   ....[19]....
        /*340c*/ 	.word	0xffffffff


	//   ....[20]....
        /*3410*/ 	.word	0xffffffff


	//   ....[21]....
        /*3414*/ 	.word	0xffffffff


	//   ....[22]....
        /*3418*/ 	.word	0xffffffff


	//   ....[23]....
        /*341c*/ 	.word	0xffffffff


	//   ....[24]....
        /*3420*/ 	.word	0xffffffff


	//   ....[25]....
        /*3424*/ 	.word	0xffffffff


	//   ....[26]....
        /*3428*/ 	.word	0xffffffff


	//   ....[27]....
        /*342c*/ 	.word	0xffffffff


	//   ....[28]....
        /*3430*/ 	.word	0xffffffff


	//   ....[29]....
        /*3434*/ 	.word	0xffffffff


	//   ....[30]....
        /*3438*/ 	.word	0xffffffff


	//   ....[31]....
        /*343c*/ 	.word	0xffffffff


	//   ....[32]....
        /*3440*/ 	.word	0xffffffff


	//   ....[33]....
        /*3444*/ 	.word	0xffffffff


	//   ....[34]....
        /*3448*/ 	.word	0xffffffff


	//   ....[35]....
        /*344c*/ 	.word	0xffffffff


	//   ....[36]....
        /*3450*/ 	.word	0xffffffff


	//   ....[37]....
        /*3454*/ 	.word	0xffffffff


	//   ....[38]....
        /*3458*/ 	.word	0xffffffff


	//   ....[39]....
        /*345c*/ 	.word	0xffffffff


	//   ....[40]....
        /*3460*/ 	.word	0xffffffff


	//   ....[41]....
        /*3464*/ 	.word	0xffffffff


	//   ....[42]....
        /*3468*/ 	.word	0xffffffff


	//   ....[43]....
        /*346c*/ 	.word	0xffffffff


	//   ....[44]....
        /*3470*/ 	.word	0xffffffff


	//   ....[45]....
        /*3474*/ 	.word	0xffffffff


	//   ....[46]....
        /*3478*/ 	.word	0xffffffff


	//   ....[47]....
        /*347c*/ 	.word	0xffffffff


	//   ....[48]....
        /*3480*/ 	.word	0xffffffff


	//   ....[49]....
        /*3484*/ 	.word	0xffffffff


	//   ....[50]....
        /*3488*/ 	.word	0xffffffff


	//   ....[51]....
        /*348c*/ 	.word	0xffffffff


	//   ....[52]....
        /*3490*/ 	.word	0xffffffff


	//   ....[53]....
        /*3494*/ 	.word	0xffffffff


	//   ....[54]....
        /*3498*/ 	.word	0xffffffff


	//   ....[55]....
        /*349c*/ 	.word	0xffffffff


	//   ....[56]....
        /*34a0*/ 	.word	0xffffffff


	//   ....[57]....
        /*34a4*/ 	.word	0xffffffff


	//   ....[58]....
        /*34a8*/ 	.word	0xffffffff


	//   ....[59]....
        /*34ac*/ 	.word	0xffffffff


	//   ....[60]....
        /*34b0*/ 	.word	0xffffffff


	//   ....[61]....
        /*34b4*/ 	.word	0xffffffff


	//   ....[62]....
        /*34b8*/ 	.word	0xffffffff


	//   ....[63]....
        /*34bc*/ 	.word	0xffffffff


	//   ....[64]....
        /*34c0*/ 	.word	0xffffffff


	//   ....[65]....
        /*34c4*/ 	.word	0xffffffff


	//   ....[66]....
        /*34c8*/ 	.word	0xffffffff


	//   ....[67]....
        /*34cc*/ 	.word	0xffffffff


	//   ....[68]....
        /*34d0*/ 	.word	0xffffffff


	//   ....[69]....
        /*34d4*/ 	.word	0xffffffff


	//   ....[70]....
        /*34d8*/ 	.word	0xffffffff


	//   ....[71]....
        /*34dc*/ 	.word	0xffffffff


	//   ....[72]....
        /*34e0*/ 	.word	0xffffffff


	//   ....[73]....
        /*34e4*/ 	.word	0xffffffff


	//   ....[74]....
        /*34e8*/ 	.word	0xffffffff


	//   ....[75]....
        /*34ec*/ 	.word	0xffffffff


	//   ....[76]....
        /*34f0*/ 	.word	0xffffffff


	//   ....[77]....
        /*34f4*/ 	.word	0xffffffff


	//   ....[78]....
        /*34f8*/ 	.word	0xffffffff


	//   ....[79]....
        /*34fc*/ 	.word	0xffffffff


	//   ....[80]....
        /*3500*/ 	.word	0xffffffff


	//   ....[81]....
        /*3504*/ 	.word	0xffffffff


	//   ....[82]....
        /*3508*/ 	.word	0xffffffff


	//   ....[83]....
        /*350c*/ 	.word	0xffffffff


	//   ....[84]....
        /*3510*/ 	.word	0xffffffff


	//   ....[85]....
        /*3514*/ 	.word	0xffffffff


	//   ....[86]....
        /*3518*/ 	.word	0xffffffff


	//   ....[87]....
        /*351c*/ 	.word	0xffffffff


	//   ....[88]....
        /*3520*/ 	.word	0xffffffff


	//   ....[89]....
        /*3524*/ 	.word	0xffffffff


	//   ....[90]....
        /*3528*/ 	.word	0xffffffff


	//   ....[91]....
        /*352c*/ 	.word	0xffffffff


	//   ....[92]....
        /*3530*/ 	.word	0xffffffff


	//   ....[93]....
        /*3534*/ 	.word	0xffffffff


	//   ....[94]....
        /*3538*/ 	.word	0xffffffff


	//   ....[95]....
        /*353c*/ 	.word	0xffffffff


	//   ....[96]....
        /*3540*/ 	.word	0xffffffff


	//   ....[97]....
        /*3544*/ 	.word	0xffffffff


	//   ....[98]....
        /*3548*/ 	.word	0xffffffff


	//   ....[99]....
        /*354c*/ 	.word	0xffffffff


	//   ....[100]....
        /*3550*/ 	.word	0xffffffff


	//   ....[101]....
        /*3554*/ 	.word	0xffffffff


	//   ....[102]....
        /*3558*/ 	.word	0xffffffff


	//   ....[103]....
        /*355c*/ 	.word	0xffffffff


	//   ....[104]....
        /*3560*/ 	.word	0xffffffff


	//   ....[105]....
        /*3564*/ 	.word	0xffffffff


	//   ....[106]....
        /*3568*/ 	.word	0xffffffff


	//   ....[107]....
        /*356c*/ 	.word	0xffffffff


	//   ....[108]....
        /*3570*/ 	.word	0xffffffff


	//   ....[109]....
        /*3574*/ 	.word	0xffffffff


	//   ....[110]....
        /*3578*/ 	.word	0xffffffff


	//   ....[111]....
        /*357c*/ 	.word	0xffffffff


	//   ....[112]....
        /*3580*/ 	.word	0xffffffff


	//   ....[113]....
        /*3584*/ 	.word	0xffffffff


	//   ....[114]....
        /*3588*/ 	.word	0xffffffff


	//   ....[115]....
        /*358c*/ 	.word	0xffffffff


	//   ....[116]....
        /*3590*/ 	.word	0xffffffff


	//   ....[117]....
        /*3594*/ 	.word	0xffffffff


	//   ....[118]....
        /*3598*/ 	.word	0xffffffff


	//   ....[119]....
        /*359c*/ 	.word	0xffffffff


	//   ....[120]....
        /*35a0*/ 	.word	0xffffffff


	//   ....[121]....
        /*35a4*/ 	.word	0xffffffff


	//   ....[122]....
        /*35a8*/ 	.word	0xffffffff


	//   ....[123]....
        /*35ac*/ 	.word	0xffffffff


	//   ....[124]....
        /*35b0*/ 	.word	0xffffffff


	//   ....[125]....
        /*35b4*/ 	.word	0xffffffff


	//   ....[126]....
        /*35b8*/ 	.word	0xffffffff


	//   ....[127]....
        /*35bc*/ 	.word	0xffffffff


	//   ....[128]....
        /*35c0*/ 	.word	0xffffffff


	//   ....[129]....
        /*35c4*/ 	.word	0xffffffff


	//   ....[130]....
        /*35c8*/ 	.word	0xffffffff


	//   ....[131]....
        /*35cc*/ 	.word	0xffffffff


	//   ....[132]....
        /*35d0*/ 	.word	0xffffffff


	//   ....[133]....
        /*35d4*/ 	.word	0xffffffff


	//   ....[134]....
        /*35d8*/ 	.word	0xffffffff


	//   ....[135]....
        /*35dc*/ 	.word	0xffffffff


	//   ....[136]....
        /*35e0*/ 	.word	0xffffffff


	//   ....[137]....
        /*35e4*/ 	.word	0xffffffff


	//   ....[138]....
        /*35e8*/ 	.word	0xffffffff


	//   ....[139]....
        /*35ec*/ 	.word	0xffffffff


	//   ....[140]....
        /*35f0*/ 	.word	0xffffffff


	//   ....[141]....
        /*35f4*/ 	.word	0xffffffff


	//   ....[142]....
        /*35f8*/ 	.word	0xffffffff


	//   ....[143]....
        /*35fc*/ 	.word	0xffffffff


	//   ....[144]....
        /*3600*/ 	.word	0xffffffff


	//   ....[145]....
        /*3604*/ 	.word	0xffffffff


	//   ....[146]....
        /*3608*/ 	.word	0xffffffff


	//   ....[147]....
        /*360c*/ 	.word	0xffffffff


	//   ....[148]....
        /*3610*/ 	.word	0xffffffff


	//   ....[149]....
        /*3614*/ 	.word	0xffffffff


	//   ....[150]....
        /*3618*/ 	.word	0xffffffff


	//   ....[151]....
        /*361c*/ 	.word	0xffffffff


	//   ....[152]....
        /*3620*/ 	.word	0xffffffff


	//   ....[153]....
        /*3624*/ 	.word	0xffffffff


	//   ....[154]....
        /*3628*/ 	.word	0xffffffff


	//   ....[155]....
        /*362c*/ 	.word	0xffffffff


	//   ....[156]....
        /*3630*/ 	.word	0xffffffff


	//   ....[157]....
        /*3634*/ 	.word	0xffffffff


	//   ....[158]....
        /*3638*/ 	.word	0xffffffff


	//   ....[159]....
        /*363c*/ 	.word	0xffffffff


	//   ....[160]....
        /*3640*/ 	.word	0xffffffff


	//   ....[161]....
        /*3644*/ 	.word	0xffffffff


	//   ....[162]....
        /*3648*/ 	.word	0xffffffff


	//   ....[163]....
        /*364c*/ 	.word	0xffffffff


	//   ....[164]....
        /*3650*/ 	.word	0xffffffff


	//   ....[165]....
        /*3654*/ 	.word	0xffffffff


	//   ....[166]....
        /*3658*/ 	.word	0xffffffff


	//   ....[167]....
        /*365c*/ 	.word	0xffffffff


	//   ....[168]....
        /*3660*/ 	.word	0xffffffff


	//   ....[169]....
        /*3664*/ 	.word	0xffffffff


	//   ....[170]....
        /*3668*/ 	.word	0xffffffff


	//   ....[171]....
        /*366c*/ 	.word	0xffffffff


	//   ....[172]....
        /*3670*/ 	.word	0xffffffff


	//   ....[173]....
        /*3674*/ 	.word	0xffffffff


	//   ....[174]....
        /*3678*/ 	.word	0xffffffff


	//   ....[175]....
        /*367c*/ 	.word	0xffffffff


	//   ....[176]....
        /*3680*/ 	.word	0xffffffff


	//   ....[177]....
        /*3684*/ 	.word	0xffffffff


	//   ....[178]....
        /*3688*/ 	.word	0xffffffff


	//   ....[179]....
        /*368c*/ 	.word	0xffffffff


	//   ....[180]....
        /*3690*/ 	.word	0xffffffff


	//   ....[181]....
        /*3694*/ 	.word	0xffffffff


	//   ....[182]....
        /*3698*/ 	.word	0xffffffff


	//   ....[183]....
        /*369c*/ 	.word	0xffffffff


	//   ....[184]....
        /*36a0*/ 	.word	0xffffffff


	//   ....[185]....
        /*36a4*/ 	.word	0xffffffff


	//   ....[186]....
        /*36a8*/ 	.word	0xffffffff


	//   ....[187]....
        /*36ac*/ 	.word	0xffffffff


	//   ....[188]....
        /*36b0*/ 	.word	0xffffffff


	//   ....[189]....
        /*36b4*/ 	.word	0xffffffff


	//   ....[190]....
        /*36b8*/ 	.word	0xffffffff


	//   ....[191]....
        /*36bc*/ 	.word	0xffffffff


	//   ....[192]....
        /*36c0*/ 	.word	0xffffffff


	//   ....[193]....
        /*36c4*/ 	.word	0xffffffff


	//   ....[194]....
        /*36c8*/ 	.word	0xffffffff


	//   ....[195]....
        /*36cc*/ 	.word	0xffffffff


	//   ....[196]....
        /*36d0*/ 	.word	0xffffffff


	//   ....[197]....
        /*36d4*/ 	.word	0xffffffff


	//   ....[198]....
        /*36d8*/ 	.word	0xffffffff


	//   ....[199]....
        /*36dc*/ 	.word	0xffffffff


	//   ....[200]....
        /*36e0*/ 	.word	0xffffffff


	//   ....[201]....
        /*36e4*/ 	.word	0xffffffff


	//   ....[202]....
        /*36e8*/ 	.word	0xffffffff


	//   ....[203]....
        /*36ec*/ 	.word	0xffffffff


	//   ....[204]....
        /*36f0*/ 	.word	0xffffffff


	//   ....[205]....
        /*36f4*/ 	.word	0xffffffff


	//   ....[206]....
        /*36f8*/ 	.word	0xffffffff


	//   ....[207]....
        /*36fc*/ 	.word	0xffffffff


	//   ....[208]....
        /*3700*/ 	.word	0xffffffff


	//   ....[209]....
        /*3704*/ 	.word	0xffffffff


	//   ....[210]....
        /*3708*/ 	.word	0xffffffff


	//   ....[211]....
        /*370c*/ 	.word	0xffffffff


	//   ....[212]....
        /*3710*/ 	.word	0xffffffff


	//   ....[213]....
        /*3714*/ 	.word	0xffffffff


	//   ....[214]....
        /*3718*/ 	.word	0xffffffff


	//   ....[215]....
        /*371c*/ 	.word	0xffffffff


	//   ....[216]....
        /*3720*/ 	.word	0xffffffff


	//   ....[217]....
        /*3724*/ 	.word	0xffffffff


	//   ....[218]....
        /*3728*/ 	.word	0xffffffff


	//   ....[219]....
        /*372c*/ 	.word	0xffffffff


	//   ....[220]....
        /*3730*/ 	.word	0xffffffff


	//   ....[221]....
        /*3734*/ 	.word	0xffffffff


	//   ....[222]....
        /*3738*/ 	.word	0xffffffff


	//   ....[223]....
        /*373c*/ 	.word	0xffffffff


	//   ....[224]....
        /*3740*/ 	.word	0xffffffff


	//   ....[225]....
        /*3744*/ 	.word	0xffffffff


	//   ....[226]....
        /*3748*/ 	.word	0xffffffff


	//   ....[227]....
        /*374c*/ 	.word	0xffffffff


	//   ....[228]....
        /*3750*/ 	.word	0xffffffff


	//   ....[229]....
        /*3754*/ 	.word	0xffffffff


	//   ....[230]....
        /*3758*/ 	.word	0xffffffff


	//   ....[231]....
        /*375c*/ 	.word	0xffffffff


	//   ....[232]....
        /*3760*/ 	.word	0xffffffff


	//   ....[233]....
        /*3764*/ 	.word	0xffffffff


	//   ....[234]....
        /*3768*/ 	.word	0xffffffff


	//   ....[235]....
        /*376c*/ 	.word	0xffffffff


	//   ....[236]....
        /*3770*/ 	.word	0xffffffff


	//   ....[237]....
        /*3774*/ 	.word	0xffffffff


	//   ....[238]....
        /*3778*/ 	.word	0xffffffff


	//   ....[239]....
        /*377c*/ 	.word	0xffffffff


	//   ....[240]....
        /*3780*/ 	.word	0xffffffff


	//   ....[241]....
        /*3784*/ 	.word	0xffffffff


	//   ....[242]....
        /*3788*/ 	.word	0xffffffff


	//   ....[243]....
        /*378c*/ 	.word	0xffffffff


	//   ....[244]....
        /*3790*/ 	.word	0xffffffff


	//   ....[245]....
        /*3794*/ 	.word	0xffffffff


	//   ....[246]....
        /*3798*/ 	.word	0xffffffff


	//   ....[247]....
        /*379c*/ 	.word	0xffffffff


	//   ....[248]....
        /*37a0*/ 	.word	0xffffffff


	//   ....[249]....
        /*37a4*/ 	.word	0xffffffff


	//   ....[250]....
        /*37a8*/ 	.word	0xffffffff


	//   ....[251]....
        /*37ac*/ 	.word	0xffffffff


	//   ....[252]....
        /*37b0*/ 	.word	0xffffffff


	//   ....[253]....
        /*37b4*/ 	.word	0xffffffff


	//   ....[254]....
        /*37b8*/ 	.word	0xffffffff


	//   ....[255]....
        /*37bc*/ 	.word	0xffffffff


	//----- nvinfo : EIATTR_COOP_GROUP_INSTR_OFFSETS
	.align		4
.L_23:
        /*37c0*/ 	.byte	0x04, 0x28
        /*37c2*/ 	.short	(.L_25 - .L_24)


	//   ....[0]....
.L_24:
        /*37c4*/ 	.word	0x00007820


	//   ....[1]....
        /*37c8*/ 	.word	0x00007860


	//   ....[2]....
        /*37cc*/ 	.word	0x00007910


	//   ....[3]....
        /*37d0*/ 	.word	0x00007950


	//   ....[4]....
        /*37d4*/ 	.word	0x000079e0


	//   ....[5]....
        /*37d8*/ 	.word	0x00007a10


	//   ....[6]....
        /*37dc*/ 	.word	0x00007a40


	//   ....[7]....
        /*37e0*/ 	.word	0x00007a50


	//   ....[8]....
        /*37e4*/ 	.word	0x00007a80


	//   ....[9]....
        /*37e8*/ 	.word	0x00007aa0


	//   ....[10]....
        /*37ec*/ 	.word	0x00007c50


	//   ....[11]....
        /*37f0*/ 	.word	0x00007c70


	//   ....[12]....
        /*37f4*/ 	.word	0x00007c80


	//   ....[13]....
        /*37f8*/ 	.word	0x00007c90


	//   ....[14]....
        /*37fc*/ 	.word	0x000086c0


	//   ....[15]....
        /*3800*/ 	.word	0x000086e0


	//   ....[16]....
        /*3804*/ 	.word	0x000086f0


	//   ....[17]....
        /*3808*/ 	.word	0x00008710


	//   ....[18]....
        /*380c*/ 	.word	0x00008720


	//   ....[19]....
        /*3810*/ 	.word	0x00008730


	//   ....[20]....
        /*3814*/ 	.word	0x00008740


	//   ....[21]....
        /*3818*/ 	.word	0x00008750


	//   ....[22]....
        /*381c*/ 	.word	0x00008760


	//   ....[23]....
        /*3820*/ 	.word	0x00008770


	//   ....[24]....
        /*3824*/ 	.word	0x00008780


	//   ....[25]....
        /*3828*/ 	.word	0x00008790


	//   ....[26]....
        /*382c*/ 	.word	0x000087a0


	//   ....[27]....
        /*3830*/ 	.word	0x000087b0


	//   ....[28]....
        /*3834*/ 	.word	0x000087c0


	//   ....[29]....
        /*3838*/ 	.word	0x000087d0


	//   ....[30]....
        /*383c*/ 	.word	0x000087e0


	//   ....[31]....
        /*3840*/ 	.word	0x000087f0


	//   ....[32]....
        /*3844*/ 	.word	0x00008800


	//   ....[33]....
        /*3848*/ 	.word	0x000088b0


	//   ....[34]....
        /*384c*/ 	.word	0x000088f0


	//   ....[35]....
        /*3850*/ 	.word	0x00008930


	//   ....[36]....
        /*3854*/ 	.word	0x00008960


	//   ....[37]....
        /*3858*/ 	.word	0x00008980


	//   ....[38]....
        /*385c*/ 	.word	0x00008990


	//   ....[39]....
        /*3860*/ 	.word	0x000089a0


	//   ....[40]....
        /*3864*/ 	.word	0x000089b0


	//   ....[41]....
        /*3868*/ 	.word	0x000089c0


	//   ....[42]....
        /*386c*/ 	.word	0x000089d0


	//   ....[43]....
        /*3870*/ 	.word	0x000089e0


	//   ....[44]....
        /*3874*/ 	.word	0x000089f0


	//   ....[45]....
        /*3878*/ 	.word	0x00008a00


	//   ....[46]....
        /*387c*/ 	.word	0x00008a10


	//   ....[47]....
        /*3880*/ 	.word	0x00008a20


	//   ....[48]....
        /*3884*/ 	.word	0x00008a30


	//   ....[49]....
        /*3888*/ 	.word	0x00008a50


	//   ....[50]....
        /*388c*/ 	.word	0x00008a60


	//   ....[51]....
        /*3890*/ 	.word	0x00008a90


	//   ....[52]....
        /*3894*/ 	.word	0x00008b60


	//   ....[53]....
        /*3898*/ 	.word	0x00008ba0


	//   ....[54]....
        /*389c*/ 	.word	0x00008be0


	//   ....[55]....
        /*38a0*/ 	.word	0x00008c20


	//   ....[56]....
        /*38a4*/ 	.word	0x00008c60


	//   ....[57]....
        /*38a8*/ 	.word	0x00008c80


	//   ....[58]....
        /*38ac*/ 	.word	0x00008cb0


	//   ....[59]....
        /*38b0*/ 	.word	0x00008cd0


	//   ....[60]....
        /*38b4*/ 	.word	0x00008cf0


	//   ....[61]....
        /*38b8*/ 	.word	0x00008d10


	//   ....[62]....
        /*38bc*/ 	.word	0x00008d30


	//   ....[63]....
        /*38c0*/ 	.word	0x00008d40


	//   ....[64]....
        /*38c4*/ 	.word	0x00008d60


	//   ....[65]....
        /*38c8*/ 	.word	0x00008d70


	//   ....[66]....
        /*38cc*/ 	.word	0x00008d80


	//   ....[67]....
        /*38d0*/ 	.word	0x00008da0


	//   ....[68]....
        /*38d4*/ 	.word	0x00008dc0


	//   ....[69]....
        /*38d8*/ 	.word	0x00008dd0


	//   ....[70]....
        /*38dc*/ 	.word	0x00008de0


	//   ....[71]....
        /*38e0*/ 	.word	0x0000b9d0


	//   ....[72]....
        /*38e4*/ 	.word	0x0000b9e0


	//   ....[73]....
        /*38e8*/ 	.word	0x0000b9f0


	//   ....[74]....
        /*38ec*/ 	.word	0x0000ba00


	//   ....[75]....
        /*38f0*/ 	.word	0x0000ba30


	//   ....[76]....
        /*38f4*/ 	.word	0x0000ba70


	//   ....[77]....
        /*38f8*/ 	.word	0x0000bad0


	//   ....[78]....
        /*38fc*/ 	.word	0x0000bb20


	//   ....[79]....
        /*3900*/ 	.word	0x0000bb50


	//   ....[80]....
        /*3904*/ 	.word	0x0000bb70


	//   ....[81]....
        /*3908*/ 	.word	0x0000bb90


	//   ....[82]....
        /*390c*/ 	.word	0x0000bbb0


	//   ....[83]....
        /*3910*/ 	.word	0x0000bbd0


	//   ....[84]....
        /*3914*/ 	.word	0x0000bbe0


	//   ....[85]....
        /*3918*/ 	.word	0x0000bbf0


	//   ....[86]....
        /*391c*/ 	.word	0x0000bc00


	//   ....[87]....
        /*3920*/ 	.word	0x0000bc20


	//   ....[88]....
        /*3924*/ 	.word	0x0000bc30


	//   ....[89]....
        /*3928*/ 	.word	0x0000bc40


	//   ....[90]....
        /*392c*/ 	.word	0x0000bc50


	//   ....[91]....
        /*3930*/ 	.word	0x0000bc90


	//   ....[92]....
        /*3934*/ 	.word	0x0000bcd0


	//   ....[93]....
        /*3938*/ 	.word	0x0000bd10


	//   ....[94]....
        /*393c*/ 	.word	0x0000bd50


	//   ....[95]....
        /*3940*/ 	.word	0x0000c9f0


	//   ....[96]....
        /*3944*/ 	.word	0x0000caa0


	//   ....[97]....
        /*3948*/ 	.word	0x0000cad0


	//   ....[98]....
        /*394c*/ 	.word	0x0000cc60


	//   ....[99]....
        /*3950*/ 	.word	0x0000cc70


	//   ....[100]....
        /*3954*/ 	.word	0x0000cc80


	//   ....[101]....
        /*3958*/ 	.word	0x0000cc90


	//   ....[102]....
        /*395c*/ 	.word	0x0000cca0


	//   ....[103]....
        /*3960*/ 	.word	0x0000ccb0


	//   ....[104]....
        /*3964*/ 	.word	0x0000ccc0


	//   ....[105]....
        /*3968*/ 	.word	0x0000ccd0


	//   ....[106]....
        /*396c*/ 	.word	0x0000cce0


	//   ....[107]....
        /*3970*/ 	.word	0x0000ccf0


	//   ....[108]....
        /*3974*/ 	.word	0x0000cd00


	//   ....[109]....
        /*3978*/ 	.word	0x0000cd10


	//   ....[110]....
        /*397c*/ 	.word	0x0000cd20


	//   ....[111]....
        /*3980*/ 	.word	0x0000cd30


	//   ....[112]....
        /*3984*/ 	.word	0x0000cd40


	//   ....[113]....
        /*3988*/ 	.word	0x0000cd50


	//   ....[114]....
        /*398c*/ 	.word	0x0000cd60


	//   ....[115]....
        /*3990*/ 	.word	0x0000cd70


	//   ....[116]....
        /*3994*/ 	.word	0x0000cd80


	//   ....[117]....
        /*3998*/ 	.word	0x0000cdc0


	//   ....[118]....
        /*399c*/ 	.word	0x0000cdd0


	//   ....[119]....
        /*39a0*/ 	.word	0x0000cde0


	//   ....[120]....
        /*39a4*/ 	.word	0x0000cdf0


	//   ....[121]....
        /*39a8*/ 	.word	0x0000ce10


	//   ....[122]....
        /*39ac*/ 	.word	0x0000ce20


	//   ....[123]....
        /*39b0*/ 	.word	0x0000ce30


	//   ....[124]....
        /*39b4*/ 	.word	0x0000cee0


	//   ....[125]....
        /*39b8*/ 	.word	0x0000cf20


	//   ....[126]....
        /*39bc*/ 	.word	0x0000cf70


	//   ....[127]....
        /*39c0*/ 	.word	0x0000cfa0


	//   ....[128]....
        /*39c4*/ 	.word	0x0000cfc0


	//   ....[129]....
        /*39c8*/ 	.word	0x0000cfe0


	//   ....[130]....
        /*39cc*/ 	.word	0x0000d000


	//   ....[131]....
        /*39d0*/ 	.word	0x0000d010


	//   ....[132]....
        /*39d4*/ 	.word	0x0000d020


	//   ....[133]....
        /*39d8*/ 	.word	0x0000d030


	//   ....[134]....
        /*39dc*/ 	.word	0x0000d040


	//   ....[135]....
        /*39e0*/ 	.word	0x0000d050


	//   ....[136]....
        /*39e4*/ 	.word	0x0000d060


	//   ....[137]....
        /*39e8*/ 	.word	0x0000d080


	//   ....[138]....
        /*39ec*/ 	.word	0x0000d090


	//   ....[139]....
        /*39f0*/ 	.word	0x0000d0a0


	//   ....[140]....
        /*39f4*/ 	.word	0x0000d0b0


	//   ....[141]....
        /*39f8*/ 	.word	0x0000d0d0


	//   ....[142]....
        /*39fc*/ 	.word	0x0000d0e0


	//   ....[143]....
        /*3a00*/ 	.word	0x0000d0f0


	//   ....[144]....
        /*3a04*/ 	.word	0x0000d100


	//   ....[145]....
        /*3a08*/ 	.word	0x0000d110


	//   ....[146]....
        /*3a0c*/ 	.word	0x0000d120


	//   ....[147]....
        /*3a10*/ 	.word	0x0000d130


	//   ....[148]....
        /*3a14*/ 	.word	0x0000d1c0


	//   ....[149]....
        /*3a18*/ 	.word	0x0000d200


	//   ....[150]....
        /*3a1c*/ 	.word	0x0000d240


	//   ....[151]....
        /*3a20*/ 	.word	0x0000d270


	//   ....[152]....
        /*3a24*/ 	.word	0x0000d290


	//   ....[153]....
        /*3a28*/ 	.word	0x0000d2b0


	//   ....[154]....
        /*3a2c*/ 	.word	0x0000d2d0


	//   ....[155]....
        /*3a30*/ 	.word	0x0000d2e0


	//   ....[156]....
        /*3a34*/ 	.word	0x0000d300


	//   ....[157]....
        /*3a38*/ 	.word	0x0000d320


	//   ....[158]....
        /*3a3c*/ 	.word	0x0000d340


	//   ....[159]....
        /*3a40*/ 	.word	0x0000d360


	//   ....[160]....
        /*3a44*/ 	.word	0x0000d380


	//   ....[161]....
        /*3a48*/ 	.word	0x0000d390


	//   ....[162]....
        /*3a4c*/ 	.word	0x0000d3a0


	//   ....[163]....
        /*3a50*/ 	.word	0x0000d3b0


	//   ....[164]....
        /*3a54*/ 	.word	0x0000d3c0


	//   ....[165]....
        /*3a58*/ 	.word	0x0000d3d0


	//   ....[166]....
        /*3a5c*/ 	.word	0x0000d3e0


	//   ....[167]....
        /*3a60*/ 	.word	0x0000d3f0


	//   ....[168]....
        /*3a64*/ 	.word	0x0000d400


	//   ....[169]....
        /*3a68*/ 	.word	0x0000d420


	//   ....[170]....
        /*3a6c*/ 	.word	0x0000d440


	//   ....[171]....
        /*3a70*/ 	.word	0x0000d460


	//   ....[172]....
        /*3a74*/ 	.word	0x0000fd90


	//   ....[173]....
        /*3a78*/ 	.word	0x0000fda0


	//   ....[174]....
        /*3a7c*/ 	.word	0x0000fdb0


	//   ....[175]....
        /*3a80*/ 	.word	0x0000fdc0


	//   ....[176]....
        /*3a84*/ 	.word	0x0000fdd0


	//   ....[177]....
        /*3a88*/ 	.word	0x0000fde0


	//   ....[178]....
        /*3a8c*/ 	.word	0x0000fdf0


	//   ....[179]....
        /*3a90*/ 	.word	0x0000fe00


	//   ....[180]....
        /*3a94*/ 	.word	0x0000fe10


	//   ....[181]....
        /*3a98*/ 	.word	0x0000fe20


	//   ....[182]....
        /*3a9c*/ 	.word	0x0000fe30


	//   ....[183]....
        /*3aa0*/ 	.word	0x0000fe40


	//   ....[184]....
        /*3aa4*/ 	.word	0x0000fe50


	//   ....[185]....
        /*3aa8*/ 	.word	0x0000fe60


	//   ....[186]....
        /*3aac*/ 	.word	0x0000fe70


	//   ....[187]....
        /*3ab0*/ 	.word	0x0000fe80


	//   ....[188]....
        /*3ab4*/ 	.word	0x0000fe90


	//   ....[189]....
        /*3ab8*/ 	.word	0x0000fea0


	//   ....[190]....
        /*3abc*/ 	.word	0x0000feb0


	//   ....[191]....
        /*3ac0*/ 	.word	0x0000fec0


	//   ....[192]....
        /*3ac4*/ 	.word	0x0000fed0


	//   ....[193]....
        /*3ac8*/ 	.word	0x00010030


	//   ....[194]....
        /*3acc*/ 	.word	0x00010040


	//   ....[195]....
        /*3ad0*/ 	.word	0x00010050


	//   ....[196]....
        /*3ad4*/ 	.word	0x00010060


	//   ....[197]....
        /*3ad8*/ 	.word	0x00010070


	//   ....[198]....
        /*3adc*/ 	.word	0x00010080


	//   ....[199]....
        /*3ae0*/ 	.word	0x00010090


	//   ....[200]....
        /*3ae4*/ 	.word	0x000100a0


	//   ....[201]....
        /*3ae8*/ 	.word	0x000100b0


	//   ....[202]....
        /*3aec*/ 	.word	0x000100c0


	//   ....[203]....
        /*3af0*/ 	.word	0x000100d0


	//   ....[204]....
        /*3af4*/ 	.word	0x000100e0


	//   ....[205]....
        /*3af8*/ 	.word	0x000100f0


	//   ....[206]....
        /*3afc*/ 	.word	0x00010100


	//   ....[207]....
        /*3b00*/ 	.word	0x00010110


	//   ....[208]....
        /*3b04*/ 	.word	0x00010120


	//   ....[209]....
        /*3b08*/ 	.word	0x00010130


	//   ....[210]....
        /*3b0c*/ 	.word	0x00010140


	//   ....[211]....
        /*3b10*/ 	.word	0x00010150


	//   ....[212]....
        /*3b14*/ 	.word	0x00010160


	//   ....[213]....
        /*3b18*/ 	.word	0x00010170


	//   ....[214]....
        /*3b1c*/ 	.word	0x000102c0


	//   ....[215]....
        /*3b20*/ 	.word	0x000102e0


	//   ....[216]....
        /*3b24*/ 	.word	0x000102f0


	//   ....[217]....
        /*3b28*/ 	.word	0x00010300


	//   ....[218]....
        /*3b2c*/ 	.word	0x00010310


	//   ....[219]....
        /*3b30*/ 	.word	0x00010320


	//   ....[220]....
        /*3b34*/ 	.word	0x00010330


	//   ....[221]....
        /*3b38*/ 	.word	0x00010340


	//   ....[222]....
        /*3b3c*/ 	.word	0x00010350


	//   ....[223]....
        /*3b40*/ 	.word	0x00010360


	//   ....[224]....
        /*3b44*/ 	.word	0x00010370


	//   ....[225]....
        /*3b48*/ 	.word	0x00010380


	//   ....[226]....
        /*3b4c*/ 	.word	0x00010390


	//   ....[227]....
        /*3b50*/ 	.word	0x000103a0


	//   ....[228]....
        /*3b54*/ 	.word	0x000103b0


	//   ....[229]....
        /*3b58*/ 	.word	0x000103c0


	//   ....[230]....
        /*3b5c*/ 	.word	0x000103d0


	//   ....[231]....
        /*3b60*/ 	.word	0x000103e0


	//   ....[232]....
        /*3b64*/ 	.word	0x000103f0


	//   ....[233]....
        /*3b68*/ 	.word	0x00010400


	//   ....[234]....
        /*3b6c*/ 	.word	0x00010410


	//   ....[235]....
        /*3b70*/ 	.word	0x00010590


	//   ....[236]....
        /*3b74*/ 	.word	0x000105a0


	//   ....[237]....
        /*3b78*/ 	.word	0x000105b0


	//   ....[238]....
        /*3b7c*/ 	.word	0x000105c0


	//   ....[239]....
        /*3b80*/ 	.word	0x000105d0


	//   ....[240]....
        /*3b84*/ 	.word	0x000105e0


	//   ....[241]....
        /*3b88*/ 	.word	0x000105f0


	//   ....[242]....
        /*3b8c*/ 	.word	0x00010600


	//   ....[243]....
        /*3b90*/ 	.word	0x00010610


	//   ....[244]....
        /*3b94*/ 	.word	0x00010620


	//   ....[245]....
        /*3b98*/ 	.word	0x00010630


	//   ....[246]....
        /*3b9c*/ 	.word	0x00010640


	//   ....[247]....
        /*3ba0*/ 	.word	0x00010650


	//   ....[248]....
        /*3ba4*/ 	.word	0x00010660


	//   ....[249]....
        /*3ba8*/ 	.word	0x00010670


	//   ....[250]....
        /*3bac*/ 	.word	0x00010680


	//   ....[251]....
        /*3bb0*/ 	.word	0x00010690


	//   ....[252]....
        /*3bb4*/ 	.word	0x000106a0


	//   ....[253]....
        /*3bb8*/ 	.word	0x000106b0


	//   ....[254]....
        /*3bbc*/ 	.word	0x000106c0


	//   ....[255]....
        /*3bc0*/ 	.word	0x000106d0


	//----- nvinfo : EIATTR_EXIT_INSTR_OFFSETS
	.align		4
.L_25:
        /*3bc4*/ 	.byte	0x04, 0x1c
        /*3bc6*/ 	.short	(.L_27 - .L_26)


	//   ....[0]....
.L_26:
        /*3bc8*/ 	.word	0x0001a5c0


	//   ....[1]....
        /*3bcc*/ 	.word	0x0001a5f0


	//----- nvinfo : EIATTR_REQNTID
	.align		4
.L_27:
        /*3bd0*/ 	.byte	0x04, 0x10
        /*3bd2*/ 	.short	(.L_29 - .L_28)
.L_28:
        /*3bd4*/ 	.word	0x00000020
        /*3bd8*/ 	.word	0x00000001
        /*3bdc*/ 	.word	0x00000001


	//----- nvinfo : EIATTR_CBANK_PARAM_SIZE
	.align		4
.L_29:
        /*3be0*/ 	.byte	0x03, 0x19
        /*3be2*/ 	.short	0x0028


	//----- nvinfo : EIATTR_PARAM_CBANK
	.align		4
        /*3be4*/ 	.byte	0x04, 0x0a
        /*3be6*/ 	.short	(.L_31 - .L_30)
	.align		4
.L_30:
        /*3be8*/ 	.word	index@(.nv.constant0.l2norm_fwd_kernel)
        /*3bec*/ 	.short	0x0210
        /*3bee*/ 	.short	0x0028


	//----- nvinfo : EIATTR_SW_WAR
	.align		4
.L_31:
        /*3bf0*/ 	.byte	0x04, 0x36
        /*3bf2*/ 	.short	(.L_33 - .L_32)
.L_32:
        /*3bf4*/ 	.word	0x00000008
.L_33:


//--------------------- .nv.callgraph             --------------------------
	.section	.nv.callgraph,"",@"SHT_CUDA_CALLGRAPH"
	.align	4
	.sectionentsize	8
	.align		4
        /*0000*/ 	.word	0x00000000
	.align		4
        /*0004*/ 	.word	0xffffffff
	.align		4
        /*0008*/ 	.word	0x00000000
	.align		4
        /*000c*/ 	.word	0xfffffffe
	.align		4
        /*0010*/ 	.word	0x00000000
	.align		4
        /*0014*/ 	.word	0xfffffffd
	.align		4
        /*0018*/ 	.word	0x00000000
	.align		4
        /*001c*/ 	.word	0xfffffffc


//--------------------- .nv.constant4             --------------------------
	.section	.nv.constant4,"a",@progbits
	.align	8
	.align		8
.nv.constant4:
        /*0000*/ 	.dword	_$_str
	.align		8
        /*0008*/ 	.dword	_$_str_$_2


//--------------------- .text.l2norm_fwd_kernel   --------------------------
	.section	.text.l2norm_fwd_kernel,"ax",@progbits
	.sectionflags	@"SHF_BARRIERS=1"
	.align	128
        .global         l2norm_fwd_kernel
        .type           l2norm_fwd_kernel,@function
        .size           l2norm_fwd_kernel,(.L_x_1 - l2norm_fwd_kernel)
        .other          l2norm_fwd_kernel,@"STO_CUDA_ENTRY STV_DEFAULT"
l2norm_fwd_kernel:
.text.l2norm_fwd_kernel:
[----:B------:R-:W0:Y:S01]  /*0000*/  LDC R1, c[0x0][0x28] ;  /* 0x00000a00ff017b82 */ /* 0x000e220000000800 */
[----:B------:R-:W1:Y:S07]  /*0010*/  S2R R7, SR_TID.X ;  /* 0x0000000000077919 */ /* 0x000e6e0000002100 */
[----:B------:R-:W2:Y:S01]  /*0020*/  S2UR UR4, SR_CTAID.X ;  /* 0x00000000000479c3 */ /* 0x000ea20000002500 */
[----:B0-----:R-:W-:Y:S01]  /*0030*/  VIADD R1, R1, 0xfffff3a0 ;  /* 0xfffff3a001017836 */ /* 0x001fe20000000000 */
[----:B------:R-:W-:Y:S01]  /*0040*/  LOP3.LUT R2, R2, 0xfffffffe, RZ, 0xc0, !PT ;  /* 0xfffffffe02027812 */ /* 0x000fe200078ec0ff */
[----:B------:R-:W-:Y:S01]  /*0050*/  ULDC.64 UR6, c[0x0][0x210] ;  /* 0x0000840000067ab9 */ /* 0x000fe20000000a00 */
[----:B------:R-:W-:Y:S01]  /*0060*/  ULDC.64 UR8, c[0x0][0x210] ;  /* 0x0000840000087ab9 */ /* 0x000fe20000000a00 */
[----:B------:R-:W-:Y:S01]  /*0070*/  ULDC UR5, c[0x0][0x214] ;  /* 0x0000850000057ab9 */ /* 0x000fe20000000800 */
[----:B------:R-:W-:Y:S01]  /*0080*/  STL [R1+0xc00], R0 ;  /* 0x000c000001007387 */ /* 0x000fe20000100800 */
[----:B------:R-:W-:Y:S01]  /*0090*/  ULDC UR14, c[0x0][0x228] ;  /* 0x00008a00000e7ab9 */ /* 0x000fe20000000800 */
[----:B------:R-:W-:Y:S01]  /*00a0*/  ULDC UR13, c[0x0][0x228] ;  /* 0x00008a00000d7ab9 */ /* 0x000fe20000000800 */
[----:B------:R-:W-:Y:S01]  /*00b0*/  ULDC UR12, c[0x0][0x228] ;  /* 0x00008a00000c7ab9 */ /* 0x000fe20000000800 */
[----:B------:R0:W-:Y:S01]  /*00c0*/  STL [R1+0xbfc], R3 ;  /* 0x000bfc0301007387 */ /* 0x0001e20000100800 */
[----:B------:R-:W-:Y:S01]  /*00d0*/  ULDC UR11, c[0x0][0x228] ;  /* 0x00008a00000b7ab9 */ /* 0x000fe20000000800 */
        /* <DEDUP_REMOVED lines=12> */
[----:B--2---:R-:W-:Y:S01]  /*01a0*/  USHF.L.U32 UR4, UR4, 0x7, URZ ;  /* 0x0000000704047899 */ /* 0x004fe2000800063f */
[----:B------:R-:W-:Y:S01]  /*01b0*/  ULDC UR56, c[0x0][0x228] ;  /* 0x00008a0000387ab9 */ /* 0x000fe20000000800 */
[----:B------:R-:W-:-:S02]  /*01c0*/  ULDC UR55, c[0x0][0x228] ;  /* 0x00008a0000377ab9 */ /* 0x000fc40000000800 */
[----:B------:R-:W-:Y:S02]  /*01d0*/  UISETP.GT.AND UP0, UPT, UR4, -0x1, UPT ;  /* 0xffffffff0400788c */ /* 0x000fe4000bf04270 */
[----:B------:R-:W-:Y:S01]  /*01e0*/  IMAD.U32 R59, RZ, RZ, UR4 ;  /* 0x00000004ff3b7e24 */ /* 0x000fe2000f8e00ff */
[----:B-1----:R-:W-:Y:S01]  /*01f0*/  SHF.R.U32.HI R4, RZ, 0x4, R7 ;  /* 0x00000004ff047819 */ /* 0x002fe20000011607 */
[C---:B------:R-:W-:Y:S01]  /*0200*/  IMAD.SHL.U32 R105, R7.reuse, 0x8, RZ ;  /* 0x0000000807697824 */ /* 0x040fe200078e00ff */
[----:B------:R-:W-:Y:S01]  /*0210*/  LEA.HI R5, R7, 0x3e, RZ, 0x1c ;  /* 0x0000003e07057811 */ /* 0x000fe200078fe0ff */
[----:B------:R-:W-:Y:S01]  /*0220*/  IMAD.U32 R161, RZ, RZ, UR4 ;  /* 0x00000004ffa17e24 */ /* 0x000fe2000f8e00ff */
[----:B------:R-:W-:Y:S01]  /*0230*/  SGXT.U32 R4, R4, 0x1 ;  /* 0x000000010404781a */ /* 0x000fe20000000000 */
[----:B------:R-:W-:Y:S01]  /*0240*/  IMAD.U32 R157, RZ, RZ, UR4 ;  /* 0x00000004ff9d7e24 */ /* 0x000fe2000f8e00ff */
[----:B------:R-:W-:Y:S01]  /*0250*/  PLOP3.LUT P0, PT, PT, PT, UP0, 0x80, 0x0 ;  /* 0x000000000000781c */ /* 0x000fe20003f0f008 */
[----:B0-----:R-:W-:Y:S01]  /*0260*/  VIADD R3, R5, UR4 ;  /* 0x0000000405037c36 */ /* 0x001fe20008000000 */
[----:B------:R-:W-:Y:S01]  /*0270*/  LOP3.LUT R70, R4, UR4, RZ, 0xfc, !PT ;  /* 0x0000000404467c12 */ /* 0x000fe2000f8efcff */
[----:B------:R-:W-:Y:S01]  /*0280*/  IMAD.U32 R33, RZ, RZ, UR4 ;  /* 0x00000004ff217e24 */ /* 0x000fe2000f8e00ff */
[----:B------:R-:W-:Y:S01]  /*0290*/  LEA.HI R6, R7, 0x7e, RZ, 0x1c ;  /* 0x0000007e07067811 */ /* 0x000fe200078fe0ff */
[----:B------:R-:W-:Y:S01]  /*02a0*/  IMAD.U32 R31, RZ, RZ, UR4 ;  /* 0x00000004ff1f7e24 */ /* 0x000fe2000f8e00ff */
[C---:B------:R-:W-:Y:S01]  /*02b0*/  ISETP.LT.AND P0, PT, R70.reuse, 0xc000, P0 ;  /* 0x0000c0004600780c */ /* 0x040fe20000701270 */
[----:B------:R-:W-:Y:S01]  /*02c0*/  IMAD.WIDE R70, R70, 0x80, RZ ;  /* 0x0000008046467825 */ /* 0x000fe200078e02ff */
[----:B------:R-:W-:Y:S01]  /*02d0*/  MOV R7, UR4 ;  /* 0x0000000400077c02 */ /* 0x000fe20008000f00 */
[----:B------:R-:W-:Y:S01]  /*02e0*/  ULDC UR54, c[0x0][0x228] ;  /* 0x00008a0000367ab9 */ /* 0x000fe20000000800 */
[----:B------:R-:W-:Y:S01]  /*02f0*/  PLOP3.LUT P1, PT, PT, PT, UP0, 0x80, 0x0 ;  /* 0x000000000000781c */ /* 0x000fe20003f2f008 */
[----:B------:R-:W-:Y:S01]  /*0300*/  VIADD R0, R6, UR4 ;  /* 0x0000000406007c36 */ /* 0x000fe20008000000 */
[C---:B------:R-:W-:Y:S01]  /*0310*/  LOP3.LUT R5, R4.reuse, 0x2, R7, 0xfe, !PT ;  /* 0x0000000204057812 */ /* 0x040fe200078efe07 */
[----:B------:R-:W-:Y:S01]  /*0320*/  IMAD.WIDE R6, R3, 0x80, RZ ;  /* 0x0000008003067825 */ /* 0x000fe200078e02ff */
[----:B------:R-:W-:Y:S01]  /*0330*/  LOP3.LUT R105, R105, 0x78, RZ, 0xc0, !PT ;  /* 0x0000007869697812 */ /* 0x000fe200078ec0ff */
[----:B------:R-:W-:Y:S01]  /*0340*/  ULDC UR52, c[0x0][0x228] ;  /* 0x00008a0000347ab9 */ /* 0x000fe20000000800 */
[----:B------:R-:W-:Y:S01]  /*0350*/  LOP3.LUT R59, R4, 0x6, R59, 0xfe, !PT ;  /* 0x00000006043b7812 */ /* 0x000fe200078efe3b */
[----:B------:R-:W-:Y:S01]  /*0360*/  IMAD.WIDE R8, R0, 0x80, RZ ;  /* 0x0000008000087825 */ /* 0x000fe200078e02ff */
[-C--:B------:R-:W-:Y:S01]  /*0370*/  LOP3.LUT R6, R6, R105.reuse, RZ, 0xfc, !PT ;  /* 0x0000006906067212 */ /* 0x080fe200078efcff */
[----:B------:R-:W-:Y:S01]  /*0380*/  ULDC UR51, c[0x0][0x228] ;  /* 0x00008a0000337ab9 */ /* 0x000fe20000000800 */
[----:B------:R-:W-:Y:S01]  /*0390*/  @P0 LOP3.LUT R2, R2, 0x1, RZ, 0xfc, !PT ;  /* 0x0000000102020812 */ /* 0x000fe200078efcff */
[C---:B------:R-:W-:Y:S01]  /*03a0*/  IMAD.WIDE R62, R5.reuse, 0x80, RZ ;  /* 0x00000080053e7825 */ /* 0x040fe200078e02ff */
[----:B------:R-:W-:Y:S01]  /*03b0*/  ISETP.LT.AND P0, PT, R5, 0xc000, P1 ;  /* 0x0000c0000500780c */ /* 0x000fe20000f01270 */
[----:B------:R-:W-:Y:S01]  /*03c0*/  STL [R1+0xc54], R6 ;  /* 0x000c540601007387 */ /* 0x000fe20000100800 */
[----:B------:R-:W-:Y:S01]  /*03d0*/  LOP3.LUT R2, R2, 0xfffffffd, RZ, 0xc0, !PT ;  /* 0xfffffffd02027812 */ /* 0x000fe200078ec0ff */
[----:B------:R-:W-:Y:S01]  /*03e0*/  IMAD.U32 R5, RZ, RZ, UR4 ;  /* 0x00000004ff057e24 */ /* 0x000fe2000f8e00ff */
[-C--:B------:R-:W-:Y:S01]  /*03f0*/  LOP3.LUT R104, R8, R105.reuse, RZ, 0xfc, !PT ;  /* 0x0000006908687212 */ /* 0x080fe200078efcff */
[----:B------:R-:W-:Y:S01]  /*0400*/  IMAD.WIDE R10, R59, 0x80, RZ ;  /* 0x000000803b0a7825 */ /* 0x000fe200078e02ff */
[----:B------:R-:W-:Y:S01]  /*0410*/  MOV R57, UR4 ;  /* 0x0000000400397c02 */ /* 0x000fe20008000f00 */
[----:B------:R-:W-:Y:S01]  /*0420*/  ULDC UR50, c[0x0][0x228] ;  /* 0x00008a0000327ab9 */ /* 0x000fe20000000800 */
[----:B------:R-:W-:Y:S01]  /*0430*/  LOP3.LUT R8, R4, 0x4, R5, 0xfe, !PT ;  /* 0x0000000404087812 */ /* 0x000fe200078efe05 */
[----:B------:R-:W-:Y:S01]  /*0440*/  STL [R1+0xc0c], R104 ;  /* 0x000c0c6801007387 */ /* 0x000fe20000100800 */
[----:B------:R-:W-:Y:S01]  /*0450*/  SHF.L.U64.HI R0, R104, 0x1, R9 ;  /* 0x0000000168007819 */ /* 0x000fe20000010209 */
[----:B------:R-:W-:Y:S01]  /*0460*/  IMAD.U32 R45, RZ, RZ, UR4 ;  /* 0x00000004ff2d7e24 */ /* 0x000fe2000f8e00ff */
[----:B------:R-:W-:Y:S01]  /*0470*/  SHF.L.U64.HI R118, R6, 0x1, R7 ;  /* 0x0000000106767819 */ /* 0x000fe20000010207 */
[----:B------:R-:W-:Y:S01]  /*0480*/  IMAD.U32 R7, RZ, RZ, UR4 ;  /* 0x00000004ff077e24 */ /* 0x000fe2000f8e00ff */
[----:B------:R-:W-:Y:S01]  /*0490*/  @P0 LOP3.LUT R2, R2, 0x2, RZ, 0xfc, !PT ;  /* 0x0000000202020812 */ /* 0x000fe200078efcff */
[----:B------:R-:W-:Y:S01]  /*04a0*/  IMAD.U32 R67, RZ, RZ, UR4 ;  /* 0x00000004ff437e24 */ /* 0x000fe2000f8e00ff */
[----:B------:R-:W-:Y:S01]  /*04b0*/  PLOP3.LUT P0, PT, PT, PT, UP0, 0x80, 0x0 ;  /* 0x000000000000781c */ /* 0x000fe20003f0f008 */
[----:B------:R-:W-:Y:S01]  /*04c0*/  STL [R1+0x37c], R118 ;  /* 0x00037c7601007387 */ /* 0x000fe20000100800 */
[--C-:B------:R-:W-:Y:S01]  /*04d0*/  LOP3.LUT R57, R57, 0x8, R4.reuse, 0xfe, !PT ;  /* 0x0000000839397812 */ /* 0x100fe200078efe04 */
[----:B------:R-:W-:Y:S01]  /*04e0*/  IMAD.U32 R35, RZ, RZ, UR4 ;  /* 0x00000004ff237e24 */ /* 0x000fe2000f8e00ff */
[C---:B------:R-:W-:Y:S01]  /*04f0*/  ISETP.LT.AND P0, PT, R8.reuse, 0xc000, P0 ;  /* 0x0000c0000800780c */ /* 0x040fe20000701270 */
[----:B------:R-:W-:Y:S01]  /*0500*/  IMAD.WIDE R8, R8, 0x80, RZ ;  /* 0x0000008008087825 */ /* 0x000fe200078e02ff */
[C-C-:B------:R-:W-:Y:S01]  /*0510*/  LOP3.LUT R162, R7.reuse, 0xe, R4.reuse, 0xfe, !PT ;  /* 0x0000000e07a27812 */ /* 0x140fe200078efe04 */
[----:B------:R-:W-:Y:S01]  /*0520*/  STL [R1+0xc58], R118 ;  /* 0x000c587601007387 */ /* 0x000fe20000100800 */
[--C-:B------:R-:W-:Y:S01]  /*0530*/  LOP3.LUT R158, R7, 0x16, R4.reuse, 0xfe, !PT ;  /* 0x00000016079e7812 */ /* 0x100fe200078efe04 */
[----:B------:R-:W-:Y:S01]  /*0540*/  IMAD.WIDE R68, R57, 0x80, RZ ;  /* 0x0000008039447825 */ /* 0x000fe200078e02ff */
[-C--:B------:R-:W-:Y:S01]  /*0550*/  LOP3.LUT R64, R8, R105.reuse, RZ, 0xfc, !PT ;  /* 0x0000006908407212 */ /* 0x080fe200078efcff */
[----:B------:R-:W-:Y:S01]  /*0560*/  ULDC UR49, c[0x0][0x228] ;  /* 0x00008a0000317ab9 */ /* 0x000fe20000000800 */
[-C--:B------:R-:W-:Y:S01]  /*0570*/  LOP3.LUT R70, R70, R105.reuse, RZ, 0xfc, !PT ;  /* 0x0000006946467212 */ /* 0x080fe200078efcff */
[----:B------:R-:W-:Y:S01]  /*0580*/  IMAD.WIDE R16, R158, 0x80, RZ ;  /* 0x000000809e107825 */ /* 0x000fe200078e02ff */
[----:B------:R-:W-:Y:S01]  /*0590*/  SHF.L.U64.HI R143, R64, 0x1, R9 ;  /* 0x00000001408f7819 */ /* 0x000fe20000010209 */
[----:B------:R-:W-:Y:S01]  /*05a0*/  ULDC UR48, c[0x0][0x228] ;  /* 0x00008a0000307ab9 */ /* 0x000fe20000000800 */
[--C-:B------:R-:W-:Y:S01]  /*05b0*/  LOP3.LUT R50, R7, 0xa, R4.reuse, 0xfe, !PT ;  /* 0x0000000a07327812 */ /* 0x100fe200078efe04 */
[----:B------:R-:W-:Y:S01]  /*05c0*/  IMAD.U32 R9, RZ, RZ, UR4 ;  /* 0x00000004ff097e24 */ /* 0x000fe2000f8e00ff */
[-C--:B------:R-:W-:Y:S01]  /*05d0*/  LOP3.LUT R65, R10, R105.reuse, RZ, 0xfc, !PT ;  /* 0x000000690a417212 */ /* 0x080fe200078efcff */
[----:B------:R-:W-:Y:S01]  /*05e0*/  IMAD.U32 R47, RZ, RZ, UR4 ;  /* 0x00000004ff2f7e24 */ /* 0x000fe2000f8e00ff */
[--C-:B------:R-:W-:Y:S01]  /*05f0*/  LOP3.LUT R161, R161, 0x10, R4.reuse, 0xfe, !PT ;  /* 0x00000010a1a17812 */ /* 0x100fe200078efe04 */
[----:B------:R-:W-:Y:S01]  /*0600*/  IMAD.WIDE R12, R50, 0x80, RZ ;  /* 0x00000080320c7825 */ /* 0x000fe200078e02ff */
[--C-:B------:R-:W-:Y:S01]  /*0610*/  LOP3.LUT R5, R5, 0xc, R4.reuse, 0xfe, !PT ;  /* 0x0000000c05057812 */ /* 0x100fe200078efe04 */
[----:B------:R-:W-:Y:S01]  /*0620*/  ULDC UR47, c[0x0][0x228] ;  /* 0x00008a00002f7ab9 */ /* 0x000fe20000000800 */
[-C--:B------:R-:W-:Y:S01]  /*0630*/  LOP3.LUT R62, R62, R105.reuse, RZ, 0xfc, !PT ;  /* 0x000000693e3e7212 */ /* 0x080fe200078efcff */
[----:B------:R-:W-:Y:S01]  /*0640*/  IMAD.U32 R23, RZ, RZ, UR4 ;  /* 0x00000004ff177e24 */ /* 0x000fe2000f8e00ff */
[--C-:B------:R-:W-:Y:S01]  /*0650*/  LOP3.LUT R160, R9, 0x12, R4.reuse, 0xfe, !PT ;  /* 0x0000001209a07812 */ /* 0x100fe200078efe04 */
[----:B------:R-:W-:Y:S01]  /*0660*/  IMAD.WIDE R8, R162, 0x80, RZ ;  /* 0x00000080a2087825 */ /* 0x000fe200078e02ff */
[----:B------:R-:W-:Y:S01]  /*0670*/  SHF.L.U64.HI R147, R70, 0x1, R71 ;  /* 0x0000000146937819 */ /* 0x000fe20000010247 */
[----:B------:R-:W-:Y:S01]  /*0680*/  ULDC UR46, c[0x0][0x228] ;  /* 0x00008a00002e7ab9 */ /* 0x000fe20000000800 */
[----:B------:R-:W-:Y:S01]  /*0690*/  LOP3.LUT R2, R2, 0xfffffffb, RZ, 0xc0, !PT ;  /* 0xfffffffb02027812 */ /* 0x000fe200078ec0ff */
[----:B------:R-:W-:Y:S01]  /*06a0*/  IMAD.WIDE R14, R5, 0x80, RZ ;  /* 0x00000080050e7825 */ /* 0x000fe200078e02ff */
[----:B------:R-:W-:Y:S01]  /*06b0*/  SHF.L.U64.HI R142, R65, 0x1, R11 ;  /* 0x00000001418e7819 */ /* 0x000fe2000001020b */
[----:B------:R-:W-:Y:S01]  /*06c0*/  STL [R1+0xdc], R147 ;  /* 0x0000dc9301007387 */ /* 0x000fe20000100800 */
[-C--:B------:R-:W-:Y:S01]  /*06d0*/  LOP3.LUT R68, R68, R105.reuse, RZ, 0xfc, !PT ;  /* 0x0000006944447212 */ /* 0x080fe200078efcff */
[----:B------:R-:W-:Y:S01]  /*06e0*/  IMAD.WIDE R10, R161, 0x80, RZ ;  /* 0x00000080a10a7825 */ /* 0x000fe200078e02ff */
[----:B------:R-:W-:Y:S01]  /*06f0*/  SHF.L.U64.HI R146, R62, 0x1, R63 ;  /* 0x000000013e927819 */ /* 0x000fe2000001023f */
[----:B------:R-:W-:Y:S01]  /*0700*/  STL [R1+0x568], R0 ;  /* 0x0005680001007387 */ /* 0x000fe20000100800 */
[----:B------:R-:W-:Y:S01]  /*0710*/  MOV R159, UR4 ;  /* 0x00000004009f7c02 */ /* 0x000fe20008000f00 */
[----:B------:R-:W-:Y:S01]  /*0720*/  IMAD.U32 R71, RZ, RZ, UR4 ;  /* 0x00000004ff477e24 */ /* 0x000fe2000f8e00ff */
[----:B------:R-:W-:Y:S01]  /*0730*/  @P0 LOP3.LUT R2, R2, 0x4, RZ, 0xfc, !PT ;  /* 0x0000000402020812 */ /* 0x000fe200078efcff */
[----:B------:R-:W-:Y:S01]  /*0740*/  STL [R1+0xc04], R0 ;  /* 0x000c040001007387 */ /* 0x000fe20000100800 */
[----:B------:R-:W-:Y:S01]  /*0750*/  SHF.L.U64.HI R76, R68, 0x1, R69 ;  /* 0x00000001444c7819 */ /* 0x000fe20000010245 */
[----:B------:R-:W-:Y:S01]  /*0760*/  IMAD.U32 R27, RZ, RZ, UR4 ;  /* 0x00000004ff1b7e24 */ /* 0x000fe2000f8e00ff */
[-C--:B------:R-:W-:Y:S01]  /*0770*/  LOP3.LUT R63, R8, R105.reuse, RZ, 0xfc, !PT ;  /* 0x00000069083f7212 */ /* 0x080fe200078efcff */
[----:B------:R-:W-:Y:S01]  /*0780*/  STL [R1+0xe4], R146 ;  /* 0x0000e49201007387 */ /* 0x000fe20000100800 */
[-C--:B------:R-:W-:Y:S01]  /*0790*/  LOP3.LUT R93, R16, R105.reuse, RZ, 0xfc, !PT ;  /* 0x00000069105d7212 */ /* 0x080fe200078efcff */
[----:B------:R-:W-:Y:S01]  /*07a0*/  IMAD.U32 R79, RZ, RZ, UR4 ;  /* 0x00000004ff4f7e24 */ /* 0x000fe2000f8e00ff */
[-C--:B------:R-:W-:Y:S01]  /*07b0*/  LOP3.LUT R60, R12, R105.reuse, RZ, 0xfc, !PT ;  /* 0x000000690c3c7212 */ /* 0x080fe200078efcff */
[----:B------:R0:W-:Y:S01]  /*07c0*/  STL [R1+0xc08], R2 ;  /* 0x000c080201007387 */ /* 0x0001e20000100800 */
[-C--:B------:R-:W-:Y:S01]  /*07d0*/  LOP3.LUT R69, R10, R105.reuse, RZ, 0xfc, !PT ;  /* 0x000000690a457212 */ /* 0x080fe200078efcff */
[----:B------:R-:W-:Y:S01]  /*07e0*/  IMAD.U32 R55, RZ, RZ, UR4 ;  /* 0x00000004ff377e24 */ /* 0x000fe2000f8e00ff */
[--C-:B------:R-:W-:Y:S01]  /*07f0*/  LOP3.LUT R16, R7, 0x20, R4.reuse, 0xfe, !PT ;  /* 0x0000002007107812 */ /* 0x100fe200078efe04 */
[----:B------:R-:W-:Y:S01]  /*0800*/  STL [R1+0xc10], R59 ;  /* 0x000c103b01007387 */ /* 0x000fe20000100800 */
[-C--:B------:R-:W-:Y:S01]  /*0810*/  LOP3.LUT R61, R14, R105.reuse, RZ, 0xfc, !PT ;  /* 0x000000690e3d7212 */ /* 0x080fe200078efcff */
[----:B------:R-:W-:Y:S01]  /*0820*/  IMAD.U32 R81, RZ, RZ, UR4 ;  /* 0x00000004ff517e24 */ /* 0x000fe2000f8e00ff */
[--C-:B------:R-:W-:Y:S01]  /*0830*/  LOP3.LUT R159, R159, 0x14, R4.reuse, 0xfe, !PT ;  /* 0x000000149f9f7812 */ /* 0x100fe200078efe04 */
[----:B------:R-:W-:Y:S01]  /*0840*/  STL [R1+0xc14], R57 ;  /* 0x000c143901007387 */ /* 0x000fe20000100800 */
[----:B------:R-:W-:Y:S01]  /*0850*/  SHF.L.U64.HI R92, R63, 0x1, R9 ;  /* 0x000000013f5c7819 */ /* 0x000fe20000010209 */
[----:B------:R-:W-:Y:S01]  /*0860*/  IMAD.U32 R9, RZ, RZ, UR4 ;  /* 0x00000004ff097e24 */ /* 0x000fe2000f8e00ff */
[----:B------:R-:W-:Y:S01]  /*0870*/  SHF.L.U64.HI R84, R60, 0x1, R13 ;  /* 0x000000013c547819 */ /* 0x000fe2000001020d */
[----:B------:R-:W-:Y:S01]  /*0880*/  IMAD.WIDE R12, R160, 0x80, RZ ;  /* 0x00000080a00c7825 */ /* 0x000fe200078e02ff */
[----:B------:R-:W-:Y:S01]  /*0890*/  SHF.L.U64.HI R94, R69, 0x1, R11 ;  /* 0x00000001455e7819 */ /* 0x000fe2000001020b */
[----:B------:R-:W-:Y:S01]  /*08a0*/  STL [R1+0xc18], R50 ;  /* 0x000c183201007387 */ /* 0x000fe20000100800 */
[----:B------:R-:W-:Y:S01]  /*08b0*/  SHF.L.U64.HI R139, R93, 0x1, R17 ;  /* 0x000000015d8b7819 */ /* 0x000fe20000010211 */
[----:B------:R-:W-:Y:S01]  /*08c0*/  IMAD.U32 R11, RZ, RZ, UR4 ;  /* 0x00000004ff0b7e24 */ /* 0x000fe2000f8e00ff */
[C---:B------:R-:W-:Y:S01]  /*08d0*/  ISETP.GE.AND P1, PT, R16.reuse, 0xc000, PT ;  /* 0x0000c0001000780c */ /* 0x040fe20003f26270 */
[----:B------:R-:W-:Y:S01]  /*08e0*/  IMAD.WIDE R16, R16, 0x80, RZ ;  /* 0x0000008010107825 */ /* 0x000fe200078e02ff */
[----:B------:R-:W-:Y:S01]  /*08f0*/  SHF.L.U64.HI R86, R61, 0x1, R15 ;  /* 0x000000013d567819 */ /* 0x000fe2000001020f */
[----:B------:R-:W-:Y:S01]  /*0900*/  STL [R1+0xc1c], R5 ;  /* 0x000c1c0501007387 */ /* 0x000fe20000100800 */
[----:B------:R-:W-:Y:S01]  /*0910*/  MOV R99, UR4 ;  /* 0x0000000400637c02 */ /* 0x000fe20008000f00 */
[----:B------:R-:W-:Y:S01]  /*0920*/  IMAD.WIDE R14, R159, 0x80, RZ ;  /* 0x000000809f0e7825 */ /* 0x000fe200078e02ff */
[--C-:B------:R-:W-:Y:S01]  /*0930*/  LOP3.LUT R157, R157, 0x18, R4.reuse, 0xfe, !PT ;  /* 0x000000189d9d7812 */ /* 0x100fe200078efe04 */
[----:B------:R-:W-:Y:S01]  /*0940*/  STL [R1+0xec], R143 ;  /* 0x0000ec8f01007387 */ /* 0x000fe20000100800 */
[--C-:B------:R-:W-:Y:S01]  /*0950*/  LOP3.LUT R48, R9, 0x1a, R4.reuse, 0xfe, !PT ;  /* 0x0000001a09307812 */ /* 0x100fe200078efe04 */
[----:B------:R-:W-:Y:S01]  /*0960*/  IMAD.U32 R49, RZ, RZ, UR4 ;  /* 0x00000004ff317e24 */ /* 0x000fe2000f8e00ff */
[-C--:B------:R-:W-:Y:S01]  /*0970*/  LOP3.LUT R77, R12, R105.reuse, RZ, 0xfc, !PT ;  /* 0x000000690c4d7212 */ /* 0x080fe200078efcff */
[----:B------:R-:W-:Y:S01]  /*0980*/  STL [R1+0xf4], R142 ;  /* 0x0000f48e01007387 */ /* 0x000fe20000100800 */
[--C-:B------:R-:W-:Y:S01]  /*0990*/  LOP3.LUT R156, R11, 0x1c, R4.reuse, 0xfe, !PT ;  /* 0x0000001c0b9c7812 */ /* 0x100fe200078efe04 */
[----:B------:R-:W-:Y:S01]  /*09a0*/  IMAD.WIDE R8, R157, 0x80, RZ ;  /* 0x000000809d087825 */ /* 0x000fe200078e02ff */
[-C--:B------:R-:W-:Y:S01]  /*09b0*/  LOP3.LUT R116, R16, R105.reuse, RZ, 0xfc, !PT ;  /* 0x0000006910747212 */ /* 0x080fe200078efcff */
[----:B------:R-:W-:Y:S01]  /*09c0*/  STL [R1+0xfc], R76 ;  /* 0x0000fc4c01007387 */ /* 0x000fe20000100800 */
[-C--:B------:R-:W-:Y:S01]  /*09d0*/  LOP3.LUT R87, R14, R105.reuse, RZ, 0xfc, !PT ;  /* 0x000000690e577212 */ /* 0x080fe200078efcff */
[----:B------:R-:W-:Y:S01]  /*09e0*/  IMAD.WIDE R10, R48, 0x80, RZ ;  /* 0x00000080300a7825 */ /* 0x000fe200078e02ff */
[--C-:B------:R-:W-:Y:S01]  /*09f0*/  LOP3.LUT R99, R99, 0x1e, R4.reuse, 0xfe, !PT ;  /* 0x0000001e63637812 */ /* 0x100fe200078efe04 */
[----:B------:R-:W-:Y:S01]  /*0a00*/  STL [R1+0x104], R84 ;  /* 0x0001045401007387 */ /* 0x000fe20000100800 */
[----:B------:R-:W-:Y:S01]  /*0a10*/  SHF.L.U64.HI R100, R77, 0x1, R13 ;  /* 0x000000014d647819 */ /* 0x000fe2000001020d */
[----:B------:R-:W-:Y:S01]  /*0a20*/  IMAD.WIDE R12, R156, 0x80, RZ ;  /* 0x000000809c0c7825 */ /* 0x000fe200078e02ff */
[----:B------:R-:W-:Y:S01]  /*0a30*/  SHF.L.U64.HI R128, R116, 0x1, R17 ;  /* 0x0000000174807819 */ /* 0x000fe20000010211 */
[----:B------:R-:W-:Y:S01]  /*0a40*/  STL [R1+0x10c], R86 ;  /* 0x00010c5601007387 */ /* 0x000fe20000100800 */
[----:B------:R-:W-:Y:S01]  /*0a50*/  SHF.L.U64.HI R102, R87, 0x1, R15 ;  /* 0x0000000157667819 */ /* 0x000fe2000001020f */
[----:B------:R-:W-:Y:S01]  /*0a60*/  IMAD.U32 R17, RZ, RZ, UR4 ;  /* 0x00000004ff117e24 */ /* 0x000fe2000f8e00ff */
[-C--:B------:R-:W-:Y:S01]  /*0a70*/  LOP3.LUT R95, R8, R105.reuse, RZ, 0xfc, !PT ;  /* 0x00000069085f7212 */ /* 0x080fe200078efcff */
[----:B------:R-:W-:Y:S01]  /*0a80*/  STL [R1+0xc20], R162 ;  /* 0x000c20a201007387 */ /* 0x000fe20000100800 */
[----:B------:R-:W-:Y:S01]  /*0a90*/  IMAD.WIDE R14, R99, 0x80, RZ ;  /* 0x00000080630e7825 */ /* 0x000fe200078e02ff */
[-C--:B------:R-:W-:Y:S01]  /*0aa0*/  LOP3.LUT R101, R10, R105.reuse, RZ, 0xfc, !PT ;  /* 0x000000690a657212 */ /* 0x080fe200078efcff */
[----:B------:R-:W-:Y:S01]  /*0ab0*/  ULDC UR45, c[0x0][0x228] ;  /* 0x00008a00002d7ab9 */ /* 0x000fe20000000800 */
[----:B------:R-:W-:Y:S01]  /*0ac0*/  STL [R1+0xc24], R161 ;  /* 0x000c24a101007387 */ /* 0x000fe20000100800 */
[--C-:B------:R-:W-:Y:S01]  /*0ad0*/  LOP3.LUT R33, R33, 0x66, R4.reuse, 0xfe, !PT ;  /* 0x0000006621217812 */ /* 0x100fe200078efe04 */
[----:B------:R-:W-:Y:S01]  /*0ae0*/  IMAD.U32 R53, RZ, RZ, UR4 ;  /* 0x00000004ff357e24 */ /* 0x000fe2000f8e00ff */
[-C--:B------:R-:W-:Y:S01]  /*0af0*/  LOP3.LUT R103, R12, R105.reuse, RZ, 0xfc, !PT ;  /* 0x000000690c677212 */ /* 0x080fe200078efcff */
[----:B------:R-:W-:Y:S01]  /*0b00*/  STL [R1+0xc28], R160 ;  /* 0x000c28a001007387 */ /* 0x000fe20000100800 */
[--C-:B------:R-:W-:Y:S01]  /*0b10*/  LOP3.LUT R30, R17, 0x64, R4.reuse, 0xfe, !PT ;  /* 0x00000064111e7812 */ /* 0x100fe200078efe04 */
[----:B------:R-:W-:Y:S01]  /*0b20*/  IMAD.U32 R37, RZ, RZ, UR4 ;  /* 0x00000004ff257e24 */ /* 0x000fe2000f8e00ff */
[----:B------:R-:W-:Y:S01]  /*0b30*/  LOP3.LUT R117, R14, R105, RZ, 0xfc, !PT ;  /* 0x000000690e757212 */ /* 0x000fe200078efcff */
[----:B------:R-:W-:Y:S01]  /*0b40*/  STL [R1+0xc2c], R159 ;  /* 0x000c2c9f01007387 */ /* 0x000fe20000100800 */
[----:B------:R-:W-:Y:S01]  /*0b50*/  SHF.L.U64.HI R138, R95, 0x1, R9 ;  /* 0x000000015f8a7819 */ /* 0x000fe20000010209 */
[----:B------:R-:W-:Y:S01]  /*0b60*/  IMAD.U32 R9, RZ, RZ, UR4 ;  /* 0x00000004ff097e24 */ /* 0x000fe2000f8e00ff */
[----:B------:R-:W-:Y:S01]  /*0b70*/  MOV R73, UR4 ;  /* 0x0000000400497c02 */ /* 0x000fe20008000f00 */
[----:B------:R-:W-:Y:S01]  /*0b80*/  STL [R1+0xc30], R158 ;  /* 0x000c309e01007387 */ /* 0x000fe20000100800 */
[----:B------:R-:W-:Y:S01]  /*0b90*/  SHF.L.U64.HI R131, R101, 0x1, R11 ;  /* 0x0000000165837819 */ /* 0x000fe2000001020b */
[----:B------:R-:W-:Y:S01]  /*0ba0*/  IMAD.U32 R11, RZ, RZ, UR4 ;  /* 0x00000004ff0b7e24 */ /* 0x000fe2000f8e00ff */
[----:B------:R-:W-:Y:S01]  /*0bb0*/  ISETP.GE.AND P0, PT, R33, 0xc000, PT ;  /* 0x0000c0002100780c */ /* 0x000fe20003f06270 */
[----:B------:R-:W-:Y:S01]  /*0bc0*/  STL [R1+0x114], R92 ;  /* 0x0001145c01007387 */ /* 0x000fe20000100800 */
[----:B------:R-:W-:Y:S01]  /*0bd0*/  SHF.L.U64.HI R130, R103, 0x1, R13 ;  /* 0x0000000167827819 */ /* 0x000fe2000001020d */
[----:B------:R-:W-:Y:S01]  /*0be0*/  IMAD.U32 R13, RZ, RZ, UR4 ;  /* 0x00000004ff0d7e24 */ /* 0x000fe2000f8e00ff */
[----:B------:R-:W-:Y:S01]  /*0bf0*/  ISETP.GE.AND P3, PT, R30, 0xc000, PT ;  /* 0x0000c0001e00780c */ /* 0x000fe20003f66270 */
[----:B------:R-:W-:Y:S01]  /*0c00*/  STL [R1+0x11c], R94 ;  /* 0x00011c5e01007387 */ /* 0x000fe20000100800 */
[----:B------:R-:W-:Y:S01]  /*0c10*/  SHF.L.U64.HI R129, R117, 0x1, R15 ;  /* 0x0000000175817819 */ /* 0x000fe2000001020f */
[----:B------:R-:W-:Y:S01]  /*0c20*/  IMAD.U32 R51, RZ, RZ, UR4 ;  /* 0x00000004ff337e24 */ /* 0x000fe2000f8e00ff */
[--C-:B------:R-:W-:Y:S01]  /*0c30*/  LOP3.LUT R31, R31, 0x62, R4.reuse, 0xfe, !PT ;  /* 0x000000621f1f7812 */ /* 0x100fe200078efe04 */
[----:B------:R-:W-:Y:S01]  /*0c40*/  STL [R1+0x128], R100 ;  /* 0x0001286401007387 */ /* 0x000fe20000100800 */
[--C-:B------:R-:W-:Y:S01]  /*0c50*/  LOP3.LUT R73, R73, 0x60, R4.reuse, 0xfe, !PT ;  /* 0x0000006049497812 */ /* 0x100fe200078efe04 */
[----:B------:R-:W-:Y:S01]  /*0c60*/  IMAD.U32 R89, RZ, RZ, UR4 ;  /* 0x00000004ff597e24 */ /* 0x000fe2000f8e00ff */
[----:B0-----:R-:W-:Y:S01]  /*0c70*/  SEL R2, RZ, 0x1, P0 ;  /* 0x00000001ff027807 */ /* 0x001fe20000000000 */
[----:B------:R-:W-:Y:S01]  /*0c80*/  STL [R1+0x130], R102 ;  /* 0x0001306601007387 */ /* 0x000fe20000100800 */
[----:B------:R-:W-:Y:S01]  /*0c90*/  SEL R0, RZ, 0x1fffe, P3 ;  /* 0x0001fffeff007807 */ /* 0x000fe20001800000 */
[----:B------:R-:W-:Y:S01]  /*0ca0*/  IMAD.U32 R97, RZ, RZ, UR4 ;  /* 0x00000004ff617e24 */ /* 0x000fe2000f8e00ff */
[----:B------:R-:W-:Y:S01]  /*0cb0*/  ISETP.GE.AND P2, PT, R31, 0xc000, PT ;  /* 0x0000c0001f00780c */ /* 0x000fe20003f46270 */
[----:B------:R-:W-:Y:S01]  /*0cc0*/  STL [R1+0x138], R139 ;  /* 0x0001388b01007387 */ /* 0x000fe20000100800 */
[----:B------:R-:W-:Y:S01]  /*0cd0*/  ISETP.GE.AND P0, PT, R73, 0xc000, PT ;  /* 0x0000c0004900780c */ /* 0x000fe20003f06270 */
[----:B------:R-:W-:Y:S01]  /*0ce0*/  IMAD.U32 R19, RZ, RZ, UR4 ;  /* 0x00000004ff137e24 */ /* 0x000fe2000f8e00ff */
[--C-:B------:R-:W-:Y:S01]  /*0cf0*/  LOP3.LUT R72, R11, 0x6e, R4.reuse, 0xfe, !PT ;  /* 0x0000006e0b487812 */ /* 0x100fe200078efe04 */
[----:B------:R-:W-:Y:S01]  /*0d00*/  STL [R1+0xc34], R157 ;  /* 0x000c349d01007387 */ /* 0x000fe20000100800 */
[--C-:B------:R-:W-:Y:S01]  /*0d10*/  LOP3.LUT R44, R13, 0x6c, R4.reuse, 0xfe, !PT ;  /* 0x0000006c0d2c7812 */ /* 0x100fe200078efe04 */
[----:B------:R-:W-:Y:S01]  /*0d20*/  IMAD.U32 R29, RZ, RZ, UR4 ;  /* 0x00000004ff1d7e24 */ /* 0x000fe2000f8e00ff */
[----:B------:R-:W-:Y:S01]  /*0d30*/  MOV R15, UR4 ;  /* 0x00000004000f7c02 */ /* 0x000fe20008000f00 */
[----:B------:R-:W-:Y:S01]  /*0d40*/  STL [R1+0xc38], R48 ;  /* 0x000c383001007387 */ /* 0x000fe20000100800 */
[----:B------:R-:W-:Y:S01]  /*0d50*/  ISETP.GE.AND P3, PT, R72, 0xc000, PT ;  /* 0x0000c0004800780c */ /* 0x000fe20003f66270 */
[----:B------:R-:W-:Y:S01]  /*0d60*/  IMAD.U32 R83, RZ, RZ, UR4 ;  /* 0x00000004ff537e24 */ /* 0x000fe2000f8e00ff */
[--C-:B------:R-:W-:Y:S01]  /*0d70*/  LOP3.LUT R45, R45, 0x6a, R4.reuse, 0xfe, !PT ;  /* 0x0000006a2d2d7812 */ /* 0x100fe200078efe04 */
[----:B------:R-:W-:Y:S01]  /*0d80*/  STL [R1+0xc3c], R156 ;  /* 0x000c3c9c01007387 */ /* 0x000fe20000100800 */
[--C-:B------:R-:W-:Y:S01]  /*0d90*/  LOP3.LUT R32, R15, 0x68, R4.reuse, 0xfe, !PT ;  /* 0x000000680f207812 */ /* 0x100fe200078efe04 */
[----:B------:R-:W-:Y:S01]  /*0da0*/  IMAD.U32 R43, RZ, RZ, UR4 ;  /* 0x00000004ff2b7e24 */ /* 0x000fe2000f8e00ff */
[--C-:B------:R-:W-:Y:S01]  /*0db0*/  LOP3.LUT R67, R67, 0x76, R4.reuse, 0xfe, !PT ;  /* 0x0000007643437812 */ /* 0x100fe200078efe04 */
[----:B------:R-:W-:Y:S01]  /*0dc0*/  STL [R1+0xc40], R99 ;  /* 0x000c406301007387 */ /* 0x000fe20000100800 */
[--C-:B------:R-:W-:Y:S01]  /*0dd0*/  LOP3.LUT R71, R71, 0x74, R4.reuse, 0xfe, !PT ;  /* 0x0000007447477812 */ /* 0x100fe200078efe04 */
[----:B------:R-:W-:Y:S01]  /*0de0*/  IMAD.U32 R85, RZ, RZ, UR4 ;  /* 0x00000004ff557e24 */ /* 0x000fe2000f8e00ff */
[----:B------:R-:W-:Y:S01]  /*0df0*/  MOV R39, UR4 ;  /* 0x0000000400277c02 */ /* 0x000fe20008000f00 */
[----:B------:R-:W-:Y:S01]  /*0e00*/  STL [R1+0x170], R138 ;  /* 0x0001708a01007387 */ /* 0x000fe20000100800 */
[--C-:B------:R-:W-:Y:S01]  /*0e10*/  LOP3.LUT R35, R35, 0x72, R4.reuse, 0xfe, !PT ;  /* 0x0000007223237812 */ /* 0x100fe200078efe04 */
[----:B------:R-:W-:Y:S01]  /*0e20*/  IMAD.SHL.U32 R70, R70, 0x2, RZ ;  /* 0x0000000246467824 */ /* 0x000fe200078e00ff */
[--C-:B------:R-:W-:Y:S01]  /*0e30*/  LOP3.LUT R39, R39, 0x70, R4.reuse, 0xfe, !PT ;  /* 0x0000007027277812 */ /* 0x100fe200078efe04 */
[----:B------:R-:W-:Y:S01]  /*0e40*/  STL [R1+0x180], R131 ;  /* 0x0001808301007387 */ /* 0x000fe20000100800 */
[--C-:B------:R-:W-:Y:S01]  /*0e50*/  LOP3.LUT R47, R47, 0x7a, R4.reuse, 0xfe, !PT ;  /* 0x0000007a2f2f7812 */ /* 0x100fe200078efe04 */
[----:B------:R-:W-:Y:S01]  /*0e60*/  IMAD.SHL.U32 R62, R62, 0x2, RZ ;  /* 0x000000023e3e7824 */ /* 0x000fe200078e00ff */
        /* <DEDUP_REMOVED lines=8> */
[--C-:B------:R-:W-:Y:S01]  /*0ef0*/  LOP3.LUT R42, R23, 0x46, R4.reuse, 0xfe, !PT ;  /* 0x00000046172a7812 */ /* 0x100fe200078efe04 */
[----:B------:R-:W-:Y:S01]  /*0f00*/  STL [R1+0x1a4], R128 ;  /* 0x0001a48001007387 */ /* 0x000fe20000100800 */
[----:B------:R-:W-:Y:S01]  /*0f10*/  MOV R41, UR4 ;  /* 0x0000000400297c02 */ /* 0x000fe20008000f00 */
[----:B------:R-:W-:Y:S01]  /*0f20*/  ULDC UR44, c[0x0][0x228] ;  /* 0x00008a00002c7ab9 */ /* 0x000fe20000000800 */
[--C-:B------:R-:W-:Y:S01]  /*0f30*/  LOP3.LUT R40, R27, 0x4e, R4.reuse, 0xfe, !PT ;  /* 0x0000004e1b287812 */ /* 0x100fe200078efe04 */
[----:B------:R0:W-:Y:S01]  /*0f40*/  STL [R1+0x30], R2 ;  /* 0x0000300201007387 */ /* 0x0001e20000100800 */
[--C-:B------:R-:W-:Y:S01]  /*0f50*/  LOP3.LUT R26, R41, 0x4c, R4.reuse, 0xfe, !PT ;  /* 0x0000004c291a7812 */ /* 0x100fe200078efe04 */
[----:B------:R-:W-:Y:S01]  /*0f60*/  ULDC UR43, c[0x0][0x228] ;  /* 0x00008a00002b7ab9 */ /* 0x000fe20000000800 */
[----:B------:R-:W-:Y:S01]  /*0f70*/  MOV R25, UR4 ;  /* 0x0000000400197c02 */ /* 0x000fe20008000f00 */
[----:B------:R1:W-:Y:S01]  /*0f80*/  STL [R1+0x1c], R0 ;  /* 0x00001c0001007387 */ /* 0x0003e20000100800 */
[--C-:B------:R-:W-:Y:S01]  /*0f90*/  LOP3.LUT R23, R79, 0x42, R4.reuse, 0xfe, !PT ;  /* 0x000000424f177812 */ /* 0x100fe200078efe04 */
[----:B------:R-:W-:Y:S01]  /*0fa0*/  ULDC UR42, c[0x0][0x228] ;  /* 0x00008a00002a7ab9 */ /* 0x000fe20000000800 */
[--C-:B------:R-:W-:Y:S01]  /*0fb0*/  LOP3.LUT R41, R55, 0x48, R4.reuse, 0xfe, !PT ;  /* 0x0000004837297812 */ /* 0x100fe200078efe04 */
[----:B------:R-:W-:Y:S01]  /*0fc0*/  ULDC UR41, c[0x0][0x228] ;  /* 0x00008a0000297ab9 */ /* 0x000fe20000000800 */
[--C-:B------:R-:W-:Y:S01]  /*0fd0*/  LOP3.LUT R18, R81, 0x40, R4.reuse, 0xfe, !PT ;  /* 0x0000004051127812 */ /* 0x100fe200078efe04 */
[----:B------:R-:W-:Y:S01]  /*0fe0*/  ULDC UR40, c[0x0][0x228] ;  /* 0x00008a0000287ab9 */ /* 0x000fe20000000800 */
[----:B0-----:R-:W-:Y:S01]  /*0ff0*/  SEL R2, RZ, 0x4, P2 ;  /* 0x00000004ff027807 */ /* 0x001fe20001000000 */
[----:B------:R-:W-:Y:S01]  /*1000*/  ULDC UR39, c[0x0][0x228] ;  /* 0x00008a0000277ab9 */ /* 0x000fe20000000800 */
[----:B------:R-:W-:Y:S01]  /*1010*/  ISETP.GE.AND P2, PT, R44, 0xc000, PT ;  /* 0x0000c0002c00780c */ /* 0x000fe20003f46270 */
[----:B------:R-:W-:Y:S01]  /*1020*/  ULDC UR38, c[0x0][0x228] ;  /* 0x00008a0000267ab9 */ /* 0x000fe20000000800 */
[----:B-1----:R-:W-:Y:S01]  /*1030*/  SEL R0, RZ, 0x7fff8, P0 ;  /* 0x0007fff8ff007807 */ /* 0x002fe20000000000 */
[----:B------:R0:W-:Y:S01]  /*1040*/  STL [R1+0x54], R2 ;  /* 0x0000540201007387 */ /* 0x0001e20000100800 */
[----:B------:R-:W-:Y:S01]  /*1050*/  ISETP.GE.AND P0, PT, R45, 0xc000, PT ;  /* 0x0000c0002d00780c */ /* 0x000fe20003f06270 */
[----:B------:R-:W-:Y:S01]  /*1060*/  ULDC UR37, c[0x0][0x228] ;  /* 0x00008a0000257ab9 */ /* 0x000fe20000000800 */
[--C-:B------:R-:W-:Y:S01]  /*1070*/  LOP3.LUT R24, R25, 0x54, R4.reuse, 0xfe, !PT ;  /* 0x0000005419187812 */ /* 0x100fe200078efe04 */
[----:B------:R1:W-:Y:S01]  /*1080*/  STL [R1+0x50], R0 ;  /* 0x0000500001007387 */ /* 0x0003e20000100800 */
[--C-:B------:R-:W-:Y:S01]  /*1090*/  LOP3.LUT R25, R49, 0x52, R4.reuse, 0xfe, !PT ;  /* 0x0000005231197812 */ /* 0x100fe200078efe04 */
[----:B------:R-:W-:Y:S01]  /*10a0*/  ULDC UR32, c[0x0][0x228] ;  /* 0x00008a0000207ab9 */ /* 0x000fe20000000800 */
[----:B------:R-:W-:Y:S01]  /*10b0*/  MOV R21, UR4 ;  /* 0x0000000400157c02 */ /* 0x000fe20008000f00 */
        /* <DEDUP_REMOVED lines=29> */
[----:B------:R-:W-:Y:S01]  /*1290*/  MOV R91, UR4 ;  /* 0x00000004005b7c02 */ /* 0x000fe20008000f00 */
[----:B------:R-:W-:Y:S01]  /*12a0*/  ULDC UR19, c[0x0][0x228] ;  /* 0x00008a0000137ab9 */ /* 0x000fe20000000800 */
[--C-:B------:R-:W-:Y:S01]  /*12b0*/  LOP3.LUT R34, R19, 0x5e, R4.reuse, 0xfe, !PT ;  /* 0x0000005e13227812 */ /* 0x100fe200078efe04 */
[----:B------:R-:W-:Y:S01]  /*12c0*/  ULDC UR18, c[0x0][0x228] ;  /* 0x00008a0000127ab9 */ /* 0x000fe20000000800 */
[----:B------:R-:W-:Y:S01]  /*12d0*/  LOP3.LUT R29, R29, 0x5a, R4, 0xfe, !PT ;  /* 0x0000005a1d1d7812 */ /* 0x000fe200078efe04 */
[----:B------:R-:W-:Y:S01]  /*12e0*/  ULDC UR17, c[0x0][0x228] ;  /* 0x00008a0000117ab9 */ /* 0x000fe20000000800 */
[----:B0-----:R-:W-:Y:S01]  /*12f0*/  SEL R2, RZ, 0x1, P2 ;  /* 0x00000001ff027807 */ /* 0x001fe20001000000 */
[----:B------:R-:W-:Y:S01]  /*1300*/  ULDC UR16, c[0x0][0x228] ;  /* 0x00008a0000107ab9 */ /* 0x000fe20000000800 */
[----:B------:R-:W-:Y:S01]  /*1310*/  ISETP.GE.AND P2, PT, R39, 0xc000, PT ;  /* 0x0000c0002700780c */ /* 0x000fe20003f46270 */
[----:B------:R-:W-:Y:S01]  /*1320*/  ULDC UR15, c[0x0][0x228] ;  /* 0x00008a00000f7ab9 */ /* 0x000fe20000000800 */
[----:B-1----:R-:W-:Y:S01]  /*1330*/  SEL R0, RZ, 0x1fffe, P0 ;  /* 0x0001fffeff007807 */ /* 0x002fe20000000000 */
[----:B------:R0:W-:Y:S01]  /*1340*/  STL [R1+0x38], R2 ;  /* 0x0000380201007387 */ /* 0x0001e20000100800 */
[----:B------:R-:W-:-:S02]  /*1350*/  ISETP.GE.AND P0, PT, R46, 0xc000, PT ;  /* 0x0000c0002e00780c */ /* 0x000fc40003f06270 */
[--C-:B------:R-:W-:Y:S01]  /*1360*/  LOP3.LUT R14, R83, 0x2a, R4.reuse, 0xfe, !PT ;  /* 0x0000002a530e7812 */ /* 0x100fe200078efe04 */
[----:B------:R1:W-:Y:S01]  /*1370*/  STL [R1+0x14], R0 ;  /* 0x0000140001007387 */ /* 0x0003e20000100800 */
[--C-:B------:R-:W-:Y:S02]  /*1380*/  LOP3.LUT R8, R91, 0x24, R4.reuse, 0xfe, !PT ;  /* 0x000000245b087812 */ /* 0x100fe400078efe04 */
[--C-:B------:R-:W-:Y:S02]  /*1390*/  LOP3.LUT R36, R43, 0x58, R4.reuse, 0xfe, !PT ;  /* 0x000000582b247812 */ /* 0x100fe400078efe04 */
[----:B------:R-:W-:Y:S02]  /*13a0*/  LOP3.LUT R12, R85, 0x28, R4, 0xfe, !PT ;  /* 0x00000028550c7812 */ /* 0x000fe400078efe04 */
[----:B0-----:R-:W-:Y:S02]  /*13b0*/  SEL R2, RZ, 0x4, P3 ;  /* 0x00000004ff027807 */ /* 0x001fe40001800000 */
[----:B------:R-:W-:-:S02]  /*13c0*/  ISETP.GE.AND P3, PT, R47, 0xc000, PT ;  /* 0x0000c0002f00780c */ /* 0x000fc40003f66270 */
[----:B-1----:R-:W-:Y:S01]  /*13d0*/  SEL R0, RZ, 0x7fff8, P2 ;  /* 0x0007fff8ff007807 */ /* 0x002fe20001000000 */
[----:B------:R0:W-:Y:S01]  /*13e0*/  STL [R1+0x44], R2 ;  /* 0x0000440201007387 */ /* 0x0001e20000100800 */
[----:B------:R-:W-:Y:S02]  /*13f0*/  ISETP.GE.AND P2, PT, R66, 0xc000, PT ;  /* 0x0000c0004200780c */ /* 0x000fe40003f46270 */
[----:B------:R-:W-:Y:S01]  /*1400*/  SEL R78, RZ, 0x7fff8, P1 ;  /* 0x0007fff8ff4e7807 */ /* 0x000fe20000800000 */
[----:B------:R1:W-:Y:S01]  /*1410*/  STL [R1+0x40], R0 ;  /* 0x0000400001007387 */ /* 0x0003e20000100800 */
[----:B------:R-:W-:Y:S02]  /*1420*/  SHF.L.U32 R64, R64, 0x1, RZ ;  /* 0x0000000140407819 */ /* 0x000fe400000006ff */
[----:B0-----:R-:W-:Y:S02]  /*1430*/  SEL R2, RZ, 0x1fffe, P0 ;  /* 0x0001fffeff027807 */ /* 0x001fe40000000000 */
[----:B------:R-:W-:-:S02]  /*1440*/  ISETP.GE.AND P0, PT, R42, 0xc000, PT ;  /* 0x0000c0002a00780c */ /* 0x000fc40003f06270 */
[----:B-1----:R-:W-:Y:S01]  /*1450*/  SEL R0, RZ, 0x4, P3 ;  /* 0x00000004ff007807 */ /* 0x002fe20001800000 */
[----:B------:R0:W-:Y:S01]  /*1460*/  STL [R1+0xc], R2 ;  /* 0x00000c0201007387 */ /* 0x0001e20000100800 */
[----:B------:R-:W-:-:S03]  /*1470*/  ISETP.GE.AND P3, PT, R22, 0xc000, PT ;  /* 0x0000c0001600780c */ /* 0x000fc60003f66270 */
[----:B------:R1:W-:Y:S01]  /*1480*/  STL [R1+0x3c], R0 ;  /* 0x00003c0001007387 */ /* 0x0003e20000100800 */
[----:B------:R-:W-:Y:S02]  /*1490*/  SEL R165, RZ, 0x1fffe, P3 ;  /* 0x0001fffeffa57807 */ /* 0x000fe40001800000 */
[----:B------:R-:W-:Y:S02]  /*14a0*/  ISETP.GE.AND P3, PT, R40, 0xc000, PT ;  /* 0x0000c0002800780c */ /* 0x000fe40003f66270 */
[----:B0-----:R-:W-:Y:S02]  /*14b0*/  SEL R2, RZ, 0x7fff8, P2 ;  /* 0x0007fff8ff027807 */ /* 0x001fe40001000000 */
[----:B------:R-:W-:Y:S02]  /*14c0*/  SEL R98, RZ, 0x1, P3 ;  /* 0x00000001ff627807 */ /* 0x000fe40001800000 */
[----:B-1----:R-:W-:Y:S01]  /*14d0*/  SEL R0, RZ, 0x1, P0 ;  /* 0x00000001ff007807 */ /* 0x002fe20000000000 */
[----:B------:R-:W-:Y:S01]  /*14e0*/  STL [R1+0x10], R2 ;  /* 0x0000100201007387 */ /* 0x000fe20000100800 */
[----:B------:R-:W-:-:S02]  /*14f0*/  ISETP.GE.AND P2, PT, R23, 0xc000, PT ;  /* 0x0000c0001700780c */ /* 0x000fc40003f46270 */
[----:B------:R-:W-:Y:S01]  /*1500*/  ISETP.GE.AND P3, PT, R41, 0xc000, PT ;  /* 0x0000c0002900780c */ /* 0x000fe20003f66270 */
[----:B------:R0:W-:Y:S01]  /*1510*/  STL [R1], R0 ;  /* 0x0000000001007387 */ /* 0x0001e20000100800 */
[C---:B------:R-:W-:Y:S01]  /*1520*/  ISETP.GE.AND P0, PT, R18.reuse, 0xc000, PT ;  /* 0x0000c0001200780c */ /* 0x040fe20003f06270 */
[----:B------:R-:W-:Y:S01]  /*1530*/  IMAD.WIDE R18, R18, 0x80, RZ ;  /* 0x0000008012127825 */ /* 0x000fe200078e02ff */
[----:B------:R-:W-:Y:S01]  /*1540*/  SEL R82, RZ, 0x7fff8, P3 ;  /* 0x0007fff8ff527807 */ /* 0x000fe20001800000 */
[----:B------:R-:W-:Y:S01]  /*1550*/  STL [R1+0xc44], R165 ;  /* 0x000c44a501007387 */ /* 0x000fe20000100800 */
[----:B------:R-:W-:Y:S02]  /*1560*/  ISETP.GE.AND P3, PT, R25, 0xc000, PT ;  /* 0x0000c0001900780c */ /* 0x000fe40003f66270 */
[----:B------:R-:W-:Y:S02]  /*1570*/  SEL R3, RZ, 0x7fff8, P0 ;  /* 0x0007fff8ff037807 */ /* 0x000fe40000000000 */
[----:B------:R-:W-:-:S02]  /*1580*/  ISETP.GE.AND P0, PT, R27, 0xc000, PT ;  /* 0x0000c0001b00780c */ /* 0x000fc40003f06270 */
[----:B0-----:R-:W-:Y:S02]  /*1590*/  SEL R0, RZ, 0x4, P2 ;  /* 0x00000004ff007807 */ /* 0x001fe40001000000 */
[----:B------:R-:W-:Y:S02]  /*15a0*/  ISETP.GE.AND P2, PT, R26, 0xc000, PT ;  /* 0x0000c0001a00780c */ /* 0x000fe40003f46270 */
[----:B------:R-:W-:Y:S01]  /*15b0*/  SEL R49, RZ, 0x4, P3 ;  /* 0x00000004ff317807 */ /* 0x000fe20001800000 */
[----:B------:R-:W-:Y:S01]  /*15c0*/  STL [R1+0x8], R0 ;  /* 0x0000080001007387 */ /* 0x000fe20000100800 */
[----:B------:R-:W-:Y:S02]  /*15d0*/  SEL R52, RZ, 0x1fffe, P2 ;  /* 0x0001fffeff347807 */ /* 0x000fe40001000000 */
[----:B------:R-:W-:Y:S01]  /*15e0*/  ISETP.GE.AND P2, PT, R37, 0xc000, PT ;  /* 0x0000c0002500780c */ /* 0x000fe20003f46270 */
[----:B------:R-:W-:Y:S01]  /*15f0*/  STL [R1+0xc48], R3 ;  /* 0x000c480301007387 */ /* 0x000fe20000100800 */
[----:B------:R-:W-:-:S02]  /*1600*/  ISETP.GE.AND P3, PT, R28, 0xc000, PT ;  /* 0x0000c0001c00780c */ /* 0x000fc40003f66270 */
[----:B------:R-:W-:Y:S01]  /*1610*/  SEL R54, RZ, 0x4, P0 ;  /* 0x00000004ff367807 */ /* 0x000fe20000000000 */
[----:B------:R-:W-:Y:S01]  /*1620*/  STL [R1+0xc4c], R98 ;  /* 0x000c4c6201007387 */ /* 0x000fe20000100800 */
[----:B------:R-:W-:Y:S02]  /*1630*/  ISETP.GE.AND P0, PT, R24, 0xc000, PT ;  /* 0x0000c0001800780c */ /* 0x000fe40003f06270 */
[----:B------:R-:W-:Y:S01]  /*1640*/  SEL R97, RZ, 0x1, P2 ;  /* 0x00000001ff617807 */ /* 0x000fe20001000000 */
[----:B------:R-:W-:Y:S01]  /*1650*/  STL [R1+0xc50], R52 ;  /* 0x000c503401007387 */ /* 0x000fe20000100800 */
[----:B------:R-:W-:Y:S02]  /*1660*/  SEL R81, RZ, 0x1fffe, P3 ;  /* 0x0001fffeff517807 */ /* 0x000fe40001800000 */
[----:B------:R-:W-:Y:S01]  /*1670*/  ISETP.GE.AND P2, PT, R38, 0xc000, PT ;  /* 0x0000c0002600780c */ /* 0x000fe20003f46270 */
[----:B------:R0:W-:Y:S01]  /*1680*/  STL [R1+0xc5c], R54 ;  /* 0x000c5c3601007387 */ /* 0x0001e20000100800 */
[C---:B------:R-:W-:Y:S01]  /*1690*/  ISETP.GE.AND P3, PT, R10.reuse, 0xc000, PT ;  /* 0x0000c0000a00780c */ /* 0x040fe20003f66270 */
[----:B------:R-:W-:Y:S01]  /*16a0*/  IMAD.WIDE R10, R10, 0x80, RZ ;  /* 0x000000800a0a7825 */ /* 0x000fe200078e02ff */
[----:B------:R-:W-:-:S02]  /*16b0*/  SEL R83, RZ, 0x1fffe, P0 ;  /* 0x0001fffeff537807 */ /* 0x000fc40000000000 */
[----:B------:R-:W-:Y:S02]  /*16c0*/  ISETP.GE.AND P0, PT, R34, 0xc000, PT ;  /* 0x0000c0002200780c */ /* 0x000fe40003f06270 */
[----:B------:R-:W-:Y:S02]  /*16d0*/  SEL R80, RZ, 0x7fff8, P2 ;  /* 0x0007fff8ff507807 */ /* 0x000fe40001000000 */
[----:B------:R-:W-:Y:S02]  /*16e0*/  SEL R91, RZ, 0x1, P3 ;  /* 0x00000001ff5b7807 */ /* 0x000fe40001800000 */
[----:B------:R-:W-:Y:S02]  /*16f0*/  ISETP.GE.AND P2, PT, R29, 0xc000, PT ;  /* 0x0000c0001d00780c */ /* 0x000fe40003f46270 */
[C---:B------:R-:W-:Y:S01]  /*1700*/  ISETP.GE.AND P3, PT, R14.reuse, 0xc000, PT ;  /* 0x0000c0000e00780c */ /* 0x040fe20003f66270 */
[----:B------:R-:W-:Y:S01]  /*1710*/  IMAD.WIDE R14, R14, 0x80, RZ ;  /* 0x000000800e0e7825 */ /* 0x000fe200078e02ff */
[----:B------:R-:W-:-:S02]  /*1720*/  SEL R96, RZ, 0x1, P0 ;  /* 0x00000001ff607807 */ /* 0x000fc40000000000 */
[----:B------:R-:W-:Y:S02]  /*1730*/  ISETP.GE.AND P0, PT, R36, 0xc000, PT ;  /* 0x0000c0002400780c */ /* 0x000fe40003f06270 */
[----:B------:R-:W-:Y:S02]  /*1740*/  SEL R55, RZ, 0x4, P2 ;  /* 0x00000004ff377807 */ /* 0x000fe40001000000 */
[C---:B------:R-:W-:Y:S01]  /*1750*/  ISETP.GE.AND P2, PT, R8.reuse, 0xc000, PT ;  /* 0x0000c0000800780c */ /* 0x040fe20003f46270 */
[----:B------:R-:W-:Y:S01]  /*1760*/  IMAD.WIDE R8, R8, 0x80, RZ ;  /* 0x0000008008087825 */ /* 0x000fe200078e02ff */
[-C--:B------:R-:W-:Y:S02]  /*1770*/  LOP3.LUT R111, R14, R105.reuse, RZ, 0xfc, !PT ;  /* 0x000000690e6f7212 */ /* 0x080fe400078efcff */
[----:B------:R-:W-:Y:S02]  /*1780*/  LOP3.LUT R113, R10, R105, RZ, 0xfc, !PT ;  /* 0x000000690a717212 */ /* 0x000fe400078efcff */
[----:B------:R-:W-:-:S02]  /*1790*/  SEL R79, RZ, 0x7fff8, P0 ;  /* 0x0007fff8ff4f7807 */ /* 0x000fc40000000000 */
[C---:B------:R-:W-:Y:S01]  /*17a0*/  ISETP.GE.AND P0, PT, R16.reuse, 0xc000, PT ;  /* 0x0000c0001000780c */ /* 0x040fe20003f06270 */
[----:B------:R-:W-:Y:S01]  /*17b0*/  IMAD.WIDE R16, R16, 0x80, RZ ;  /* 0x0000008010107825 */ /* 0x000fe200078e02ff */
[----:B------:R-:W-:Y:S02]  /*17c0*/  SEL R88, RZ, 0x1fffe, P2 ;  /* 0x0001fffeff587807 */ /* 0x000fe40001000000 */
[C---:B------:R-:W-:Y:S01]  /*17d0*/  ISETP.GE.AND P2, PT, R12.reuse, 0xc000, PT ;  /* 0x0000c0000c00780c */ /* 0x040fe20003f46270 */
[----:B------:R-:W-:Y:S01]  /*17e0*/  IMAD.WIDE R12, R12, 0x80, RZ ;  /* 0x000000800c0c7825 */ /* 0x000fe200078e02ff */
[----:B0-----:R-:W-:Y:S02]  /*17f0*/  SHF.L.U64.HI R54, R111, 0x1, R15 ;  /* 0x000000016f367819 */ /* 0x001fe4000001020f */
[-C--:B------:R-:W-:Y:S01]  /*1800*/  LOP3.LUT R114, R8, R105.reuse, RZ, 0xfc, !PT ;  /* 0x0000006908727212 */ /* 0x080fe200078efcff */
[----:B------:R-:W-:Y:S01]  /*1810*/  IMAD.U32 R15, RZ, RZ, UR4 ;  /* 0x00000004ff0f7e24 */ /* 0x000fe2000f8e00ff */
[----:B------:R-:W-:Y:S01]  /*1820*/  SHF.L.U64.HI R121, R113, 0x1, R11 ;  /* 0x0000000171797819 */ /* 0x000fe2000001020b */
[----:B------:R-:W-:Y:S01]  /*1830*/  IMAD.U32 R11, RZ, RZ, UR4 ;  /* 0x00000004ff0b7e24 */ /* 0x000fe2000f8e00ff */
[----:B------:R-:W-:-:S02]  /*1840*/  LOP3.LUT R115, R16, R105, RZ, 0xfc, !PT ;  /* 0x0000006910737212 */ /* 0x000fc400078efcff */
[----:B------:R-:W-:Y:S01]  /*1850*/  SHF.L.U64.HI R122, R114, 0x1, R9 ;  /* 0x00000001727a7819 */ /* 0x000fe20000010209 */
[----:B------:R-:W-:Y:S01]  /*1860*/  IMAD.U32 R9, RZ, RZ, UR4 ;  /* 0x00000004ff097e24 */ /* 0x000fe2000f8e00ff */
[----:B------:R-:W-:Y:S02]  /*1870*/  LOP3.LUT R112, R12, R105, RZ, 0xfc, !PT ;  /* 0x000000690c707212 */ /* 0x000fe400078efcff */
[--C-:B------:R-:W-:Y:S02]  /*1880*/  LOP3.LUT R16, R15, 0x2c, R4.reuse, 0xfe, !PT ;  /* 0x0000002c0f107812 */ /* 0x100fe400078efe04 */
[----:B------:R-:W-:Y:S02]  /*1890*/  LOP3.LUT R8, R11, 0x30, R4, 0xfe, !PT ;  /* 0x000000300b087812 */ /* 0x000fe400078efe04 */
[----:B------:R-:W-:Y:S02]  /*18a0*/  SHF.L.U64.HI R120, R112, 0x1, R13 ;  /* 0x0000000170787819 */ /* 0x000fe4000001020d */
[----:B------:R-:W-:-:S02]  /*18b0*/  ISETP.GE.AND P1, PT, R16, 0xc000, PT ;  /* 0x0000c0001000780c */ /* 0x000fc40003f26270 */
[----:B------:R-:W-:Y:S02]  /*18c0*/  SEL R56, RZ, 0x4, P3 ;  /* 0x00000004ff387807 */ /* 0x000fe40001800000 */
[----:B------:R-:W-:Y:S02]  /*18d0*/  MOV R13, UR4 ;  /* 0x00000004000d7c02 */ /* 0x000fe40008000f00 */
[--C-:B------:R-:W-:Y:S02]  /*18e0*/  LOP3.LUT R12, R9, 0x32, R4.reuse, 0xfe, !PT ;  /* 0x00000032090c7812 */ /* 0x100fe400078efe04 */
[C---:B------:R-:W-:Y:S01]  /*18f0*/  ISETP.GE.AND P3, PT, R8.reuse, 0xc000, PT ;  /* 0x0000c0000800780c */ /* 0x040fe20003f66270 */
[----:B------:R-:W-:Y:S01]  /*1900*/  IMAD.WIDE R8, R8, 0x80, RZ ;  /* 0x0000008008087825 */ /* 0x000fe200078e02ff */
[----:B------:R-:W-:Y:S02]  /*1910*/  SEL R53, RZ, 0x1fffe, P1 ;  /* 0x0001fffeff357807 */ /* 0x000fe40000800000 */
[----:B------:R-:W-:-:S02]  /*1920*/  LOP3.LUT R10, R13, 0x2e, R4, 0xfe, !PT ;  /* 0x0000002e0d0a7812 */ /* 0x000fc400078efe04 */
[C---:B------:R-:W-:Y:S01]  /*1930*/  ISETP.GE.AND P1, PT, R12.reuse, 0xc000, PT ;  /* 0x0000c0000c00780c */ /* 0x040fe20003f26270 */
[----:B------:R-:W-:Y:S01]  /*1940*/  IMAD.WIDE R12, R12, 0x80, RZ ;  /* 0x000000800c0c7825 */ /* 0x000fe200078e02ff */
[-C--:B------:R-:W-:Y:S02]  /*1950*/  LOP3.LUT R108, R8, R105.reuse, RZ, 0xfc, !PT ;  /* 0x00000069086c7212 */ /* 0x080fe400078efcff */
[----:B------:R-:W-:Y:S02]  /*1960*/  SEL R58, RZ, 0x4, P0 ;  /* 0x00000004ff3a7807 */ /* 0x000fe40000000000 */
[C---:B------:R-:W-:Y:S01]  /*1970*/  ISETP.GE.AND P0, PT, R10.reuse, 0xc000, PT ;  /* 0x0000c0000a00780c */ /* 0x040fe20003f06270 */
[----:B------:R-:W-:Y:S01]  /*1980*/  IMAD.WIDE R10, R10, 0x80, RZ ;  /* 0x000000800a0a7825 */ /* 0x000fe200078e02ff */
[----:B------:R-:W-:Y:S02]  /*1990*/  LOP3.LUT R14, R7, 0x34, R4, 0xfe, !PT ;  /* 0x00000034070e7812 */ /* 0x000fe400078efe04 */
[----:B------:R-:W-:-:S02]  /*19a0*/  LOP3.LUT R106, R12, R105, RZ, 0xfc, !PT ;  /* 0x000000690c6a7212 */ /* 0x000fc400078efcff */
[----:B------:R-:W-:Y:S02]  /*19b0*/  SHF.L.U64.HI R153, R108, 0x1, R9 ;  /* 0x000000016c997819 */ /* 0x000fe40000010209 */
[----:B------:R-:W-:Y:S02]  /*19c0*/  MOV R9, UR4 ;  /* 0x0000000400097c02 */ /* 0x000fe40008000f00 */
[----:B------:R-:W-:Y:S02]  /*19d0*/  SEL R90, RZ, 0x1, P0 ;  /* 0x00000001ff5a7807 */ /* 0x000fe40000000000 */
[C---:B------:R-:W-:Y:S01]  /*19e0*/  ISETP.GE.AND P0, PT, R14.reuse, 0xc000, PT ;  /* 0x0000c0000e00780c */ /* 0x040fe20003f06270 */
[----:B------:R-:W-:Y:S01]  /*19f0*/  IMAD.WIDE R14, R14, 0x80, RZ ;  /* 0x000000800e0e7825 */ /* 0x000fe200078e02ff */
[----:B------:R-:W-:Y:S02]  /*1a00*/  LOP3.LUT R109, R10, R105, RZ, 0xfc, !PT ;  /* 0x000000690a6d7212 */ /* 0x000fe400078efcff */
[----:B------:R-:W-:Y:S01]  /*1a10*/  SHF.L.U64.HI R152, R106, 0x1, R13 ;  /* 0x000000016a987819 */ /* 0x000fe2000001020d */
[----:B------:R-:W-:Y:S01]  /*1a20*/  IMAD.U32 R13, RZ, RZ, UR4 ;  /* 0x00000004ff0d7e24 */ /* 0x000fe2000f8e00ff */
[----:B------:R-:W-:-:S02]  /*1a30*/  LOP3.LUT R12, R9, 0x36, R4, 0xfe, !PT ;  /* 0x00000036090c7812 */ /* 0x000fc400078efe04 */
[----:B------:R-:W-:Y:S02]  /*1a40*/  SHF.L.U64.HI R6, R109, 0x1, R11 ;  /* 0x000000016d067819 */ /* 0x000fe4000001020b */
[----:B------:R-:W-:Y:S02]  /*1a50*/  SEL R74, RZ, 0x7fff8, P2 ;  /* 0x0007fff8ff4a7807 */ /* 0x000fe40001000000 */
[----:B------:R-:W-:Y:S02]  /*1a60*/  LOP3.LUT R11, R14, R105, RZ, 0xfc, !PT ;  /* 0x000000690e0b7212 */ /* 0x000fe400078efcff */
[----:B------:R-:W-:Y:S02]  /*1a70*/  ISETP.GE.AND P2, PT, R12, 0xc000, PT ;  /* 0x0000c0000c00780c */ /* 0x000fe40003f46270 */
[----:B------:R-:W-:Y:S01]  /*1a80*/  SHF.L.U64.HI R123, R115, 0x1, R17 ;  /* 0x00000001737b7819 */ /* 0x000fe20000010211 */
[----:B------:R-:W-:Y:S01]  /*1a90*/  IMAD.WIDE R16, R16, 0x80, RZ ;  /* 0x0000008010107825 */ /* 0x000fe200078e02ff */
[----:B------:R-:W-:-:S02]  /*1aa0*/  LOP3.LUT R20, R9, 0x3a, R4, 0xfe, !PT ;  /* 0x0000003a09147812 */ /* 0x000fc400078efe04 */
[--C-:B------:R-:W-:Y:S01]  /*1ab0*/  LOP3.LUT R14, R13, 0x38, R4.reuse, 0xfe, !PT ;  /* 0x000000380d0e7812 */ /* 0x100fe200078efe04 */
[----:B------:R-:W-:Y:S01]  /*1ac0*/  IMAD.WIDE R12, R12, 0x80, RZ ;  /* 0x000000800c0c7825 */ /* 0x000fe200078e02ff */
[----:B------:R-:W-:Y:S01]  /*1ad0*/  SEL R89, RZ, 0x1, P2 ;  /* 0x00000001ff597807 */ /* 0x000fe20001000000 */
[----:B------:R-:W-:Y:S01]  /*1ae0*/  STL [R1+0x1c0], R123 ;  /* 0x0001c07b01007387 */ /* 0x000fe20000100800 */
[----:B------:R-:W-:Y:S02]  /*1af0*/  SEL R75, RZ, 0x1fffe, P0 ;  /* 0x0001fffeff4b7807 */ /* 0x000fe40000000000 */
[----:B------:R-:W-:Y:S01]  /*1b00*/  SHF.L.U64.HI R145, R11, 0x1, R15 ;  /* 0x000000010b917819 */ /* 0x000fe2000001020f */
[----:B------:R-:W-:Y:S01]  /*1b10*/  STL [R1+0x1f8], R122 ;  /* 0x0001f87a01007387 */ /* 0x000fe20000100800 */
[C---:B------:R-:W-:Y:S01]  /*1b20*/  ISETP.GE.AND P2, PT, R20.reuse, 0xc000, PT ;  /* 0x0000c0001400780c */ /* 0x040fe20003f46270 */
[----:B------:R-:W-:Y:S01]  /*1b30*/  IMAD.WIDE R20, R20, 0x80, RZ ;  /* 0x0000008014147825 */ /* 0x000fe200078e02ff */
[----:B------:R-:W-:Y:S01]  /*1b40*/  ISETP.GE.AND P0, PT, R14, 0xc000, PT ;  /* 0x0000c0000e00780c */ /* 0x000fe20003f06270 */
[----:B------:R-:W-:Y:S01]  /*1b50*/  STL [R1+0x218], R121 ;  /* 0x0002187901007387 */ /* 0x000fe20000100800 */
[-C--:B------:R-:W-:Y:S01]  /*1b60*/  LOP3.LUT R110, R16, R105.reuse, RZ, 0xfc, !PT ;  /* 0x00000069106e7212 */ /* 0x080fe200078efcff */
[----:B------:R-:W-:Y:S01]  /*1b70*/  IMAD.WIDE R14, R14, 0x80, RZ ;  /* 0x000000800e0e7825 */ /* 0x000fe200078e02ff */
[----:B------:R-:W-:Y:S01]  /*1b80*/  LOP3.LUT R16, R7, 0x3c, R4, 0xfe, !PT ;  /* 0x0000003c07107812 */ /* 0x000fe200078efe04 */
[----:B------:R-:W-:Y:S01]  /*1b90*/  STL [R1+0x224], R120 ;  /* 0x0002247801007387 */ /* 0x000fe20000100800 */
[----:B------:R-:W-:-:S02]  /*1ba0*/  LOP3.LUT R10, R12, R105, RZ, 0xfc, !PT ;  /* 0x000000690c0a7212 */ /* 0x000fc400078efcff */
[----:B------:R-:W-:Y:S01]  /*1bb0*/  SEL R51, RZ, 0x4, P1 ;  /* 0x00000004ff337807 */ /* 0x000fe20000800000 */
[----:B------:R-:W-:Y:S01]  /*1bc0*/  STL [R1+0x234], R54 ;  /* 0x0002343601007387 */ /* 0x000fe20000100800 */
[-C--:B------:R-:W-:Y:S02]  /*1bd0*/  LOP3.LUT R9, R14, R105.reuse, RZ, 0xfc, !PT ;  /* 0x000000690e097212 */ /* 0x080fe400078efcff */
[-C--:B------:R-:W-:Y:S02]  /*1be0*/  LOP3.LUT R8, R20, R105.reuse, RZ, 0xfc, !PT ;  /* 0x0000006914087212 */ /* 0x080fe400078efcff */
[----:B------:R-:W-:Y:S02]  /*1bf0*/  SHF.L.U64.HI R118, R110, 0x1, R17 ;  /* 0x000000016e767819 */ /* 0x000fe40000010211 */
[C---:B------:R-:W-:Y:S01]  /*1c00*/  ISETP.GE.AND P1, PT, R16.reuse, 0xc000, PT ;  /* 0x0000c0001000780c */ /* 0x040fe20003f26270 */
[----:B------:R-:W-:Y:S01]  /*1c10*/  IMAD.WIDE R16, R16, 0x80, RZ ;  /* 0x0000008010107825 */ /* 0x000fe200078e02ff */
[----:B------:R-:W-:Y:S01]  /*1c20*/  SHF.L.U64.HI R144, R10, 0x1, R13 ;  /* 0x000000010a907819 */ /* 0x000fe2000001020d */
[----:B------:R-:W-:Y:S01]  /*1c30*/  STL [R1+0x24c], R118 ;  /* 0x00024c7601007387 */ /* 0x000fe20000100800 */
[----:B------:R-:W-:Y:S01]  /*1c40*/  SHF.L.U64.HI R141, R9, 0x1, R15 ;  /* 0x00000001098d7819 */ /* 0x000fe2000001020f */
[----:B------:R-:W-:Y:S01]  /*1c50*/  IMAD.WIDE R12, R23, 0x80, RZ ;  /* 0x00000080170c7825 */ /* 0x000fe200078e02ff */
[----:B------:R-:W-:Y:S01]  /*1c60*/  SHF.L.U64.HI R140, R8, 0x1, R21 ;  /* 0x00000001088c7819 */ /* 0x000fe20000010215 */
[----:B------:R-:W-:Y:S01]  /*1c70*/  STL [R1+0x25c], R6 ;  /* 0x00025c0601007387 */ /* 0x000fe20000100800 */
[-C--:B------:R-:W-:Y:S01]  /*1c80*/  LOP3.LUT R15, R18, R105.reuse, RZ, 0xfc, !PT ;  /* 0x00000069120f7212 */ /* 0x080fe200078efcff */
[----:B------:R-:W-:Y:S01]  /*1c90*/  IMAD.WIDE R22, R22, 0x80, RZ ;  /* 0x0000008016167825 */ /* 0x000fe200078e02ff */
[-C--:B------:R-:W-:Y:S01]  /*1ca0*/  LOP3.LUT R7, R16, R105.reuse, RZ, 0xfc, !PT ;  /* 0x0000006910077212 */ /* 0x080fe200078efcff */
[----:B------:R-:W-:Y:S01]  /*1cb0*/  STL [R1+0x26c], R153 ;  /* 0x00026c9901007387 */ /* 0x000fe20000100800 */
[----:B------:R-:W-:Y:S01]  /*1cc0*/  SHF.L.U64.HI R125, R15, 0x1, R19 ;  /* 0x000000010f7d7819 */ /* 0x000fe20000010213 */
[----:B------:R-:W-:Y:S01]  /*1cd0*/  IMAD.WIDE R20, R27, 0x80, RZ ;  /* 0x000000801b147825 */ /* 0x000fe200078e02ff */
[-C--:B------:R-:W-:Y:S01]  /*1ce0*/  LOP3.LUT R14, R22, R105.reuse, RZ, 0xfc, !PT ;  /* 0x00000069160e7212 */ /* 0x080fe200078efcff */
[----:B------:R-:W-:Y:S01]  /*1cf0*/  STL [R1+0x284], R152 ;  /* 0x0002849801007387 */ /* 0x000fe20000100800 */
[-C--:B------:R-:W-:Y:S01]  /*1d00*/  LOP3.LUT R43, R12, R105.reuse, RZ, 0xfc, !PT ;  /* 0x000000690c2b7212 */ /* 0x080fe200078efcff */
[----:B------:R-:W-:Y:S01]  /*1d10*/  IMAD.WIDE R18, R41, 0x80, RZ ;  /* 0x0000008029127825 */ /* 0x000fe200078e02ff */
[-C--:B------:R-:W-:Y:S01]  /*1d20*/  LOP3.LUT R22, R20, R105.reuse, RZ, 0xfc, !PT ;  /* 0x0000006914167212 */ /* 0x080fe200078efcff */
[----:B------:R-:W-:Y:S01]  /*1d30*/  STL [R1+0x298], R145 ;  /* 0x0002989101007387 */ /* 0x000fe20000100800 */
[----:B------:R-:W-:Y:S01]  /*1d40*/  SHF.L.U64.HI R119, R7, 0x1, R17 ;  /* 0x0000000107777819 */ /* 0x000fe20000010211 */
[----:B------:R-:W-:Y:S01]  /*1d50*/  IMAD.WIDE R16, R42, 0x80, RZ ;  /* 0x000000802a107825 */ /* 0x000fe200078e02ff */
[----:B------:R-:W-:Y:S01]  /*1d60*/  SHF.L.U64.HI R124, R43, 0x1, R13 ;  /* 0x000000012b7c7819 */ /* 0x000fe2000001020d */
[----:B------:R-:W-:Y:S01]  /*1d70*/  STL [R1+0x2a4], R144 ;  /* 0x0002a49001007387 */ /* 0x000fe20000100800 */
[----:B------:R-:W-:Y:S01]  /*1d80*/  SHF.L.U64.HI R134, R22, 0x1, R21 ;  /* 0x0000000116867819 */ /* 0x000fe20000010215 */
[----:B------:R-:W-:Y:S01]  /*1d90*/  IMAD.WIDE R20, R25, 0x80, RZ ;  /* 0x0000008019147825 */ /* 0x000fe200078e02ff */
[-C--:B------:R-:W-:Y:S01]  /*1da0*/  LOP3.LUT R13, R18, R105.reuse, RZ, 0xfc, !PT ;  /* 0x00000069120d7212 */ /* 0x080fe200078efcff */
[----:B------:R-:W-:Y:S01]  /*1db0*/  STL [R1+0x2cc], R141 ;  /* 0x0002cc8d01007387 */ /* 0x000fe20000100800 */
[-C--:B------:R-:W-:Y:S01]  /*1dc0*/  LOP3.LUT R12, R16, R105.reuse, RZ, 0xfc, !PT ;  /* 0x00000069100c7212 */ /* 0x080fe200078efcff */
[----:B------:R-:W-:Y:S01]  /*1dd0*/  IMAD.WIDE R24, R24, 0x80, RZ ;  /* 0x0000008018187825 */ /* 0x000fe200078e02ff */
[----:B------:R-:W-:Y:S01]  /*1de0*/  SHF.L.U64.HI R135, R13, 0x1, R19 ;  /* 0x000000010d877819 */ /* 0x000fe20000010213 */
[----:B------:R-:W-:Y:S01]  /*1df0*/  STL [R1+0x2e8], R140 ;  /* 0x0002e88c01007387 */ /* 0x000fe20000100800 */
[----:B------:R-:W-:Y:S01]  /*1e00*/  SHF.L.U64.HI R136, R12, 0x1, R17 ;  /* 0x000000010c887819 */ /* 0x000fe20000010211 */
[----:B------:R-:W-:Y:S01]  /*1e10*/  IMAD.WIDE R18, R38, 0x80, RZ ;  /* 0x0000008026127825 */ /* 0x000fe200078e02ff */
[-C--:B------:R-:W-:Y:S01]  /*1e20*/  LOP3.LUT R38, R24, R105.reuse, RZ, 0xfc, !PT ;  /* 0x0000006918267212 */ /* 0x080fe200078efcff */
        /* <DEDUP_REMOVED lines=73> */
[----:B------:R-:W-:-:S02]  /*22c0*/  LOP3.LUT R39, R20, R105, RZ, 0xfc, !PT ;  /* 0x0000006914277212 */ /* 0x000fc400078efcff */
        /* <DEDUP_REMOVED lines=17> */
[----:B------:R-:W-:Y:S01]  /*23e0*/  IMAD.SHL.U32 R17, R60, 0x2, RZ ;  /* 0x000000023c117824 */ /* 0x000fe200078e00ff */
[----:B------:R-:W-:Y:S01]  /*23f0*/  LOP3.LUT R105, R46, R105, RZ, 0xfc, !PT ;  /* 0x000000692e697212 */ /* 0x000fe200078efcff */
[----:B------:R-:W-:Y:S01]  /*2400*/  STL [R1+0x544], R162 ;  /* 0x000544a201007387 */ /* 0x000fe20000100800 */
[----:B------:R-:W-:Y:S01]  /*2410*/  SHF.L.U64.HI R2, R45, 0x1, R19 ;  /* 0x000000012d027819 */ /* 0x000fe20000010213 */
[----:B------:R-:W-:Y:S01]  /*2420*/  IMAD.SHL.U32 R16, R63, 0x2, RZ ;  /* 0x000000023f107824 */ /* 0x000fe200078e00ff */
[----:B------:R-:W-:Y:S01]  /*2430*/  SHF.L.U64.HI R0, R163, 0x1, R21 ;  /* 0x00000001a3007819 */ /* 0x000fe20000010215 */
[----:B------:R-:W-:Y:S01]  /*2440*/  STL [R1+0x548], R5 ;  /* 0x0005480501007387 */ /* 0x000fe20000100800 */
[----:B------:R-:W-:-:S02]  /*2450*/  SHF.L.U64.HI R164, R105, 0x1, R47 ;  /* 0x0000000169a47819 */ /* 0x000fc4000001022f */
[----:B------:R-:W-:Y:S01]  /*2460*/  SEL R66, RZ, 0x7fff8, P3 ;  /* 0x0007fff8ff427807 */ /* 0x000fe20001800000 */
[----:B------:R-:W-:Y:S01]  /*2470*/  STL [R1+0x54c], R50 ;  /* 0x00054c3201007387 */ /* 0x000fe20000100800 */
[----:B------:R-:W-:Y:S02]  /*2480*/  SEL R67, RZ, 0x1fffe, P1 ;  /* 0x0001fffeff437807 */ /* 0x000fe40000800000 */
[----:B------:R-:W-:Y:S01]  /*2490*/  IADD3 R60, P1, R62, UR6, RZ ;  /* 0x000000063e3c7c10 */ /* 0x000fe2000ff3e0ff */
[----:B------:R-:W-:Y:S01]  /*24a0*/  STL [R1+0x550], R57 ;  /* 0x0005503901007387 */ /* 0x000fe20000100800 */
[----:B------:R-:W-:Y:S02]  /*24b0*/  SHF.L.U32 R18, R61, 0x1, RZ ;  /* 0x000000013d127819 */ /* 0x000fe400000006ff */
[----:B------:R-:W-:Y:S01]  /*24c0*/  IADD3.X R61, R146, UR7, RZ, P1, !PT ;  /* 0x00000007923d7c10 */ /* 0x000fe20008ffe4ff */
[----:B------:R-:W-:Y:S04]  /*24d0*/  STL [R1+0x558], R59 ;  /* 0x0005583b01007387 */ /* 0x000fe80000100800 */
[----:B------:R-:W-:Y:S04]  /*24e0*/  STL [R1+0x560], R104 ;  /* 0x0005606801007387 */ /* 0x000fe80000100800 */
[----:B------:R-:W-:Y:S04]  /*24f0*/  STL [R1+0x564], R2 ;  /* 0x0005640201007387 */ /* 0x000fe80000100800 */
[----:B------:R-:W-:Y:S04]  /*2500*/  STL [R1+0x55c], R0 ;  /* 0x00055c0001007387 */ /* 0x000fe80000100800 */
[----:B------:R-:W-:Y:S04]  /*2510*/  STL [R1+0x554], R164 ;  /* 0x000554a401007387 */ /* 0x000fe80000100800 */
[----:B------:R0:W-:Y:S04]  /*2520*/  STL [R1+0xb8], R70 ;  /* 0x0000b84601007387 */ /* 0x0001e80000100800 */
[----:B------:R1:W-:Y:S04]  /*2530*/  STL [R1+0xbc], R62 ;  /* 0x0000bc3e01007387 */ /* 0x0003e80000100800 */
[----:B------:R2:W-:Y:S01]  /*2540*/  STL [R1+0xc0], R64 ;  /* 0x0000c04001007387 */ /* 0x0005e20000100800 */
[----:B0-----:R-:W-:-:S03]  /*2550*/  IADD3 R70, P3, R70, UR6, RZ ;  /* 0x0000000646467c10 */ /* 0x001fc6000ff7e0ff */
[----:B------:R0:W-:Y:S01]  /*2560*/  STL [R1+0xc4], R65 ;  /* 0x0000c44101007387 */ /* 0x0001e20000100800 */
[----:B------:R-:W-:Y:S02]  /*2570*/  IADD3.X R71, R147, UR7, RZ, P3, !PT ;  /* 0x0000000793477c10 */ /* 0x000fe40009ffe4ff */
[----:B-1----:R-:W-:Y:S01]  /*2580*/  IADD3 R62, P3, R64, UR6, RZ ;  /* 0x00000006403e7c10 */ /* 0x002fe2000ff7e0ff */
[----:B------:R1:W-:Y:S01]  /*2590*/  STL [R1+0xc8], R68 ;  /* 0x0000c84401007387 */ /* 0x0003e20000100800 */
[----:B--2---:R-:W-:Y:S02]  /*25a0*/  IADD3 R64, P1, R65, UR6, RZ ;  /* 0x0000000641407c10 */ /* 0x004fe4000ff3e0ff */
[----:B------:R-:W-:Y:S01]  /*25b0*/  IADD3.X R63, R143, UR7, RZ, P3, !PT ;  /* 0x000000078f3f7c10 */ /* 0x000fe20009ffe4ff */
[----:B------:R2:W-:Y:S01]  /*25c0*/  STL [R1+0xcc], R17 ;  /* 0x0000cc1101007387 */ /* 0x0005e20000100800 */
[----:B0-----:R-:W-:Y:S02]  /*25d0*/  IADD3.X R65, R142, UR7, RZ, P1, !PT ;  /* 0x000000078e417c10 */ /* 0x001fe40008ffe4ff */
[----:B------:R-:W-:Y:S01]  /*25e0*/  IADD3 R72, P1, R17, UR6, RZ ;  /* 0x0000000611487c10 */ /* 0x000fe2000ff3e0ff */
[----:B------:R-:W-:Y:S01]  /*25f0*/  STL [R1+0xd0], R18 ;  /* 0x0000d01201007387 */ /* 0x000fe20000100800 */
[----:B-1----:R-:W-:-:S02]  /*2600*/  IADD3 R68, P3, R68, UR6, RZ ;  /* 0x0000000644447c10 */ /* 0x002fc4000ff7e0ff */
[----:B------:R-:W-:Y:S01]  /*2610*/  IADD3.X R73, R84, UR7, RZ, P1, !PT ;  /* 0x0000000754497c10 */ /* 0x000fe20008ffe4ff */
[----:B------:R0:W-:Y:S01]  /*2620*/  STL [R1+0xd4], R16 ;  /* 0x0000d41001007387 */ /* 0x0001e20000100800 */
[----:B--2---:R-:W-:Y:S01]  /*2630*/  IMAD.SHL.U32 R17, R69, 0x2, RZ ;  /* 0x0000000245117824 */ /* 0x004fe200078e00ff */
[----:B------:R-:W-:Y:S02]  /*2640*/  IADD3.X R69, R76, UR7, RZ, P3, !PT ;  /* 0x000000074c457c10 */ /* 0x000fe40009ffe4ff */
[----:B------:R-:W-:Y:S02]  /*2650*/  IADD3 R76, P3, R18, UR6, RZ ;  /* 0x00000006124c7c10 */ /* 0x000fe4000ff7e0ff */
[----:B------:R-:W-:Y:S01]  /*2660*/  IADD3 R84, P1, R16, UR6, RZ ;  /* 0x0000000610547c10 */ /* 0x000fe2000ff3e0ff */
[----:B------:R1:W-:Y:S01]  /*2670*/  STL [R1+0xd8], R17 ;  /* 0x0000d81101007387 */ /* 0x0003e20000100800 */
[----:B0-----:R-:W-:Y:S01]  /*2680*/  IMAD.SHL.U32 R16, R77, 0x2, RZ ;  /* 0x000000024d107824 */ /* 0x001fe200078e00ff */
[----:B------:R-:W-:-:S02]  /*2690*/  IADD3.X R77, R86, UR7, RZ, P3, !PT ;  /* 0x00000007564d7c10 */ /* 0x000fc40009ffe4ff */
[----:B------:R-:W-:Y:S02]  /*26a0*/  IADD3 R86, P3, R17, UR6, RZ ;  /* 0x0000000611567c10 */ /* 0x000fe4000ff7e0ff */
[----:B------:R-:W-:Y:S01]  /*26b0*/  IADD3.X R85, R92, UR7, RZ, P1, !PT ;  /* 0x000000075c557c10 */ /* 0x000fe20008ffe4ff */
[----:B------:R-:W-:Y:S01]  /*26c0*/  ULDC.64 UR6, c[0x0][0x210] ;  /* 0x0000840000067ab9 */ /* 0x000fe20000000a00 */
[----:B-1----:R-:W-:Y:S01]  /*26d0*/  SHF.L.U32 R17, R87, 0x1, RZ ;  /* 0x0000000157117819 */ /* 0x002fe200000006ff */
[----:B------:R0:W-:Y:S01]  /*26e0*/  STL [R1+0xe0], R16 ;  /* 0x0000e01001007387 */ /* 0x0001e20000100800 */
[----:B------:R-:W-:Y:S02]  /*26f0*/  IADD3 R92, P1, R16, UR6, RZ ;  /* 0x00000006105c7c10 */ /* 0x000fe4000ff3e0ff */
[----:B------:R-:W-:Y:S01]  /*2700*/  IADD3.X R87, R94, UR7, RZ, P3, !PT ;  /* 0x000000075e577c10 */ /* 0x000fe20009ffe4ff */
[----:B------:R-:W-:Y:S01]  /*2710*/  ULDC.64 UR6, c[0x0][0x210] ;  /* 0x0000840000067ab9 */ /* 0x000fe20000000a00 */
[----:B------:R1:W-:Y:S01]  /*2720*/  STL [R1+0xe8], R17 ;  /* 0x0000e81101007387 */ /* 0x0003e20000100800 */
[----:B------:R-:W-:Y:S01]  /*2730*/  IADD3 R94, P3, R17, UR6, RZ ;  /* 0x00000006115e7c10 */ /* 0x000fe2000ff7e0ff */
[----:B0-----:R-:W-:Y:S01]  /*2740*/  IMAD.SHL.U32 R16, R93, 0x2, RZ ;  /* 0x000000025d107824 */ /* 0x001fe200078e00ff */
[----:B------:R-:W-:Y:S01]  /*2750*/  IADD3.X R93, R100, UR7, RZ, P1, !PT ;  /* 0x00000007645d7c10 */ /* 0x000fe20008ffe4ff */
[----:B------:R-:W-:Y:S01]  /*2760*/  ULDC.64 UR6, c[0x0][0x210] ;  /* 0x0000840000067ab9 */ /* 0x000fe20000000a00 */
[----:B-1----:R-:W-:-:S02]  /*2770*/  IMAD.SHL.U32 R17, R95, 0x2, RZ ;  /* 0x000000025f117824 */ /* 0x002fc400078e00ff */
[----:B------:R-:W-:Y:S01]  /*2780*/  IADD3 R100, P1, R16, UR6, RZ ;  /* 0x0000000610647c10 */ /* 0x000fe2000ff3e0ff */
[----:B------:R0:W-:Y:S01]  /*2790*/  STL [R1+0xf0], R16 ;  /* 0x0000f01001007387 */ /* 0x0001e20000100800 */
[----:B------:R-:W-:Y:S01]  /*27a0*/  IADD3.X R95, R102, UR7, RZ, P3, !PT ;  /* 0x00000007665f7c10 */ /* 0x000fe20009ffe4ff */
[----:B------:R-:W-:Y:S02]  /*27b0*/  ULDC.64 UR6, c[0x0][0x210] ;  /* 0x0000840000067ab9 */ /* 0x000fe40000000a00 */
[----:B------:R-:W-:Y:S01]  /*27c0*/  IADD3 R102, P3, R17, UR6, RZ ;  /* 0x0000000611667c10 */ /* 0x000fe2000ff7e0ff */
[----:B------:R1:W-:Y:S01]  /*27d0*/  STL [R1+0xf8], R17 ;  /* 0x0000f81101007387 */ /* 0x0003e20000100800 */
[----:B0-----:R-:W-:Y:S01]  /*27e0*/  IMAD.SHL.U32 R16, R101, 0x2, RZ ;  /* 0x0000000265107824 */ /* 0x001fe200078e00ff */
[----:B------:R-:W-:Y:S01]  /*27f0*/  IADD3.X R101, R139, UR7, RZ, P1, !PT ;  /* 0x000000078b657c10 */ /* 0x000fe20008ffe4ff */
[----:B------:R-:W-:Y:S01]  /*2800*/  ULDC.64 UR6, c[0x0][0x210] ;  /* 0x0000840000067ab9 */ /* 0x000fe20000000a00 */
[----:B-1----:R-:W-:-:S02]  /*2810*/  SHF.L.U32 R17, R103, 0x1, RZ ;  /* 0x0000000167117819 */ /* 0x002fc400000006ff */
[----:B------:R0:W-:Y:S01]  /*2820*/  STL [R1+0x100], R16 ;  /* 0x0001001001007387 */ /* 0x0001e20000100800 */
[----:B------:R-:W-:Y:S02]  /*2830*/  IADD3 R154, P1, R16, UR6, RZ ;  /* 0x00000006109a7c10 */ /* 0x000fe4000ff3e0ff */
[----:B------:R-:W-:Y:S01]  /*2840*/  IADD3.X R103, R138, UR7, RZ, P3, !PT ;  /* 0x000000078a677c10 */ /* 0x000fe20009ffe4ff */
[----:B------:R-:W-:Y:S01]  /*2850*/  ULDC.64 UR6, c[0x0][0x210] ;  /* 0x0000840000067ab9 */ /* 0x000fe20000000a00 */
[----:B------:R1:W-:Y:S01]  /*2860*/  STL [R1+0x108], R17 ;  /* 0x0001081101007387 */ /* 0x0003e20000100800 */
[----:B------:R-:W-:Y:S02]  /*2870*/  IADD3 R150, P3, R17, UR6, RZ ;  /* 0x0000000611967c10 */ /* 0x000fe4000ff7e0ff */
[----:B------:R-:W-:Y:S01]  /*2880*/  IADD3.X R155, R131, UR7, RZ, P1, !PT ;  /* 0x00000007839b7c10 */ /* 0x000fe20008ffe4ff */
[----:B------:R-:W-:Y:S01]  /*2890*/  ULDC.64 UR6, c[0x0][0x210] ;  /* 0x0000840000067ab9 */ /* 0x000fe20000000a00 */
[----:B0-----:R-:W-:Y:S01]  /*28a0*/  IMAD.SHL.U32 R16, R117, 0x2, RZ ;  /* 0x0000000275107824 */ /* 0x001fe200078e00ff */
[----:B------:R-:W-:Y:S01]  /*28b0*/  IADD3.X R151, R130, UR7, RZ, P3, !PT ;  /* 0x0000000782977c10 */ /* 0x000fe20009ffe4ff */
[----:B-1----:R-:W-:-:S03]  /*28c0*/  IMAD.SHL.U32 R17, R116, 0x2, RZ ;  /* 0x0000000274117824 */ /* 0x002fc600078e00ff */
[----:B------:R-:W-:Y:S01]  /*28d0*/  IADD3 R148, P1, R16, UR6, RZ ;  /* 0x0000000610947c10 */ /* 0x000fe2000ff3e0ff */
[----:B------:R0:W-:Y:S01]  /*28e0*/  STL [R1+0x110], R16 ;  /* 0x0001101001007387 */ /* 0x0001e20000100800 */
[----:B------:R-:W-:Y:S02]  /*28f0*/  ULDC.64 UR6, c[0x0][0x210] ;  /* 0x0000840000067ab9 */ /* 0x000fe40000000a00 */
[----:B------:R-:W-:Y:S01]  /*2900*/  IADD3 R146, P3, R17, UR6, RZ ;  /* 0x0000000611927c10 */ /* 0x000fe2000ff7e0ff */
[----:B------:R1:W-:Y:S01]  /*2910*/  STL [R1+0x118], R17 ;  /* 0x0001181101007387 */ /* 0x0003e20000100800 */
[----:B------:R-:W-:Y:S01]  /*2920*/  IADD3.X R149, R129, UR7, RZ, P1, !PT ;  /* 0x0000000781957c10 */ /* 0x000fe20008ffe4ff */
[----:B------:R-:W-:Y:S02]  /*2930*/  ULDC.64 UR6, c[0x0][0x210] ;  /* 0x0000840000067ab9 */ /* 0x000fe40000000a00 */
[----:B------:R-:W-:Y:S01]  /*2940*/  IADD3.X R147, R128, UR7, RZ, P3, !PT ;  /* 0x0000000780937c10 */ /* 0x000fe20009ffe4ff */
[----:B0-----:R-:W-:Y:S01]  /*2950*/  IMAD.SHL.U32 R16, R115, 0x2, RZ ;  /* 0x0000000273107824 */ /* 0x001fe200078e00ff */
[----:B-1----:R-:W-:-:S04]  /*2960*/  SHF.L.U32 R17, R114, 0x1, RZ ;  /* 0x0000000172117819 */ /* 0x002fc800000006ff */
[----:B------:R0:W-:Y:S01]  /*2970*/  STL [R1+0x120], R16 ;  /* 0x0001201001007387 */ /* 0x0001e20000100800 */
[----:B------:R-:W-:Y:S01]  /*2980*/  IADD3 R142, P1, R16, UR6, RZ ;  /* 0x00000006108e7c10 */ /* 0x000fe2000ff3e0ff */
[----:B------:R-:W-:Y:S02]  /*2990*/  ULDC.64 UR6, c[0x0][0x210] ;  /* 0x0000840000067ab9 */ /* 0x000fe40000000a00 */
[----:B------:R-:W-:Y:S01]  /*29a0*/  IADD3 R138, P3, R17, UR6, RZ ;  /* 0x00000006118a7c10 */ /* 0x000fe2000ff7e0ff */
[----:B------:R1:W-:Y:S01]  /*29b0*/  STL [R1+0x124], R17 ;  /* 0x0001241101007387 */ /* 0x0003e20000100800 */
[----:B------:R-:W-:Y:S01]  /*29c0*/  IADD3.X R143, R123, UR7, RZ, P1, !PT ;  /* 0x000000077b8f7c10 */ /* 0x000fe20008ffe4ff */
[----:B------:R-:W-:Y:S02]  /*29d0*/  ULDC.64 UR6, c[0x0][0x210] ;  /* 0x0000840000067ab9 */ /* 0x000fe40000000a00 */
[----:B------:R-:W-:Y:S01]  /*29e0*/  IADD3.X R139, R122, UR7, RZ, P3, !PT ;  /* 0x000000077a8b7c10 */ /* 0x000fe20009ffe4ff */
[----:B0-----:R-:W-:-:S02]  /*29f0*/  IMAD.SHL.U32 R16, R113, 0x2, RZ ;  /* 0x0000000271107824 */ /* 0x001fc400078e00ff */
        /* <DEDUP_REMOVED lines=8> */
[----:B------:R-:W-:Y:S01]  /*2a80*/  STL [R1+0xb28], R128 ;  /* 0x000b288001007387 */ /* 0x000fe20000100800 */
[----:B------:R-:W-:Y:S01]  /*2a90*/  IADD3.X R131, R120, UR7, RZ, P3, !PT ;  /* 0x0000000778837c10 */ /* 0x000fe20009ffe4ff */
[----:B0-----:R-:W-:Y:S01]  /*2aa0*/  IMAD.SHL.U32 R16, R111, 0x2, RZ ;  /* 0x000000026f107824 */ /* 0x001fe200078e00ff */
[----:B-1----:R-:W-:-:S04]  /*2ab0*/  SHF.L.U32 R17, R110, 0x1, RZ ;  /* 0x000000016e117819 */ /* 0x002fc800000006ff */
[----:B------:R0:W-:Y:S01]  /*2ac0*/  STL [R1+0x17c], R16 ;  /* 0x00017c1001007387 */ /* 0x0001e20000100800 */
[----:B------:R-:W-:Y:S01]  /*2ad0*/  IADD3 R122, P1, R16, UR6, RZ ;  /* 0x00000006107a7c10 */ /* 0x000fe2000ff3e0ff */
[----:B------:R-:W-:Y:S02]  /*2ae0*/  ULDC.64 UR6, c[0x0][0x210] ;  /* 0x0000840000067ab9 */ /* 0x000fe40000000a00 */
[----:B------:R-:W-:Y:S01]  /*2af0*/  STL [R1+0xb24], R129 ;  /* 0x000b248101007387 */ /* 0x000fe20000100800 */
[----:B------:R-:W-:Y:S02]  /*2b00*/  IADD3 R120, P3, R17, UR6, RZ ;  /* 0x0000000611787c10 */ /* 0x000fe4000ff7e0ff */
[----:B------:R-:W-:Y:S01]  /*2b10*/  IADD3.X R123, R54, UR7, RZ, P1, !PT ;  /* 0x00000007367b7c10 */ /* 0x000fe20008ffe4ff */
[----:B------:R-:W-:Y:S01]  /*2b20*/  STL [R1+0xb30], R130 ;  /* 0x000b308201007387 */ /* 0x000fe20000100800 */
[----:B------:R-:W-:Y:S01]  /*2b30*/  ULDC.64 UR6, c[0x0][0x210] ;  /* 0x0000840000067ab9 */ /* 0x000fe20000000a00 */
[----:B0-----:R-:W-:-:S02]  /*2b40*/  IMAD.SHL.U32 R16, R109, 0x2, RZ ;  /* 0x000000026d107824 */ /* 0x001fc400078e00ff */
[----:B------:R0:W-:Y:S01]  /*2b50*/  STL [R1+0x18c], R17 ;  /* 0x00018c1101007387 */ /* 0x0001e20000100800 */
[----:B------:R-:W-:-:S03]  /*2b60*/  IADD3.X R121, R118, UR7, RZ, P3, !PT ;  /* 0x0000000776797c10 */ /* 0x000fc60009ffe4ff */
[----:B------:R-:W-:Y:S01]  /*2b70*/  STL [R1+0xb2c], R131 ;  /* 0x000b2c8301007387 */ /* 0x000fe20000100800 */
[----:B------:R-:W-:Y:S01]  /*2b80*/  IADD3 R114, P1, R16, UR6, RZ ;  /* 0x0000000610727c10 */ /* 0x000fe2000ff3e0ff */
[----:B------:R-:W-:Y:S02]  /*2b90*/  ULDC.64 UR6, c[0x0][0x210] ;  /* 0x0000840000067ab9 */ /* 0x000fe40000000a00 */
[----:B------:R-:W2:Y:S01]  /*2ba0*/  LDL.LU R54, [R1+0xc5c] ;  /* 0x000c5c0001367983 */ /* 0x000ea20000300800 */
[----:B0-----:R-:W-:-:S03]  /*2bb0*/  IMAD.SHL.U32 R17, R108, 0x2, RZ ;  /* 0x000000026c117824 */ /* 0x001fc600078e00ff */
[----:B------:R-:W-:Y:S04]  /*2bc0*/  STL [R1+0xb38], R122 ;  /* 0x000b387a01007387 */ /* 0x000fe80000100800 */
[----:B------:R0:W-:Y:S04]  /*2bd0*/  STL [R1+0x194], R16 ;  /* 0x0001941001007387 */ /* 0x0001e80000100800 */
[----:B------:R-:W-:Y:S01]  /*2be0*/  STL [R1+0xb34], R123 ;  /* 0x000b347b01007387 */ /* 0x000fe20000100800 */
[----:B------:R-:W-:-:S03]  /*2bf0*/  IADD3.X R115, R6, UR7, RZ, P1, !PT ;  /* 0x0000000706737c10 */ /* 0x000fc60008ffe4ff */
[----:B------:R-:W3:Y:S01]  /*2c00*/  LDL.LU R118, [R1+0xc58] ;  /* 0x000c580001767983 */ /* 0x000ee20000300800 */
[----:B------:R-:W-:Y:S01]  /*2c10*/  IADD3 R112, P3, R17, UR6, RZ ;  /* 0x0000000611707c10 */ /* 0x000fe2000ff7e0ff */
[----:B0-----:R-:W-:Y:S01]  /*2c20*/  IMAD.SHL.U32 R16, R106, 0x2, RZ ;  /* 0x000000026a107824 */ /* 0x001fe200078e00ff */
[----:B------:R-:W-:Y:S01]  /*2c30*/  ULDC.64 UR6, c[0x0][0x210] ;  /* 0x0000840000067ab9 */ /* 0x000fe20000000a00 */
[----:B------:R-:W-:Y:S04]  /*2c40*/  STL [R1+0xb40], R120 ;  /* 0x000b407801007387 */ /* 0x000fe80000100800 */
[----:B------:R-:W-:Y:S04]  /*2c50*/  STL [R1+0x19c], R17 ;  /* 0x00019c1101007387 */ /* 0x000fe80000100800 */
[----:B------:R-:W-:Y:S04]  /*2c60*/  STL [R1+0xb3c], R121 ;  /* 0x000b3c7901007387 */ /* 0x000fe80000100800 */
[----:B------:R-:W4:Y:S01]  /*2c70*/  LDL.LU R6, [R1+0xc54] ;  /* 0x000c540001067983 */ /* 0x000f220000300800 */
[----:B------:R-:W-:Y:S01]  /*2c80*/  SHF.L.U32 R11, R11, 0x1, RZ ;  /* 0x000000010b0b7819 */ /* 0x000fe200000006ff */
[----:B------:R-:W-:Y:S01]  /*2c90*/  IMAD.SHL.U32 R10, R10, 0x2, RZ ;  /* 0x000000020a0a7824 */ /* 0x000fe200078e00ff */
[----:B------:R-:W-:Y:S01]  /*2ca0*/  IADD3 R20, P1, R16, UR6, RZ ;  /* 0x0000000610147c10 */ /* 0x000fe2000ff3e0ff */
[----:B------:R-:W-:Y:S01]  /*2cb0*/  STL [R1+0xb48], R114 ;  /* 0x000b487201007387 */ /* 0x000fe20000100800 */
[----:B------:R-:W-:Y:S01]  /*2cc0*/  IADD3.X R113, R153, UR7, RZ, P3, !PT ;  /* 0x0000000799717c10 */ /* 0x000fe20009ffe4ff */
[----:B------:R-:W-:Y:S01]  /*2cd0*/  ULDC.64 UR6, c[0x0][0x210] ;  /* 0x0000840000067ab9 */ /* 0x000fe20000000a00 */
[----:B------:R-:W-:Y:S01]  /*2ce0*/  IMAD.SHL.U32 R9, R9, 0x2, RZ ;  /* 0x0000000209097824 */ /* 0x000fe200078e00ff */
[----:B------:R0:W-:Y:S01]  /*2cf0*/  STL [R1+0x1bc], R16 ;  /* 0x0001bc1001007387 */ /* 0x0001e20000100800 */
[----:B------:R-:W-:Y:S01]  /*2d00*/  IADD3 R18, P3, R11, UR6, RZ ;  /* 0x000000060b127c10 */ /* 0x000fe2000ff7e0ff */
[----:B------:R-:W-:Y:S01]  /*2d10*/  IMAD.SHL.U32 R8, R8, 0x2, RZ ;  /* 0x0000000208087824 */ /* 0x000fe200078e00ff */
[----:B------:R-:W-:Y:S01]  /*2d20*/  IADD3.X R21, R152, UR7, RZ, P1, !PT ;  /* 0x0000000798157c10 */ /* 0x000fe20008ffe4ff */
[----:B------:R-:W-:Y:S01]  /*2d30*/  STL [R1+0xb44], R115 ;  /* 0x000b447301007387 */ /* 0x000fe20000100800 */
[----:B------:R-:W-:Y:S01]  /*2d40*/  ULDC.64 UR6, c[0x0][0x210] ;  /* 0x0000840000067ab9 */ /* 0x000fe20000000a00 */
[----:B------:R-:W-:-:S02]  /*2d50*/  SHF.L.U32 R7, R7, 0x1, RZ ;  /* 0x0000000107077819 */ /* 0x000fc400000006ff */
[----:B------:R-:W-:Y:S01]  /*2d60*/  STL [R1+0xb50], R112 ;  /* 0x000b507001007387 */ /* 0x000fe20000100800 */
[----:B------:R-:W-:Y:S02]  /*2d70*/  IADD3.X R19, R145, UR7, RZ, P3, !PT ;  /* 0x0000000791137c10 */ /* 0x000fe40009ffe4ff */
[----:B0-----:R-:W-:Y:S01]  /*2d80*/  IADD3 R16, P1, R10, UR6, RZ ;  /* 0x000000060a107c10 */ /* 0x001fe2000ff3e0ff */
[----:B------:R-:W-:Y:S01]  /*2d90*/  STL [R1+0x1f4], R11 ;  /* 0x0001f40b01007387 */ /* 0x000fe20000100800 */
[----:B------:R-:W-:Y:S02]  /*2da0*/  ULDC.64 UR6, c[0x0][0x210] ;  /* 0x0000840000067ab9 */ /* 0x000fe40000000a00 */
[----:B------:R-:W-:Y:S01]  /*2db0*/  IADD3.X R17, R144, UR7, RZ, P1, !PT ;  /* 0x0000000790117c10 */ /* 0x000fe20008ffe4ff */
[----:B------:R-:W-:Y:S04]  /*2dc0*/  STL [R1+0xb4c], R113 ;  /* 0x000b4c7101007387 */ /* 0x000fe80000100800 */
[----:B------:R-:W-:Y:S04]  /*2dd0*/  STL [R1+0xb58], R20 ;  /* 0x000b581401007387 */ /* 0x000fe80000100800 */
[----:B------:R0:W-:Y:S04]  /*2de0*/  STL [R1+0x214], R10 ;  /* 0x0002140a01007387 */ /* 0x0001e80000100800 */
[----:B------:R-:W-:Y:S04]  /*2df0*/  STL [R1+0xb54], R21 ;  /* 0x000b541501007387 */ /* 0x000fe80000100800 */
[----:B------:R-:W-:Y:S01]  /*2e00*/  STL [R1+0xb60], R18 ;  /* 0x000b601201007387 */ /* 0x000fe20000100800 */
[----:B0-----:R-:W-:Y:S01]  /*2e10*/  IADD3 R10, P3, R9, UR6, RZ ;  /* 0x00000006090a7c10 */ /* 0x001fe2000ff7e0ff */
[----:B------:R-:W-:-:S02]  /*2e20*/  ULDC.64 UR6, c[0x0][0x210] ;  /* 0x0000840000067ab9 */ /* 0x000fc40000000a00 */
[----:B------:R-:W-:Y:S01]  /*2e30*/  STL [R1+0x220], R9 ;  /* 0x0002200901007387 */ /* 0x000fe20000100800 */
[----:B------:R-:W-:-:S03]  /*2e40*/  IADD3.X R11, R141, UR7, RZ, P3, !PT ;  /* 0x000000078d0b7c10 */ /* 0x000fc60009ffe4ff */
[----:B------:R-:W-:Y:S04]  /*2e50*/  STL [R1+0xb5c], R19 ;  /* 0x000b5c1301007387 */ /* 0x000fe80000100800 */
[----:B------:R-:W-:Y:S04]  /*2e60*/  STL [R1+0xb68], R16 ;  /* 0x000b681001007387 */ /* 0x000fe80000100800 */
[----:B------:R0:W-:Y:S04]  /*2e70*/  STL [R1+0x238], R8 ;  /* 0x0002380801007387 */ /* 0x0001e80000100800 */
[----:B------:R-:W-:Y:S04]  /*2e80*/  STL [R1+0xb64], R17 ;  /* 0x000b641101007387 */ /* 0x000fe80000100800 */
[----:B------:R1:W-:Y:S01]  /*2e90*/  STL [R1+0xb70], R10 ;  /* 0x000b700a01007387 */ /* 0x0003e20000100800 */
[----:B0-----:R-:W-:Y:S01]  /*2ea0*/  IADD3 R8, P1, R8, UR6, RZ ;  /* 0x0000000608087c10 */ /* 0x001fe2000ff3e0ff */
[----:B------:R-:W-:-:S02]  /*2eb0*/  ULDC.64 UR6, c[0x0][0x210] ;  /* 0x0000840000067ab9 */ /* 0x000fc40000000a00 */
[----:B------:R-:W-:Y:S01]  /*2ec0*/  STL [R1+0x250], R7 ;  /* 0x0002500701007387 */ /* 0x000fe20000100800 */
[----:B------:R-:W-:-:S03]  /*2ed0*/  IADD3.X R9, R140, UR7, RZ, P1, !PT ;  /* 0x000000078c097c10 */ /* 0x000fc60008ffe4ff */
[----:B------:R0:W-:Y:S01]  /*2ee0*/  STL [R1+0xb6c], R11 ;  /* 0x000b6c0b01007387 */ /* 0x0001e20000100800 */
[----:B-1----:R-:W-:Y:S02]  /*2ef0*/  IMAD.SHL.U32 R10, R15, 0x2, RZ ;  /* 0x000000020f0a7824 */ /* 0x002fe400078e00ff */
[----:B0-----:R-:W-:Y:S02]  /*2f00*/  IMAD.SHL.U32 R11, R43, 0x2, RZ ;  /* 0x000000022b0b7824 */ /* 0x001fe400078e00ff */
[----:B----4-:R-:W-:Y:S01]  /*2f10*/  IMAD.SHL.U32 R16, R6, 0x2, RZ ;  /* 0x0000000206107824 */ /* 0x010fe200078e00ff */
[----:B------:R-:W-:Y:S01]  /*2f20*/  IADD3 R6, P3, R7, UR6, RZ ;  /* 0x0000000607067c10 */ /* 0x000fe2000ff7e0ff */
[----:B------:R-:W-:-:S03]  /*2f30*/  ULDC.64 UR6, c[0x0][0x210] ;  /* 0x0000840000067ab9 */ /* 0x000fc60000000a00 */
[----:B------:R-:W-:Y:S01]  /*2f40*/  IADD3 R116, P1, R16, UR8, RZ ;  /* 0x0000000810747c10 */ /* 0x000fe2000ff3e0ff */
[----:B------:R-:W-:Y:S01]  /*2f50*/  STL [R1+0x268], R16 ;  /* 0x0002681001007387 */ /* 0x000fe20000100800 */
[----:B------:R-:W-:Y:S01]  /*2f60*/  IADD3.X R7, R119, UR9, RZ, P3, !PT ;  /* 0x0000000977077c10 */ /* 0x000fe20009ffe4ff */
[----:B------:R-:W-:Y:S01]  /*2f70*/  ULDC.64 UR8, c[0x0][0x210] ;  /* 0x0000840000087ab9 */ /* 0x000fe20000000a00 */
[----:B---3--:R-:W-:Y:S01]  /*2f80*/  IADD3.X R117, R118, UR7, RZ, P1, !PT ;  /* 0x0000000776757c10 */ /* 0x008fe20008ffe4ff */
[----:B------:R-:W-:Y:S01]  /*2f90*/  STL [R1+0xb78], R8 ;  /* 0x000b780801007387 */ /* 0x000fe20000100800 */
[----:B------:R-:W-:Y:S01]  /*2fa0*/  IADD3 R118, P3, R10, UR6, RZ ;  /* 0x000000060a767c10 */ /* 0x000fe2000ff7e0ff */
[----:B------:R-:W-:Y:S02]  /*2fb0*/  ULDC.64 UR6, c[0x0][0x210] ;  /* 0x0000840000067ab9 */ /* 0x000fe40000000a00 */
[----:B------:R-:W-:Y:S01]  /*2fc0*/  STL [R1+0xb74], R9 ;  /* 0x000b740901007387 */ /* 0x000fe20000100800 */
[----:B------:R-:W-:-:S03]  /*2fd0*/  IADD3.X R119, R125, UR7, RZ, P3, !PT ;  /* 0x000000077d777c10 */ /* 0x000fc60009ffe4ff */
[----:B------:R-:W-:Y:S04]  /*2fe0*/  STL [R1+0xb80], R6 ;  /* 0x000b800601007387 */ /* 0x000fe80000100800 */
[----:B------:R-:W-:Y:S04]  /*2ff0*/  STL [R1+0xb7c], R7 ;  /* 0x000b7c0701007387 */ /* 0x000fe80000100800 */
[----:B------:R0:W-:Y:S04]  /*3000*/  STL [R1+0x270], R10 ;  /* 0x0002700a01007387 */ /* 0x0001e80000100800 */
[----:B------:R-:W-:Y:S04]  /*3010*/  STL [R1+0xb88], R116 ;  /* 0x000b887401007387 */ /* 0x000fe80000100800 */
[----:B------:R-:W-:Y:S01]  /*3020*/  STL [R1+0xb84], R117 ;  /* 0x000b847501007387 */ /* 0x000fe20000100800 */
[----:B0-----:R-:W-:-:S02]  /*3030*/  SHF.L.U32 R10, R14, 0x1, RZ ;  /* 0x000000010e0a7819 */ /* 0x001fc400000006ff */
[----:B------:R-:W-:Y:S01]  /*3040*/  IADD3 R14, P1, R11, UR6, RZ ;  /* 0x000000060b0e7c10 */ /* 0x000fe2000ff3e0ff */
[----:B------:R0:W-:Y:S01]  /*3050*/  STL [R1+0x288], R11 ;  /* 0x0002880b01007387 */ /* 0x0001e20000100800 */
[----:B------:R-:W-:Y:S02]  /*3060*/  ULDC.64 UR6, c[0x0][0x210] ;  /* 0x0000840000067ab9 */ /* 0x000fe40000000a00 */
[----:B------:R-:W-:Y:S01]  /*3070*/  IADD3.X R15, R124, UR7, RZ, P1, !PT ;  /* 0x000000077c0f7c10 */ /* 0x000fe20008ffe4ff */
[----:B------:R-:W-:Y:S04]  /*3080*/  STL [R1+0xb90], R118 ;  /* 0x000b907601007387 */ /* 0x000fe80000100800 */
[----:B------:R1:W-:Y:S01]  /*3090*/  STL [R1+0x2a0], R10 ;  /* 0x0002a00a01007387 */ /* 0x0003e20000100800 */
[----:B0-----:R-:W-:Y:S01]  /*30a0*/  IMAD.SHL.U32 R11, R12, 0x2, RZ ;  /* 0x000000020c0b7824 */ /* 0x001fe200078e00ff */
[----:B------:R-:W-:Y:S01]  /*30b0*/  IADD3 R12, P3, R10, UR6, RZ ;  /* 0x000000060a0c7c10 */ /* 0x000fe2000ff7e0ff */
[----:B------:R-:W-:Y:S01]  /*30c0*/  ULDC.64 UR6, c[0x0][0x210] ;  /* 0x0000840000067ab9 */ /* 0x000fe20000000a00 */
[----:B------:R-:W-:Y:S02]  /*30d0*/  STL [R1+0xb8c], R119 ;  /* 0x000b8c7701007387 */ /* 0x000fe40000100800 */
[----:B------:R-:W-:-:S02]  /*30e0*/  IADD3 R124, P1, R11, UR6, RZ ;  /* 0x000000060b7c7c10 */ /* 0x000fc4000ff3e0ff */
[----:B------:R-:W-:Y:S01]  /*30f0*/  STL [R1+0xb98], R14 ;  /* 0x000b980e01007387 */ /* 0x000fe20000100800 */
[----:B-1----:R-:W-:Y:S01]  /*3100*/  IMAD.SHL.U32 R10, R13, 0x2, RZ ;  /* 0x000000020d0a7824 */ /* 0x002fe200078e00ff */
[----:B------:R-:W-:Y:S01]  /*3110*/  IADD3.X R13, R137, UR7, RZ, P3, !PT ;  /* 0x00000007890d7c10 */ /* 0x000fe20009ffe4ff */
[----:B------:R-:W-:Y:S01]  /*3120*/  ULDC.64 UR6, c[0x0][0x210] ;  /* 0x0000840000067ab9 */ /* 0x000fe20000000a00 */
[----:B------:R0:W-:Y:S01]  /*3130*/  STL [R1+0x2b0], R11 ;  /* 0x0002b00b01007387 */ /* 0x0001e20000100800 */
[----:B------:R-:W-:-:S03]  /*3140*/  IADD3.X R125, R136, UR7, RZ, P1, !PT ;  /* 0x00000007887d7c10 */ /* 0x000fc60008ffe4ff */
[----:B------:R-:W-:Y:S04]  /*3150*/  STL [R1+0xb94], R15 ;  /* 0x000b940f01007387 */ /* 0x000fe80000100800 */
[----:B------:R-:W-:Y:S01]  /*3160*/  STL [R1+0xba0], R12 ;  /* 0x000ba00c01007387 */ /* 0x000fe20000100800 */
[----:B0-----:R-:W-:Y:S01]  /*3170*/  IMAD.SHL.U32 R11, R22, 0x2, RZ ;  /* 0x00000002160b7824 */ /* 0x001fe200078e00ff */
[----:B------:R-:W-:Y:S02]  /*3180*/  IADD3 R22, P3, R10, UR6, RZ ;  /* 0x000000060a167c10 */ /* 0x000fe4000ff7e0ff */
[----:B------:R0:W-:Y:S01]  /*3190*/  STL [R1+0x2e0], R10 ;  /* 0x0002e00a01007387 */ /* 0x0001e20000100800 */
[----:B------:R-:W-:Y:S02]  /*31a0*/  ULDC.64 UR6, c[0x0][0x210] ;  /* 0x0000840000067ab9 */ /* 0x000fe40000000a00 */
[----:B------:R-:W-:Y:S01]  /*31b0*/  IADD3 R152, P1, R11, UR6, RZ ;  /* 0x000000060b987c10 */ /* 0x000fe2000ff3e0ff */
[----:B------:R-:W-:Y:S04]  /*31c0*/  STL [R1+0xb9c], R13 ;  /* 0x000b9c0d01007387 */ /* 0x000fe80000100800 */
[----:B------:R-:W-:Y:S01]  /*31d0*/  STL [R1+0xba8], R124 ;  /* 0x000ba87c01007387 */ /* 0x000fe20000100800 */
[----:B0-----:R-:W-:-:S03]  /*31e0*/  SHF.L.U32 R10, R23, 0x1, RZ ;  /* 0x00000001170a7819 */ /* 0x001fc600000006ff */
[----:B------:R0:W-:Y:S01]  /*31f0*/  STL [R1+0x300], R11 ;  /* 0x0003000b01007387 */ /* 0x0001e20000100800 */
[----:B------:R-:W-:Y:S01]  /*3200*/  IADD3.X R23, R135, UR7, RZ, P3, !PT ;  /* 0x0000000787177c10 */ /* 0x000fe20009ffe4ff */
[----:B------:R-:W-:Y:S02]  /*3210*/  ULDC.64 UR6, c[0x0][0x210] ;  /* 0x0000840000067ab9 */ /* 0x000fe40000000a00 */
[----:B------:R-:W-:Y:S01]  /*3220*/  STL [R1+0xba4], R125 ;  /* 0x000ba47d01007387 */ /* 0x000fe20000100800 */
[----:B------:R-:W-:Y:S02]  /*3230*/  IADD3 R144, P3, R10, UR6, RZ ;  /* 0x000000060a907c10 */ /* 0x000fe4000ff7e0ff */
[----:B------:R-:W-:Y:S01]  /*3240*/  IADD3.X R153, R134, UR7, RZ, P1, !PT ;  /* 0x0000000786997c10 */ /* 0x000fe20008ffe4ff */
[----:B------:R-:W-:Y:S01]  /*3250*/  STL [R1+0xbb0], R22 ;  /* 0x000bb01601007387 */ /* 0x000fe20000100800 */
[----:B------:R-:W-:Y:S01]  /*3260*/  ULDC.64 UR6, c[0x0][0x210] ;  /* 0x0000840000067ab9 */ /* 0x000fe20000000a00 */
[----:B0-----:R-:W-:Y:S01]  /*3270*/  IMAD.SHL.U32 R11, R42, 0x2, RZ ;  /* 0x000000022a0b7824 */ /* 0x001fe200078e00ff */
[----:B------:R-:W-:Y:S01]  /*3280*/  IADD3.X R145, R133, UR7, RZ, P3, !PT ;  /* 0x0000000785917c10 */ /* 0x000fe20009ffe4ff */
[----:B------:R0:W-:Y:S03]  /*3290*/  STL [R1+0x320], R10 ;  /* 0x0003200a01007387 */ /* 0x0001e60000100800 */
[----:B------:R-:W-:Y:S01]  /*32a0*/  IADD3 R140, P1, R11, UR6, RZ ;  /* 0x000000060b8c7c10 */ /* 0x000fe2000ff3e0ff */
[----:B------:R-:W-:Y:S01]  /*32b0*/  STL [R1+0xbac], R23 ;  /* 0x000bac1701007387 */ /* 0x000fe20000100800 */
[----:B------:R-:W-:-:S02]  /*32c0*/  ULDC.64 UR6, c[0x0][0x210] ;  /* 0x0000840000067ab9 */ /* 0x000fc40000000a00 */
[----:B------:R-:W-:Y:S01]  /*32d0*/  IADD3.X R141, R132, UR7, RZ, P1, !PT ;  /* 0x00000007848d7c10 */ /* 0x000fe20008ffe4ff */
[----:B------:R-:W-:Y:S01]  /*32e0*/  STL [R1+0xbb8], R152 ;  /* 0x000bb89801007387 */ /* 0x000fe20000100800 */
[----:B0-----:R-:W-:-:S03]  /*32f0*/  IMAD.SHL.U32 R10, R41, 0x2, RZ ;  /* 0x00000002290a7824 */ /* 0x001fc600078e00ff */
[----:B------:R0:W-:Y:S02]  /*3300*/  STL [R1+0x354], R11 ;  /* 0x0003540b01007387 */ /* 0x0001e40000100800 */
[----:B------:R-:W-:Y:S02]  /*3310*/  IADD3 R136, P3, R10, UR6, RZ ;  /* 0x000000060a887c10 */ /* 0x000fe4000ff7e0ff */
[----:B------:R-:W-:Y:S01]  /*3320*/  STL [R1+0xbb4], R153 ;  /* 0x000bb49901007387 */ /* 0x000fe20000100800 */
[----:B------:R-:W-:Y:S02]  /*3330*/  ULDC.64 UR6, c[0x0][0x210] ;  /* 0x0000840000067ab9 */ /* 0x000fe40000000a00 */
        /* <DEDUP_REMOVED lines=9> */
[----:B0-----:R-:W-:-:S03]  /*33d0*/  SHF.L.U32 R10, R38, 0x1, RZ ;  /* 0x00000001260a7819 */ /* 0x001fc600000006ff */
[----:B------:R0:W-:Y:S01]  /*33e0*/  STL [R1+0x39c], R11 ;  /* 0x00039c0b01007387 */ /* 0x0001e20000100800 */
[----:B------:R-:W-:Y:S01]  /*33f0*/  IADD3 R132, P3, R10, UR6, RZ ;  /* 0x000000060a847c10 */ /* 0x000fe2000ff7e0ff */
[----:B------:R-:W-:Y:S02]  /*3400*/  ULDC.64 UR6, c[0x0][0x210] ;  /* 0x0000840000067ab9 */ /* 0x000fe40000000a00 */
[----:B------:R-:W-:Y:S01]  /*3410*/  STL [R1+0xbc4], R141 ;  /* 0x000bc48d01007387 */ /* 0x000fe20000100800 */
[----:B------:R-:W-:-:S03]  /*3420*/  IADD3.X R133, R52, UR7, RZ, P3, !PT ;  /* 0x0000000734857c10 */ /* 0x000fc60009ffe4ff */
[----:B------:R-:W-:Y:S01]  /*3430*/  STL [R1+0xbd0], R136 ;  /* 0x000bd08801007387 */ /* 0x000fe20000100800 */
[----:B0-----:R-:W-:-:S03]  /*3440*/  IMAD.SHL.U32 R11, R37, 0x2, RZ ;  /* 0x00000002250b7824 */ /* 0x001fc600078e00ff */
[----:B------:R0:W-:Y:S02]  /*3450*/  STL [R1+0x3cc], R10 ;  /* 0x0003cc0a01007387 */ /* 0x0001e40000100800 */
[----:B------:R-:W-:Y:S02]  /*3460*/  IADD3 R126, P1, R11, UR6, RZ ;  /* 0x000000060b7e7c10 */ /* 0x000fe4000ff3e0ff */
[----:B------:R-:W-:Y:S01]  /*3470*/  STL [R1+0xbcc], R137 ;  /* 0x000bcc8901007387 */ /* 0x000fe20000100800 */
[----:B------:R-:W-:-:S03]  /*3480*/  ULDC.64 UR6, c[0x0][0x210] ;  /* 0x0000840000067ab9 */ /* 0x000fc60000000a00 */
[----:B------:R-:W-:Y:S01]  /*3490*/  STL [R1+0xbd8], R134 ;  /* 0x000bd88601007387 */ /* 0x000fe20000100800 */
[----:B0-----:R-:W-:-:S03]  /*34a0*/  IMAD.SHL.U32 R10, R36, 0x2, RZ ;  /* 0x00000002240a7824 */ /* 0x001fc600078e00ff */
[----:B------:R0:W-:Y:S01]  /*34b0*/  STL [R1+0x3e0], R11 ;  /* 0x0003e00b01007387 */ /* 0x0001e20000100800 */
[----:B------:R-:W-:-:S03]  /*34c0*/  IADD3.X R127, R98, UR7, RZ, P1, !PT ;  /* 0x00000007627f7c10 */ /* 0x000fc60008ffe4ff */
[----:B------:R-:W-:Y:S04]  /*34d0*/  STL [R1+0xbd4], R135 ;  /* 0x000bd48701007387 */ /* 0x000fe80000100800 */
[----:B------:R-:W3:Y:S01]  /*34e0*/  LDL.LU R52, [R1+0xc50] ;  /* 0x000c500001347983 */ /* 0x000ee20000300800 */
[----:B0-----:R-:W-:Y:S01]  /*34f0*/  IMAD.SHL.U32 R11, R26, 0x2, RZ ;  /* 0x000000021a0b7824 */ /* 0x001fe200078e00ff */
[----:B------:R-:W-:Y:S02]  /*3500*/  IADD3 R26, P3, R10, UR6, RZ ;  /* 0x000000060a1a7c10 */ /* 0x000fe4000ff7e0ff */
[----:B------:R-:W-:Y:S01]  /*3510*/  STL [R1+0xbe0], R132 ;  /* 0x000be08401007387 */ /* 0x000fe20000100800 */
[----:B------:R-:W-:-:S03]  /*3520*/  ULDC.64 UR6, c[0x0][0x210] ;  /* 0x0000840000067ab9 */ /* 0x000fc60000000a00 */
[----:B------:R0:W-:Y:S01]  /*3530*/  STL [R1+0x400], R10 ;  /* 0x0004000a01007387 */ /* 0x0001e20000100800 */
[----:B------:R-:W-:-:S03]  /*3540*/  IADD3 R42, P1, R11, UR6, RZ ;  /* 0x000000060b2a7c10 */ /* 0x000fc6000ff3e0ff */
[----:B------:R-:W-:Y:S04]  /*3550*/  STL [R1+0xbdc], R133 ;  /* 0x000bdc8501007387 */ /* 0x000fe80000100800 */
[----:B------:R-:W3:Y:S01]  /*3560*/  LDL.LU R98, [R1+0xc4c] ;  /* 0x000c4c0001627983 */ /* 0x000ee20000300800 */
[----:B0-----:R-:W-:-:S03]  /*3570*/  SHF.L.U32 R10, R27, 0x1, RZ ;  /* 0x000000011b0a7819 */ /* 0x001fc600000006ff */
[----:B------:R-:W-:Y:S01]  /*3580*/  STL [R1+0xa08], R126 ;  /* 0x000a087e01007387 */ /* 0x000fe20000100800 */
[----:B------:R-:W-:Y:S01]  /*3590*/  IADD3.X R27, R3, UR7, RZ, P3, !PT ;  /* 0x00000007031b7c10 */ /* 0x000fe20009ffe4ff */
[----:B------:R-:W-:Y:S02]  /*35a0*/  ULDC.64 UR6, c[0x0][0x210] ;  /* 0x0000840000067ab9 */ /* 0x000fe40000000a00 */
[----:B------:R0:W-:Y:S01]  /*35b0*/  STL [R1+0x424], R11 ;  /* 0x0004240b01007387 */ /* 0x0001e20000100800 */
[----:B------:R-:W-:-:S03]  /*35c0*/  IADD3 R40, P3, R10, UR6, RZ ;  /* 0x000000060a287c10 */ /* 0x000fc6000ff7e0ff */
[----:B------:R-:W-:Y:S01]  /*35d0*/  STL [R1+0xa04], R127 ;  /* 0x000a047f01007387 */ /* 0x000fe20000100800 */
[----:B------:R-:W-:Y:S01]  /*35e0*/  IADD3.X R43, R165, UR7, RZ, P1, !PT ;  /* 0x00000007a52b7c10 */ /* 0x000fe20008ffe4ff */
[----:B------:R-:W-:Y:S02]  /*35f0*/  ULDC.64 UR6, c[0x0][0x210] ;  /* 0x0000840000067ab9 */ /* 0x000fe40000000a00 */
[----:B------:R-:W4:Y:S01]  /*3600*/  LDL.LU R3, [R1+0xc48] ;  /* 0x000c480001037983 */ /* 0x000f220000300800 */
[----:B0-----:R-:W-:-:S03]  /*3610*/  IMAD.SHL.U32 R11, R34, 0x2, RZ ;  /* 0x00000002220b7824 */ /* 0x001fc600078e00ff */
[----:B------:R-:W-:Y:S04]  /*3620*/  STL [R1+0xa10], R26 ;  /* 0x000a101a01007387 */ /* 0x000fe80000100800 */
[----:B------:R0:W-:Y:S01]  /*3630*/  STL [R1+0x430], R10 ;  /* 0x0004300a01007387 */ /* 0x0001e20000100800 */
[----:B------:R-:W-:-:S03]  /*3640*/  IADD3 R36, P1, R11, UR6, RZ ;  /* 0x000000060b247c10 */ /* 0x000fc6000ff3e0ff */
[----:B------:R-:W-:Y:S01]  /*3650*/  STL [R1+0xa0c], R27 ;  /* 0x000a0c1b01007387 */ /* 0x000fe20000100800 */
[----:B------:R-:W-:Y:S01]  /*3660*/  IADD3.X R41, R99, UR7, RZ, P3, !PT ;  /* 0x0000000763297c10 */ /* 0x000fe20009ffe4ff */
[----:B------:R-:W-:Y:S02]  /*3670*/  ULDC.64 UR6, c[0x0][0x210] ;  /* 0x0000840000067ab9 */ /* 0x000fe40000000a00 */
[----:B------:R-:W5:Y:S01]  /*3680*/  LDL.LU R165, [R1+0xc44] ;  /* 0x000c440001a57983 */ /* 0x000f620000300800 */
[----:B0-----:R-:W-:-:S03]  /*3690*/  IMAD.SHL.U32 R10, R33, 0x2, RZ ;  /* 0x00000002210a7824 */ /* 0x001fc600078e00ff */
[----:B------:R-:W-:Y:S04]  /*36a0*/  STL [R1+0xa18], R42 ;  /* 0x000a182a01007387 */ /* 0x000fe80000100800 */
[----:B------:R0:W-:Y:S01]  /*36b0*/  STL [R1+0x43c], R11 ;  /* 0x00043c0b01007387 */ /* 0x0001e20000100800 */
[----:B------:R-:W-:-:S03]  /*36c0*/  IADD3.X R37, R156, UR7, RZ, P1, !PT ;  /* 0x000000079c257c10 */ /* 0x000fc60008ffe4ff */
[----:B------:R-:W-:Y:S04]  /*36d0*/  STL [R1+0xa14], R43 ;  /* 0x000a142b01007387 */ /* 0x000fe80000100800 */
[----:B------:R-:W2:Y:S01]  /*36e0*/  LDL.LU R99, [R1+0xc40] ;  /* 0x000c400001637983 */ /* 0x000ea20000300800 */
[----:B0-----:R-:W-:Y:S01]  /*36f0*/  IMAD.SHL.U32 R11, R24, 0x2, RZ ;  /* 0x00000002180b7824 */ /* 0x001fe200078e00ff */
[----:B------:R-:W-:Y:S02]  /*3700*/  IADD3 R24, P3, R10, UR6, RZ ;  /* 0x000000060a187c10 */ /* 0x000fe4000ff7e0ff */
[----:B------:R-:W-:Y:S01]  /*3710*/  STL [R1+0xa20], R40 ;  /* 0x000a202801007387 */ /* 0x000fe20000100800 */
[----:B------:R-:W-:-:S03]  /*3720*/  ULDC.64 UR6, c[0x0][0x210] ;  /* 0x0000840000067ab9 */ /* 0x000fc60000000a00 */
[----:B------:R0:W-:Y:S04]  /*3730*/  STL [R1+0x450], R10 ;  /* 0x0004500a01007387 */ /* 0x0001e80000100800 */
[----:B------:R-:W-:Y:S04]  /*3740*/  STL [R1+0xa1c], R41 ;  /* 0x000a1c2901007387 */ /* 0x000fe80000100800 */
[----:B------:R-:W2:Y:S01]  /*3750*/  LDL.LU R156, [R1+0xc3c] ;  /* 0x000c3c00019c7983 */ /* 0x000ea20000300800 */
[----:B------:R-:W-:Y:S02]  /*3760*/  IADD3 R46, P1, R11, UR6, RZ ;  /* 0x000000060b2e7c10 */ /* 0x000fe4000ff3e0ff */
[----:B0-----:R-:W-:Y:S01]  /*3770*/  SHF.L.U32 R10, R25, 0x1, RZ ;  /* 0x00000001190a7819 */ /* 0x001fe200000006ff */
[----:B------:R-:W-:Y:S01]  /*3780*/  STL [R1+0xa28], R36 ;  /* 0x000a282401007387 */ /* 0x000fe20000100800 */
[----:B------:R-:W-:Y:S01]  /*3790*/  IADD3.X R25, R48, UR7, RZ, P3, !PT ;  /* 0x0000000730197c10 */ /* 0x000fe20009ffe4ff */
[----:B------:R-:W-:-:S02]  /*37a0*/  ULDC.64 UR6, c[0x0][0x210] ;  /* 0x0000840000067ab9 */ /* 0x000fc40000000a00 */
[----:B------:R0:W-:Y:S04]  /*37b0*/  STL [R1+0x460], R11 ;  /* 0x0004600b01007387 */ /* 0x0001e80000100800 */
[----:B------:R-:W-:Y:S04]  /*37c0*/  STL [R1+0xa24], R37 ;  /* 0x000a242501007387 */ /* 0x000fe80000100800 */
[----:B------:R-:W-:Y:S04]  /*37d0*/  STL [R1+0xbe4], R37 ;  /* 0x000be42501007387 */ /* 0x000fe80000100800 */
[----:B------:R-:W2:Y:S01]  /*37e0*/  LDL.LU R48, [R1+0xc38] ;  /* 0x000c380001307983 */ /* 0x000ea20000300800 */
[----:B0-----:R-:W-:Y:S01]  /*37f0*/  IMAD.SHL.U32 R11, R32, 0x2, RZ ;  /* 0x00000002200b7824 */ /* 0x001fe200078e00ff */
[----:B------:R-:W-:-:S02]  /*3800*/  IADD3 R108, P3, R10, UR6, RZ ;  /* 0x000000060a6c7c10 */ /* 0x000fc4000ff7e0ff */
[----:B------:R-:W-:Y:S01]  /*3810*/  STL [R1+0xa30], R24 ;  /* 0x000a301801007387 */ /* 0x000fe20000100800 */
[----:B------:R-:W-:Y:S01]  /*3820*/  IADD3.X R47, R157, UR7, RZ, P1, !PT ;  /* 0x000000079d2f7c10 */ /* 0x000fe20008ffe4ff */
[----:B------:R-:W-:Y:S02]  /*3830*/  ULDC.64 UR6, c[0x0][0x210] ;  /* 0x0000840000067ab9 */ /* 0x000fe40000000a00 */
[----:B------:R0:W-:Y:S04]  /*3840*/  STL [R1+0x478], R10 ;  /* 0x0004780a01007387 */ /* 0x0001e80000100800 */
[----:B------:R-:W-:Y:S04]  /*3850*/  STL [R1+0xbe8], R24 ;  /* 0x000be81801007387 */ /* 0x000fe80000100800 */
[----:B------:R-:W-:Y:S01]  /*3860*/  STL [R1+0xa2c], R25 ;  /* 0x000a2c1901007387 */ /* 0x000fe20000100800 */
[----:B------:R-:W-:Y:S01]  /*3870*/  IADD3 R32, P1, R11, UR6, RZ ;  /* 0x000000060b207c10 */ /* 0x000fe2000ff3e0ff */
[----:B0-----:R-:W-:-:S02]  /*3880*/  IMAD.SHL.U32 R10, R31, 0x2, RZ ;  /* 0x000000021f0a7824 */ /* 0x001fc400078e00ff */
[----:B------:R-:W-:Y:S01]  /*3890*/  STL [R1+0xbec], R25 ;  /* 0x000bec1901007387 */ /* 0x000fe20000100800 */
[----:B------:R-:W-:Y:S01]  /*38a0*/  IADD3.X R109, R158, UR7, RZ, P3, !PT ;  /* 0x000000079e6d7c10 */ /* 0x000fe20009ffe4ff */
[----:B------:R-:W-:Y:S02]  /*38b0*/  ULDC.64 UR6, c[0x0][0x210] ;  /* 0x0000840000067ab9 */ /* 0x000fe40000000a00 */
[----:B------:R-:W2:Y:S04]  /*38c0*/  LDL.LU R157, [R1+0xc34] ;  /* 0x000c3400019d7983 */ /* 0x000ea80000300800 */
        /* <DEDUP_REMOVED lines=10> */
[----:B------:R-:W-:Y:S01]  /*3970*/  STL [R1+0xa3c], R109 ;  /* 0x000a3c6d01007387 */ /* 0x000fe20000100800 */
[----:B------:R-:W-:-:S03]  /*3980*/  IADD3.X R31, R160, UR7, RZ, P3, !PT ;  /* 0x00000007a01f7c10 */ /* 0x000fc60009ffe4ff */
[----:B------:R-:W2:Y:S01]  /*3990*/  LDL.LU R159, [R1+0xc2c] ;  /* 0x000c2c00019f7983 */ /* 0x000ea20000300800 */
[----:B0-----:R-:W-:-:S03]  /*39a0*/  SHF.L.U32 R10, R28, 0x1, RZ ;  /* 0x000000011c0a7819 */ /* 0x001fc600000006ff */
[----:B------:R-:W-:Y:S01]  /*39b0*/  STL [R1+0xa48], R32 ;  /* 0x000a482001007387 */ /* 0x000fe20000100800 */
[----:B------:R-:W-:Y:S01]  /*39c0*/  IADD3 R28, P1, R11, UR6, RZ ;  /* 0x000000060b1c7c10 */ /* 0x000fe2000ff3e0ff */
[----:B------:R-:W-:Y:S02]  /*39d0*/  ULDC.64 UR6, c[0x0][0x210] ;  /* 0x0000840000067ab9 */ /* 0x000fe40000000a00 */
[----:B------:R0:W-:Y:S04]  /*39e0*/  STL [R1+0x498], R11 ;  /* 0x0004980b01007387 */ /* 0x0001e80000100800 */
[----:B------:R-:W-:Y:S04]  /*39f0*/  STL [R1+0xa44], R33 ;  /* 0x000a442101007387 */ /* 0x000fe80000100800 */
[----:B------:R-:W2:Y:S01]  /*3a00*/  LDL.LU R160, [R1+0xc28] ;  /* 0x000c280001a07983 */ /* 0x000ea20000300800 */
[----:B------:R-:W-:Y:S01]  /*3a10*/  IADD3 R34, P3, R10, UR6, RZ ;  /* 0x000000060a227c10 */ /* 0x000fe2000ff7e0ff */
[----:B0-----:R-:W-:Y:S01]  /*3a20*/  IMAD.SHL.U32 R11, R29, 0x2, RZ ;  /* 0x000000021d0b7824 */ /* 0x001fe200078e00ff */
[----:B------:R-:W-:Y:S01]  /*3a30*/  IADD3.X R29, R161, UR7, RZ, P1, !PT ;  /* 0x00000007a11d7c10 */ /* 0x000fe20008ffe4ff */
[----:B------:R-:W-:Y:S01]  /*3a40*/  STL [R1+0xa50], R30 ;  /* 0x000a501e01007387 */ /* 0x000fe20000100800 */
[----:B------:R-:W-:-:S03]  /*3a50*/  ULDC.64 UR6, c[0x0][0x210] ;  /* 0x0000840000067ab9 */ /* 0x000fc60000000a00 */
[----:B------:R0:W-:Y:S04]  /*3a60*/  STL [R1+0x4a0], R10 ;  /* 0x0004a00a01007387 */ /* 0x0001e80000100800 */
[----:B------:R-:W-:Y:S04]  /*3a70*/  STL [R1+0xbf0], R30 ;  /* 0x000bf01e01007387 */ /* 0x000fe80000100800 */
[----:B------:R-:W-:Y:S01]  /*3a80*/  STL [R1+0xa4c], R31 ;  /* 0x000a4c1f01007387 */ /* 0x000fe20000100800 */
[----:B0-----:R-:W-:-:S03]  /*3a90*/  IMAD.SHL.U32 R10, R35, 0x2, RZ ;  /* 0x00000002230a7824 */ /* 0x001fc600078e00ff */
[----:B------:R-:W-:Y:S01]  /*3aa0*/  STL [R1+0xbf4], R31 ;  /* 0x000bf41f01007387 */ /* 0x000fe20000100800 */
[----:B------:R-:W-:-:S03]  /*3ab0*/  IADD3.X R35, R162, UR7, RZ, P3, !PT ;  /* 0x00000007a2237c10 */ /* 0x000fc60009ffe4ff */
[----:B------:R-:W2:Y:S01]  /*3ac0*/  LDL.LU R161, [R1+0xc24] ;  /* 0x000c240001a17983 */ /* 0x000ea20000300800 */
[----:B------:R-:W-:Y:S01]  /*3ad0*/  IADD3 R38, P1, R11, UR6, RZ ;  /* 0x000000060b267c10 */ /* 0x000fe2000ff3e0ff */
[----:B------:R-:W-:Y:S02]  /*3ae0*/  ULDC.64 UR6, c[0x0][0x210] ;  /* 0x0000840000067ab9 */ /* 0x000fe40000000a00 */
[----:B------:R-:W-:Y:S04]  /*3af0*/  STL [R1+0xa58], R28 ;  /* 0x000a581c01007387 */ /* 0x000fe80000100800 */
[----:B------:R0:W-:Y:S04]  /*3b00*/  STL [R1+0x4b8], R11 ;  /* 0x0004b80b01007387 */ /* 0x0001e80000100800 */
[----:B------:R-:W-:Y:S01]  /*3b10*/  STL [R1+0xa54], R29 ;  /* 0x000a541d01007387 */ /* 0x000fe20000100800 */
[----:B------:R-:W-:-:S03]  /*3b20*/  IADD3 R106, P3, R10, UR6, RZ ;  /* 0x000000060a6a7c10 */ /* 0x000fc6000ff7e0ff */
[----:B------:R-:W2:Y:S01]  /*3b30*/  LDL.LU R162, [R1+0xc20] ;  /* 0x000c200001a27983 */ /* 0x000ea20000300800 */
[----:B0-----:R-:W-:Y:S01]  /*3b40*/  IMAD.SHL.U32 R11, R39, 0x2, RZ ;  /* 0x00000002270b7824 */ /* 0x001fe200078e00ff */
[----:B------:R-:W-:Y:S02]  /*3b50*/  IADD3.X R39, R5, UR7, RZ, P1, !PT ;  /* 0x0000000705277c10 */ /* 0x000fe40008ffe4ff */
[----:B------:R-:W-:Y:S01]  /*3b60*/  STL [R1+0xa60], R34 ;  /* 0x000a602201007387 */ /* 0x000fe20000100800 */
[----:B------:R-:W-:-:S03]  /*3b70*/  ULDC.64 UR6, c[0x0][0x210] ;  /* 0x0000840000067ab9 */ /* 0x000fc60000000a00 */
[----:B------:R0:W-:Y:S04]  /*3b80*/  STL [R1+0x4bc], R10 ;  /* 0x0004bc0a01007387 */ /* 0x0001e80000100800 */
[----:B------:R-:W-:Y:S01]  /*3b90*/  STL [R1+0xa5c], R35 ;  /* 0x000a5c2301007387 */ /* 0x000fe20000100800 */
[----:B------:R-:W-:-:S03]  /*3ba0*/  IADD3 R110, P1, R11, UR6, RZ ;  /* 0x000000060b6e7c10 */ /* 0x000fc6000ff3e0ff */
[----:B------:R-:W2:Y:S01]  /*3bb0*/  LDL.LU R5, [R1+0xc1c] ;  /* 0x000c1c0001057983 */ /* 0x000ea20000300800 */
[----:B0-----:R-:W-:-:S03]  /*3bc0*/  SHF.L.U32 R10, R107, 0x1, RZ ;  /* 0x000000016b0a7819 */ /* 0x001fc600000006ff */
[----:B------:R-:W-:Y:S01]  /*3bd0*/  STL [R1+0xa68], R38 ;  /* 0x000a682601007387 */ /* 0x000fe20000100800 */
[----:B------:R-:W-:Y:S01]  /*3be0*/  IADD3.X R107, R50, UR7, RZ, P3, !PT ;  /* 0x00000007326b7c10 */ /* 0x000fe20009ffe4ff */
[----:B------:R-:W-:Y:S02]  /*3bf0*/  ULDC.64 UR6, c[0x0][0x210] ;  /* 0x0000840000067ab9 */ /* 0x000fe40000000a00 */
[----:B------:R0:W-:Y:S04]  /*3c00*/  STL [R1+0x4cc], R11 ;  /* 0x0004cc0b01007387 */ /* 0x0001e80000100800 */
[----:B------:R-:W-:Y:S01]  /*3c10*/  STL [R1+0xbf8], R38 ;  /* 0x000bf82601007387 */ /* 0x000fe20000100800 */
[----:B------:R-:W-:-:S03]  /*3c20*/  IADD3.X R111, R57, UR7, RZ, P1, !PT ;  /* 0x00000007396f7c10 */ /* 0x000fc60008ffe4ff */
[----:B------:R-:W-:Y:S01]  /*3c30*/  STL [R1+0xa64], R39 ;  /* 0x000a642701007387 */ /* 0x000fe20000100800 */
[----:B0-----:R-:W-:-:S03]  /*3c40*/  IMAD.SHL.U32 R11, R44, 0x2, RZ ;  /* 0x000000022c0b7824 */ /* 0x001fc600078e00ff */
[----:B------:R-:W2:Y:S01]  /*3c50*/  LDL.LU R50, [R1+0xc18] ;  /* 0x000c180001327983 */ /* 0x000ea20000300800 */
[----:B------:R-:W-:Y:S01]  /*3c60*/  IADD3 R44, P3, R10, UR6, RZ ;  /* 0x000000060a2c7c10 */ /* 0x000fe2000ff7e0ff */
[----:B------:R-:W-:Y:S02]  /*3c70*/  ULDC.64 UR6, c[0x0][0x210] ;  /* 0x0000840000067ab9 */ /* 0x000fe40000000a00 */
[----:B------:R-:W-:Y:S04]  /*3c80*/  STL [R1+0xa70], R106 ;  /* 0x000a706a01007387 */ /* 0x000fe80000100800 */
[----:B------:R0:W-:Y:S01]  /*3c90*/  STL [R1+0x4d8], R10 ;  /* 0x0004d80a01007387 */ /* 0x0001e20000100800 */
[----:B------:R-:W-:-:S03]  /*3ca0*/  IADD3 R14, P1, R11, UR6, RZ ;  /* 0x000000060b0e7c10 */ /* 0x000fc6000ff3e0ff */
[----:B------:R-:W-:Y:S04]  /*3cb0*/  STL [R1+0xa6c], R107 ;  /* 0x000a6c6b01007387 */ /* 0x000fe80000100800 */
[----:B------:R-:W2:Y:S01]  /*3cc0*/  LDL.LU R57, [R1+0xc14] ;  /* 0x000c140001397983 */ /* 0x000ea20000300800 */
[----:B0-----:R-:W-:Y:S01]  /*3cd0*/  IMAD.SHL.U32 R10, R45, 0x2, RZ ;  /* 0x000000022d0a7824 */ /* 0x001fe200078e00ff */
[----:B------:R-:W-:Y:S02]  /*3ce0*/  IADD3.X R45, R59, UR7, RZ, P3, !PT ;  /* 0x000000073b2d7c10 */ /* 0x000fe40009ffe4ff */
[----:B------:R-:W-:Y:S01]  /*3cf0*/  STL [R1+0xa78], R110 ;  /* 0x000a786e01007387 */ /* 0x000fe20000100800 */
[----:B------:R-:W-:-:S03]  /*3d00*/  ULDC.64 UR6, c[0x0][0x210] ;  /* 0x0000840000067ab9 */ /* 0x000fc60000000a00 */
        /* <DEDUP_REMOVED lines=11> */
[----:B------:R-:W2:Y:S01]  /*3dc0*/  LDL.LU R104, [R1+0xc0c] ;  /* 0x000c0c0001687983 */ /* 0x000ea20000300800 */
[----:B0-----:R-:W-:-:S03]  /*3dd0*/  SHF.L.U32 R10, R105, 0x1, RZ ;  /* 0x00000001690a7819 */ /* 0x001fc600000006ff */
[----:B------:R-:W-:Y:S04]  /*3de0*/  STL [R1+0x4f8], R11 ;  /* 0x0004f80b01007387 */ /* 0x000fe80000100800 */
[----:B------:R0:W-:Y:S04]  /*3df0*/  STL.64 [R1+0x28], R14 ;  /* 0x0000280e01007387 */ /* 0x0001e80000100a00 */
[----:B------:R-:W3:Y:S04]  /*3e00*/  LDL.LU R2, [R1+0xc08] ;  /* 0x000c080001027983 */ /* 0x000ee80000300800 */
[----:B------:R1:W-:Y:S01]  /*3e10*/  STL [R1+0x4e8], R10 ;  /* 0x0004e80a01007387 */ /* 0x0003e20000100800 */
[----:B0-----:R-:W-:Y:S01]  /*3e20*/  IADD3 R14, P1, R11, UR6, RZ ;  /* 0x000000060b0e7c10 */ /* 0x001fe2000ff3e0ff */
[----:B------:R-:W-:-:S02]  /*3e30*/  ULDC.64 UR6, c[0x0][0x210] ;  /* 0x0000840000067ab9 */ /* 0x000fc40000000a00 */
[----:B------:R2:W-:Y:S01]  /*3e40*/  STL.64 [R1+0x20], R12 ;  /* 0x0000200c01007387 */ /* 0x0005e20000100a00 */
[----:B------:R-:W-:-:S03]  /*3e50*/  IADD3.X R15, R0, UR7, RZ, P1, !PT ;  /* 0x00000007000f7c10 */ /* 0x000fc60008ffe4ff */
[----:B------:R-:W4:Y:S01]  /*3e60*/  LDL.LU R0, [R1+0xc04] ;  /* 0x000c040001007983 */ /* 0x000f220000300800 */
[----:B-1----:R-:W-:-:S04]  /*3e70*/  IADD3 R10, P3, R10, UR6, RZ ;  /* 0x000000060a0a7c10 */ /* 0x002fc8000ff7e0ff */
[----:B------:R-:W-:Y:S01]  /*3e80*/  IADD3.X R11, R164, UR9, RZ, P3, !PT ;  /* 0x00000009a40b7c10 */ /* 0x000fe20009ffe4ff */
[----:B--2---:R-:W-:Y:S01]  /*3e90*/  IMAD.SHL.U32 R12, R104, 0x2, RZ ;  /* 0x00000002680c7824 */ /* 0x004fe200078e00ff */
[----:B------:R-:W-:Y:S02]  /*3ea0*/  SEL R163, RZ, 0x4, P2 ;  /* 0x00000004ffa37807 */ /* 0x000fe40001000000 */
[----:B---3--:R-:W-:Y:S01]  /*3eb0*/  LOP3.LUT R2, R2, 0xfffffff7, RZ, 0xc0, !PT ;  /* 0xfffffff702027812 */ /* 0x008fe200078ec0ff */
[----:B------:R-:W0:Y:S01]  /*3ec0*/  S2R R17, SR_TID.X ;  /* 0x0000000000117919 */ /* 0x000e220000002100 */
[----:B------:R-:W-:Y:S01]  /*3ed0*/  IADD3 R104, P1, R12, UR8, RZ ;  /* 0x000000080c687c10 */ /* 0x000fe2000ff3e0ff */
[----:B------:R-:W-:Y:S01]  /*3ee0*/  IMAD.IADD R53, R90, 0x1, R53 ;  /* 0x000000015a357824 */ /* 0x000fe200078e0235 */
[----:B------:R-:W-:Y:S01]  /*3ef0*/  SEL R164, RZ, 0x7fff8, P0 ;  /* 0x0007fff8ffa47807 */ /* 0x000fe20000000000 */
[----:B------:R-:W-:Y:S01]  /*3f00*/  STL [R1+0x4dc], R12 ;  /* 0x0004dc0c01007387 */ /* 0x000fe20000100800 */
[----:B------:R-:W-:Y:S01]  /*3f10*/  PLOP3.LUT P3, PT, PT, PT, UP0, 0x80, 0x0 ;  /* 0x000000000000781c */ /* 0x000fe20003f6f008 */
[----:B------:R-:W-:Y:S01]  /*3f20*/  IMAD.IADD R75, R89, 0x1, R75 ;  /* 0x00000001594b7824 */ /* 0x000fe200078e024b */
[----:B------:R-:W-:Y:S01]  /*3f30*/  PLOP3.LUT P2, PT, PT, PT, UP0, 0x80, 0x0 ;  /* 0x000000000000781c */ /* 0x000fe20003f4f008 */
[----:B------:R-:W-:Y:S01]  /*3f40*/  STL.64 [R1+0x60], R14 ;  /* 0x0000600e01007387 */ /* 0x000fe20000100a00 */
[----:B------:R-:W-:Y:S01]  /*3f50*/  IADD3 R88, R91, R88, RZ ;  /* 0x000000585b587210 */ /* 0x000fe20007ffe0ff */
[----:B------:R-:W-:-:S02]  /*3f60*/  IMAD.IADD R81, R96, 0x1, R81 ;  /* 0x0000000160517824 */ /* 0x000fc400078e0251 */
[----:B------:R-:W-:Y:S01]  /*3f70*/  IMAD.IADD R52, R98, 0x1, R52 ;  /* 0x0000000162347824 */ /* 0x000fe200078e0234 */
[----:B------:R1:W-:Y:S01]  /*3f80*/  STL.64 [R1+0x58], R10 ;  /* 0x0000580a01007387 */ /* 0x0003e20000100a00 */
[----:B----4-:R-:W-:Y:S01]  /*3f90*/  IADD3.X R105, R0, UR5, RZ, P1, !PT ;  /* 0x0000000500697c10 */ /* 0x010fe20008ffe4ff */
[----:B------:R-:W-:Y:S01]  /*3fa0*/  IMAD.IADD R83, R97, 0x1, R83 ;  /* 0x0000000161537824 */ /* 0x000fe200078e0253 */
[----:B------:R-:W-:Y:S01]  /*3fb0*/  ULDC.64 UR6, c[0x0][0x208] ;  /* 0x0000820000067ab9 */ /* 0x000fe20000000a00 */
[----:B------:R-:W2:Y:S01]  /*3fc0*/  LDL.LU R0, [R1+0xc00] ;  /* 0x000c000001007983 */ /* 0x000ea20000300800 */
[----:B------:R-:W-:Y:S01]  /*3fd0*/  ISETP.LT.AND P4, PT, R59, 0xc000, P3 ;  /* 0x0000c0003b00780c */ /* 0x000fe20001f81270 */
[----:B------:R-:W-:Y:S01]  /*3fe0*/  ULDC UR8, c[0x0][0x228] ;  /* 0x00008a0000087ab9 */ /* 0x000fe20000000800 */
[----:B------:R-:W-:Y:S01]  /*3ff0*/  ULDC UR9, c[0x0][0x228] ;  /* 0x00008a0000097ab9 */ /* 0x000fe20000000800 */
[----:B------:R-:W3:Y:S01]  /*4000*/  LDL.LU R16, [R1+0x1c] ;  /* 0x00001c0001107983 */ /* 0x000ee20000300800 */
[----:B0-----:R-:W-:-:S03]  /*4010*/  LEA.HI R17, R17, 0x7e, RZ, 0x1c ;  /* 0x0000007e11117811 */ /* 0x001fc600078fe0ff */
[----:B------:R-:W3:Y:S01]  /*4020*/  LDL.LU R19, [R1+0x30] ;  /* 0x0000300001137983 */ /* 0x000ee20000300800 */
[----:B------:R-:W-:Y:S01]  /*4030*/  PLOP3.LUT P0, PT, PT, PT, UP0, 0x80, 0x0 ;  /* 0x000000000000781c */ /* 0x000fe20003f0f008 */
[----:B------:R-:W-:Y:S02]  /*4040*/  ULDC UR5, c[0x0][0x228] ;  /* 0x00008a0000057ab9 */ /* 0x000fe40000000800 */
[----:B------:R-:W4:Y:S04]  /*4050*/  LDL.LU R18, [R1+0x18] ;  /* 0x0000180001127983 */ /* 0x000f280000300800 */
[----:B------:R-:W4:Y:S04]  /*4060*/  LDL.LU R115, [R1+0x34] ;  /* 0x0000340001737983 */ /* 0x000f280000300800 */
[----:B------:R-:W2:Y:S04]  /*4070*/  LDL.LU R21, [R1+0x14] ;  /* 0x0000140001157983 */ /* 0x000ea80000300800 */
[----:B------:R-:W2:Y:S04]  /*4080*/  LDL.LU R20, [R1+0x38] ;  /* 0x0000380001147983 */ /* 0x000ea80000300800 */
[----:B------:R-:W2:Y:S04]  /*4090*/  LDL.LU R113, [R1+0xc] ;  /* 0x00000c0001717983 */ /* 0x000ea80000300800 */
[----:B------:R-:W5:Y:S04]  /*40a0*/  LDL.LU R112, [R1] ;  /* 0x0000000001707983 */ /* 0x000f680000300800 */
[----:B------:R-:W2:Y:S04]  /*40b0*/  LDL.LU R114, [R1+0x54] ;  /* 0x0000540001727983 */ /* 0x000ea80000300800 */
        /* <DEDUP_REMOVED lines=8> */
[----:B------:R0:W-:Y:S04]  /*4140*/  STL [R1+0xa88], R104 ;  /* 0x000a886801007387 */ /* 0x0001e80000100800 */
[----:B------:R-:W-:Y:S01]  /*4150*/  STL [R1+0xa84], R105 ;  /* 0x000a846901007387 */ /* 0x000fe20000100800 */
[----:B------:R-:W-:-:S02]  /*4160*/  ISETP.LT.AND P3, PT, R50, 0xc000, P2 ;  /* 0x0000c0003200780c */ /* 0x000fc40001761270 */
[----:B------:R-:W-:Y:S02]  /*4170*/  PLOP3.LUT P1, PT, PT, PT, UP0, 0x80, 0x0 ;  /* 0x000000000000781c */ /* 0x000fe40003f2f008 */
[----:B------:R-:W-:Y:S02]  /*4180*/  @P4 LOP3.LUT R2, R2, 0x8, RZ, 0xfc, !PT ;  /* 0x0000000802024812 */ /* 0x000fe400078efcff */
[----:B------:R-:W-:Y:S02]  /*4190*/  ISETP.LT.AND P2, PT, R5, 0xc000, P1 ;  /* 0x0000c0000500780c */ /* 0x000fe40000f41270 */
[----:B------:R-:W-:Y:S02]  /*41a0*/  LOP3.LUT R2, R2, 0xffffffdf, RZ, 0xc0, !PT ;  /* 0xffffffdf02027812 */ /* 0x000fe400078ec0ff */
[----:B------:R-:W-:-:S03]  /*41b0*/  PLOP3.LUT P1, PT, PT, PT, UP0, 0x80, 0x0 ;  /* 0x000000000000781c */ /* 0x000fc60003f2f008 */
[----:B------:R-:W-:Y:S02]  /*41c0*/  @P3 LOP3.LUT R2, R2, 0x20, RZ, 0xfc, !PT ;  /* 0x0000002002023812 */ /* 0x000fe400078efcff */
[----:B------:R-:W-:Y:S02]  /*41d0*/  ISETP.LT.AND P3, PT, R162, 0xc000, P1 ;  /* 0x0000c000a200780c */ /* 0x000fe40000f61270 */
[----:B------:R-:W-:Y:S02]  /*41e0*/  LOP3.LUT R2, R2, 0xffffffbf, RZ, 0xc0, !PT ;  /* 0xffffffbf02027812 */ /* 0x000fe400078ec0ff */
[----:B------:R-:W-:Y:S02]  /*41f0*/  PLOP3.LUT P1, PT, PT, PT, UP0, 0x80, 0x0 ;  /* 0x000000000000781c */ /* 0x000fe40003f2f008 */
[----:B------:R-:W-:Y:S02]  /*4200*/  @P2 LOP3.LUT R2, R2, 0x40, RZ, 0xfc, !PT ;  /* 0x0000004002022812 */ /* 0x000fe400078efcff */
[----:B------:R-:W-:-:S02]  /*4210*/  ISETP.LT.AND P2, PT, R161, 0xc000, P1 ;  /* 0x0000c000a100780c */ /* 0x000fc40000f41270 */
[----:B------:R-:W-:Y:S02]  /*4220*/  LOP3.LUT R2, R2, 0xffffff7f, RZ, 0xc0, !PT ;  /* 0xffffff7f02027812 */ /* 0x000fe400078ec0ff */
[----:B------:R-:W-:Y:S02]  /*4230*/  PLOP3.LUT P1, PT, PT, PT, UP0, 0x80, 0x0 ;  /* 0x000000000000781c */ /* 0x000fe40003f2f008 */
[----:B------:R-:W-:Y:S02]  /*4240*/  @P3 LOP3.LUT R2, R2, 0x80, RZ, 0xfc, !PT ;  /* 0x0000008002023812 */ /* 0x000fe400078efcff */
[----:B------:R-:W-:Y:S02]  /*4250*/  ISETP.LT.AND P3, PT, R160, 0xc000, P1 ;  /* 0x0000c000a000780c */ /* 0x000fe40000f61270 */
[----:B------:R-:W-:Y:S02]  /*4260*/  LOP3.LUT R2, R2, 0xfffffeff, RZ, 0xc0, !PT ;  /* 0xfffffeff02027812 */ /* 0x000fe400078ec0ff */
[----:B------:R-:W-:-:S02]  /*4270*/  PLOP3.LUT P1, PT, PT, PT, UP0, 0x80, 0x0 ;  /* 0x000000000000781c */ /* 0x000fc40003f2f008 */
[----:B------:R-:W-:Y:S02]  /*4280*/  @P2 LOP3.LUT R2, R2, 0x100, RZ, 0xfc, !PT ;  /* 0x0000010002022812 */ /* 0x000fe400078efcff */
[----:B------:R-:W-:Y:S01]  /*4290*/  ISETP.LT.AND P2, PT, R159, 0xc000, P1 ;  /* 0x0000c0009f00780c */ /* 0x000fe20000f41270 */
[----:B-----5:R-:W-:-:S05]  /*42a0*/  IMAD.IADD R165, R112, 0x1, R165 ;  /* 0x0000000170a57824 */ /* 0x020fca00078e02a5 */
[----:B------:R-:W-:-:S04]  /*42b0*/  LOP3.LUT R165, R165, 0x3, RZ, 0xc0, !PT ;  /* 0x00000003a5a57812 */ /* 0x000fc800078ec0ff */
[----:B--2---:R-:W-:Y:S02]  /*42c0*/  IADD3 R165, R165, R3, R128 ;  /* 0x00000003a5a57210 */ /* 0x004fe40007ffe080 */
[----:B------:R-:W2:Y:S01]  /*42d0*/  LDL.LU R3, [R1+0xbfc] ;  /* 0x000bfc0001037983 */ /* 0x000ea20000300800 */
[----:B------:R-:W-:Y:S02]  /*42e0*/  LOP3.LUT R2, R2, 0xfffffdff, RZ, 0xc0, !PT ;  /* 0xfffffdff02027812 */ /* 0x000fe400078ec0ff */
[----:B------:R-:W-:Y:S02]  /*42f0*/  PLOP3.LUT P1, PT, PT, PT, UP0, 0x80, 0x0 ;  /* 0x000000000000781c */ /* 0x000fe40003f2f008 */
[----:B------:R-:W-:Y:S02]  /*4300*/  @P3 LOP3.LUT R2, R2, 0x200, RZ, 0xfc, !PT ;  /* 0x0000020002023812 */ /* 0x000fe400078efcff */
[----:B------:R-:W-:Y:S02]  /*4310*/  ISETP.LT.AND P3, PT, R158, 0xc000, P1 ;  /* 0x0000c0009e00780c */ /* 0x000fe40000f61270 */
[----:B------:R-:W-:-:S02]  /*4320*/  LOP3.LUT R2, R2, 0xfffffbff, RZ, 0xc0, !PT ;  /* 0xfffffbff02027812 */ /* 0x000fc400078ec0ff */
[----:B------:R-:W-:Y:S02]  /*4330*/  PLOP3.LUT P1, PT, PT, PT, UP0, 0x80, 0x0 ;  /* 0x000000000000781c */ /* 0x000fe40003f2f008 */
[----:B------:R-:W-:Y:S02]  /*4340*/  @P2 LOP3.LUT R2, R2, 0x400, RZ, 0xfc, !PT ;  /* 0x0000040002022812 */ /* 0x000fe400078efcff */
[----:B------:R-:W-:Y:S02]  /*4350*/  ISETP.LT.AND P6, PT, R157, 0xc000, P1 ;  /* 0x0000c0009d00780c */ /* 0x000fe40000fc1270 */
[----:B------:R-:W-:Y:S02]  /*4360*/  LOP3.LUT R2, R2, 0xfffff7ff, RZ, 0xc0, !PT ;  /* 0xfffff7ff02027812 */ /* 0x000fe400078ec0ff */
[----:B----4-:R-:W-:Y:S02]  /*4370*/  IADD3 R50, R115, R18, RZ ;  /* 0x0000001273327210 */ /* 0x010fe40007ffe0ff */
[----:B------:R-:W4:Y:S01]  /*4380*/  S2R R115, SR_TID.X ;  /* 0x0000000000737919 */ /* 0x000f220000002100 */
[----:B------:R-:W-:-:S02]  /*4390*/  PLOP3.LUT P1, PT, PT, PT, UP0, 0x80, 0x0 ;  /* 0x000000000000781c */ /* 0x000fc40003f2f008 */
[----:B------:R-:W-:Y:S02]  /*43a0*/  @P3 LOP3.LUT R2, R2, 0x800, RZ, 0xfc, !PT ;  /* 0x0000080002023812 */ /* 0x000fe400078efcff */
[----:B------:R-:W-:Y:S02]  /*43b0*/  ISETP.LT.AND P5, PT, R48, 0xc000, P1 ;  /* 0x0000c0003000780c */ /* 0x000fe40000fa1270 */
[----:B------:R-:W-:Y:S02]  /*43c0*/  PLOP3.LUT P1, PT, PT, PT, UP0, 0x80, 0x0 ;  /* 0x000000000000781c */ /* 0x000fe40003f2f008 */
[----:B------:R-:W-:Y:S02]  /*43d0*/  LOP3.LUT R2, R2, 0xffffefff, RZ, 0xc0, !PT ;  /* 0xffffefff02027812 */ /* 0x000fe400078ec0ff */
[----:B------:R-:W-:Y:S02]  /*43e0*/  ISETP.LT.AND P2, PT, R156, 0xc000, P1 ;  /* 0x0000c0009c00780c */ /* 0x000fe40000f41270 */
[----:B------:R-:W-:-:S04]  /*43f0*/  @P6 LOP3.LUT R2, R2, 0x1000, RZ, 0xfc, !PT ;  /* 0x0000100002026812 */ /* 0x000fc800078efcff */
[----:B------:R-:W-:Y:S01]  /*4400*/  LOP3.LUT R2, R2, 0xffffdfff, RZ, 0xc0, !PT ;  /* 0xffffdfff02027812 */ /* 0x000fe200078ec0ff */
[----:B------:R-:W-:Y:S01]  /*4410*/  VIADD R17, R17, UR4 ;  /* 0x0000000411117c36 */ /* 0x000fe20008000000 */
[----:B------:R-:W-:Y:S02]  /*4420*/  PLOP3.LUT P1, PT, PT, PT, UP0, 0x80, 0x0 ;  /* 0x000000000000781c */ /* 0x000fe40003f2f008 */
[----:B------:R-:W-:-:S04]  /*4430*/  LOP3.LUT R2, R2, 0xffffbfff, RZ, 0xc0, !PT ;  /* 0xffffbfff02027812 */ /* 0x000fc800078ec0ff */
[----:B------:R-:W-:Y:S02]  /*4440*/  @P2 LOP3.LUT R2, R2, 0x4000, RZ, 0xfc, !PT ;  /* 0x0000400002022812 */ /* 0x000fe400078efcff */
[----:B------:R-:W-:Y:S02]  /*4450*/  ISETP.LT.AND P2, PT, R99, 0xc000, P1 ;  /* 0x0000c0006300780c */ /* 0x000fe40000f41270 */
[----:B------:R-:W-:Y:S02]  /*4460*/  ISETP.GE.AND P1, PT, R17, 0xc000, PT ;  /* 0x0000c0001100780c */ /* 0x000fe40003f26270 */
[----:B------:R-:W-:Y:S02]  /*4470*/  @P5 LOP3.LUT R2, R2, 0x2000, RZ, 0xfc, !PT ;  /* 0x0000200002025812 */ /* 0x000fe400078efcff */
[----:B------:R-:W-:Y:S02]  /*4480*/  SEL R5, RZ, 0x1, P1 ;  /* 0x00000001ff057807 */ /* 0x000fe40000800000 */
[----:B----4-:R-:W-:-:S02]  /*4490*/  LEA.HI R115, R115, 0x3e, RZ, 0x1c ;  /* 0x0000003e73737811 */ /* 0x010fc400078fe0ff */
[----:B------:R-:W-:Y:S01]  /*44a0*/  LOP3.LUT R2, R2, 0xfffeffff, RZ, 0xc0, !PT ;  /* 0xfffeffff02027812 */ /* 0x000fe200078ec0ff */
[----:B------:R-:W-:Y:S01]  /*44b0*/  IMAD.IADD R5, R5, 0x1, R113 ;  /* 0x0000000105057824 */ /* 0x000fe200078e0271 */
[----:B------:R-:W-:Y:S02]  /*44c0*/  IADD3 R115, R115, UR4, RZ ;  /* 0x0000000473737c10 */ /* 0x000fe4000fffe0ff */
[----:B------:R-:W-:Y:S01]  /*44d0*/  ISETP.LT.AND P0, PT, R57, 0xc000, P0 ;  /* 0x0000c0003900780c */ /* 0x000fe20000701270 */
[----:B------:R-:W-:Y:S01]  /*44e0*/  IMAD.IADD R57, R20, 0x1, R21 ;  /* 0x0000000114397824 */ /* 0x000fe200078e0215 */
[----:B------:R-:W-:Y:S02]  /*44f0*/  @P2 LOP3.LUT R2, R2, 0x10000, RZ, 0xfc, !PT ;  /* 0x0001000002022812 */ /* 0x000fe400078efcff */
[----:B------:R-:W-:Y:S02]  /*4500*/  LOP3.LUT R5, R5, 0x3, RZ, 0xc0, !PT ;  /* 0x0000000305057812 */ /* 0x000fe400078ec0ff */
[----:B------:R-:W-:-:S02]  /*4510*/  ISETP.GE.AND P2, PT, R115, 0xc000, PT ;  /* 0x0000c0007300780c */ /* 0x000fc40003f46270 */
[----:B------:R-:W-:Y:S01]  /*4520*/  LOP3.LUT R50, R50, 0x3, RZ, 0xc0, !PT ;  /* 0x0000000332327812 */ /* 0x000fe200078ec0ff */
[----:B---3--:R-:W-:Y:S01]  /*4530*/  IMAD.IADD R48, R19, 0x1, R16 ;  /* 0x0000000113307824 */ /* 0x008fe200078e0210 */
[----:B------:R-:W-:Y:S02]  /*4540*/  LOP3.LUT R57, R57, 0x3, RZ, 0xc0, !PT ;  /* 0x0000000339397812 */ /* 0x000fe400078ec0ff */
[----:B------:R-:W-:Y:S02]  /*4550*/  IADD3 R5, R5, R129, R130 ;  /* 0x0000008105057210 */ /* 0x000fe40007ffe082 */
[----:B------:R-:W-:Y:S02]  /*4560*/  SEL R59, RZ, 0x1, P2 ;  /* 0x00000001ff3b7807 */ /* 0x000fe40001000000 */
[----:B------:R-:W-:Y:S02]  /*4570*/  IADD3 R50, R50, R123, R120 ;  /* 0x0000007b32327210 */ /* 0x000fe40007ffe078 */
[----:B------:R-:W-:-:S02]  /*4580*/  IADD3 R57, R57, R131, R122 ;  /* 0x0000008339397210 */ /* 0x000fc40007ffe07a */
[----:B------:R-:W-:Y:S01]  /*4590*/  LOP3.LUT R5, R5, 0xf, RZ, 0xc0, !PT ;  /* 0x0000000f05057812 */ /* 0x000fe200078ec0ff */
[----:B------:R-:W-:Y:S01]  /*45a0*/  IMAD.IADD R59, R59, 0x1, R67 ;  /* 0x000000013b3b7824 */ /* 0x000fe200078e0243 */
[----:B------:R-:W-:Y:S02]  /*45b0*/  LOP3.LUT R48, R48, 0x3, RZ, 0xc0, !PT ;  /* 0x0000000330307812 */ /* 0x000fe400078ec0ff */
[----:B------:R-:W-:Y:S01]  /*45c0*/  SHF.L.U32 R50, R50, 0x8, RZ ;  /* 0x0000000832327819 */ /* 0x000fe200000006ff */
[----:B------:R-:W-:Y:S01]  /*45d0*/  IMAD R5, R57, 0x10, R5 ;  /* 0x0000001039057824 */ /* 0x000fe200078e0205 */
[----:B------:R-:W-:Y:S02]  /*45e0*/  IADD3 R48, R48, R121, R114 ;  /* 0x0000007930307210 */ /* 0x000fe40007ffe072 */
[----:B------:R-:W-:Y:S02]  /*45f0*/  LOP3.LUT R50, R50, 0xf00, RZ, 0xe2, !PT ;  /* 0x00000f0032327812 */ /* 0x000fe400078ee2ff */
[----:B------:R-:W-:-:S02]  /*4600*/  LOP3.LUT R53, R53, 0x3, RZ, 0xc0, !PT ;  /* 0x0000000335357812 */ /* 0x000fc400078ec0ff */
[----:B------:R-:W-:Y:S01]  /*4610*/  LOP3.LUT R59, R59, 0x3, RZ, 0xc0, !PT ;  /* 0x000000033b3b7812 */ /* 0x000fe200078ec0ff */
[----:B------:R-:W-:Y:S01]  /*4620*/  IMAD R48, R48, 0x1000, R50 ;  /* 0x0000100030307824 */ /* 0x000fe200078e0232 */
[----:B------:R-:W-:Y:S02]  /*4630*/  LOP3.LUT R5, R5, 0xff, RZ, 0xc0, !PT ;  /* 0x000000ff05057812 */ /* 0x000fe400078ec0ff */
[----:B------:R-:W-:Y:S02]  /*4640*/  LOP3.LUT R75, R75, 0x3, RZ, 0xc0, !PT ;  /* 0x000000034b4b7812 */ /* 0x000fe400078ec0ff */
[----:B------:R-:W-:Y:S02]  /*4650*/  IADD3 R53, R53, R74, R56 ;  /* 0x0000004a35357210 */ /* 0x000fe40007ffe038 */
[----:B------:R-:W-:Y:S01]  /*4660*/  IADD3 R59, R59, R164, R163 ;  /* 0x000000a43b3b7210 */ /* 0x000fe20007ffe0a3 */
[----:B------:R-:W-:Y:S01]  /*4670*/  IMAD.IADD R5, R48, 0x1, R5 ;  /* 0x0000000130057824 */ /* 0x000fe200078e0205 */
[----:B------:R-:W-:Y:S01]  /*4680*/  IADD3 R51, R75, R66, R51 ;  /* 0x000000424b337210 */ /* 0x000fe20007ffe033 */
[----:B------:R-:W-:Y:S01]  /*4690*/  IMAD.SHL.U32 R53, R53, 0x100, RZ ;  /* 0x0000010035357824 */ /* 0x000fe200078e00ff */
[----:B------:R-:W-:Y:S01]  /*46a0*/  LOP3.LUT R59, R59, 0xf, RZ, 0xc0, !PT ;  /* 0x0000000f3b3b7812 */ /* 0x000fe200078ec0ff */
[----:B------:R-:W-:Y:S01]  /*46b0*/  IMAD.U32 R48, RZ, RZ, UR4 ;  /* 0x00000004ff307e24 */ /* 0x000fe2000f8e00ff */
[----:B------:R-:W-:-:S02]  /*46c0*/  LOP3.LUT R88, R88, 0x3, RZ, 0xc0, !PT ;  /* 0x0000000358587812 */ /* 0x000fc400078ec0ff */
[----:B------:R-:W-:Y:S01]  /*46d0*/  LOP3.LUT R53, R53, 0xf00, RZ, 0xe2, !PT ;  /* 0x00000f0035357812 */ /* 0x000fe200078ee2ff */
[----:B------:R-:W-:Y:S01]  /*46e0*/  IMAD R51, R51, 0x10, R59 ;  /* 0x0000001033337824 */ /* 0x000fe200078e023b */
[----:B------:R-:W-:Y:S02]  /*46f0*/  IADD3 R58, R88, R78, R58 ;  /* 0x0000004e583a7210 */ /* 0x000fe40007ffe03a */
[----:B------:R-:W-:Y:S02]  /*4700*/  ISETP.GT.AND P2, PT, R48, -0x1, !P2 ;  /* 0xffffffff3000780c */ /* 0x000fe40005744270 */
[----:B------:R-:W-:Y:S01]  /*4710*/  LOP3.LUT R51, R51, 0xff, RZ, 0xc0, !PT ;  /* 0x000000ff33337812 */ /* 0x000fe200078ec0ff */
[----:B------:R-:W-:Y:S01]  /*4720*/  IMAD R53, R58, 0x1000, R53 ;  /* 0x000010003a357824 */ /* 0x000fe200078e0235 */
[----:B------:R-:W-:Y:S02]  /*4730*/  MOV R50, UR4 ;  /* 0x0000000400327c02 */ /* 0x000fe40008000f00 */
[----:B------:R-:W-:Y:S01]  /*4740*/  LOP3.LUT R81, R81, 0x3, RZ, 0xc0, !PT ;  /* 0x0000000351517812 */ /* 0x000fe200078ec0ff */
[----:B------:R-:W-:Y:S01]  /*4750*/  IMAD.IADD R51, R53, 0x1, R51 ;  /* 0x0000000135337824 */ /* 0x000fe200078e0233 */
[----:B------:R-:W-:-:S02]  /*4760*/  ISETP.GT.AND P1, PT, R50, -0x1, !P1 ;  /* 0xffffffff3200780c */ /* 0x000fc40004f24270 */
[----:B------:R-:W-:Y:S02]  /*4770*/  LOP3.LUT R52, R52, 0x3, RZ, 0xc0, !PT ;  /* 0x0000000334347812 */ /* 0x000fe400078ec0ff */
[----:B------:R-:W-:Y:S02]  /*4780*/  LOP3.LUT R83, R83, 0x3, RZ, 0xc0, !PT ;  /* 0x0000000353537812 */ /* 0x000fe400078ec0ff */
[----:B------:R-:W-:Y:S02]  /*4790*/  IADD3 R55, R81, R79, R55 ;  /* 0x0000004f51377210 */ /* 0x000fe40007ffe037 */
[----:B------:R-:W-:Y:S02]  /*47a0*/  IADD3 R52, R52, R82, R54 ;  /* 0x0000005234347210 */ /* 0x000fe40007ffe036 */
[----:B------:R-:W-:Y:S02]  /*47b0*/  LOP3.LUT R90, R51, 0xffff, RZ, 0xc0, !PT ;  /* 0x0000ffff335a7812 */ /* 0x000fe400078ec0ff */
[----:B------:R-:W-:-:S02]  /*47c0*/  IADD3 R49, R83, R80, R49 ;  /* 0x0000005053317210 */ /* 0x000fc40007ffe031 */
[----:B------:R-:W-:Y:S02]  /*47d0*/  LOP3.LUT R55, R55, 0xf, RZ, 0xc0, !PT ;  /* 0x0000000f37377812 */ /* 0x000fe400078ec0ff */
[----:B------:R-:W-:Y:S02]  /*47e0*/  SHF.L.U32 R52, R52, 0x8, RZ ;  /* 0x0000000834347819 */ /* 0x000fe400000006ff */
[----:B------:R-:W-:Y:S01]  /*47f0*/  SHF.R.U32.HI R48, RZ, 0xf, R90 ;  /* 0x0000000fff307819 */ /* 0x000fe2000001165a */
[----:B------:R-:W-:Y:S01]  /*4800*/  IMAD R49, R49, 0x10, R55 ;  /* 0x0000001031317824 */ /* 0x000fe200078e0237 */
[----:B------:R-:W-:-:S04]  /*4810*/  LOP3.LUT R52, R52, 0xf00, RZ, 0xe2, !PT ;  /* 0x00000f0034347812 */ /* 0x000fc800078ee2ff */
[----:B------:R-:W-:Y:S02]  /*4820*/  LEA R52, R165, R52, 0xc ;  /* 0x00000034a5347211 */ /* 0x000fe400078e60ff */
[----:B------:R-:W-:-:S05]  /*4830*/  LOP3.LUT R49, R49, 0xff, RZ, 0xc0, !PT ;  /* 0x000000ff31317812 */ /* 0x000fca00078ec0ff */
[----:B------:R-:W-:Y:S01]  /*4840*/  IMAD.IADD R49, R52, 0x1, R49 ;  /* 0x0000000134317824 */ /* 0x000fe200078e0231 */
[----:B------:R-:W-:-:S04]  /*4850*/  LOP3.LUT R2, R2, 0xffff7fff, RZ, 0xc0, !PT ;  /* 0xffff7fff02027812 */ /* 0x000fc800078ec0ff */
[----:B------:R-:W-:Y:S02]  /*4860*/  PRMT R5, R5, 0x5410, R49 ;  /* 0x0000541005057816 */ /* 0x000fe40000000031 */
[----:B------:R-:W-:Y:S02]  /*4870*/  SHF.R.U32.HI R49, RZ, 0xe, R90 ;  /* 0x0000000eff317819 */ /* 0x000fe4000001165a */
[----:B------:R-:W-:-:S04]  /*4880*/  LOP3.LUT R0, R0, 0xffffffdf, RZ, 0xc0, !PT ;  /* 0xffffffdf00007812 */ /* 0x000fc800078ec0ff */
[----:B------:R-:W-:Y:S02]  /*4890*/  @P3 LOP3.LUT R0, R0, 0x20, RZ, 0xfc, !PT ;  /* 0x0000002000003812 */ /* 0x000fe400078efcff */
[----:B------:R-:W-:Y:S01]  /*48a0*/  SHF.R.U32.HI R52, RZ, 0x8, R90 ;  /* 0x00000008ff347819 */ /* 0x000fe2000001165a */
[----:B------:R-:W-:Y:S01]  /*48b0*/  IMAD.U32 R53, RZ, RZ, UR4 ;  /* 0x00000004ff357e24 */ /* 0x000fe2000f8e00ff */
[----:B--2---:R-:W-:-:S04]  /*48c0*/  LOP3.LUT R3, R3, 0xffffff7f, RZ, 0xc0, !PT ;  /* 0xffffff7f03037812 */ /* 0x004fc800078ec0ff */
[----:B------:R-:W-:-:S04]  /*48d0*/  @P2 LOP3.LUT R3, R3, 0x80, RZ, 0xfc, !PT ;  /* 0x0000008003032812 */ /* 0x000fc800078efcff */
[----:B------:R-:W-:-:S04]  /*48e0*/  LOP3.LUT R3, R3, 0xfbffffff, RZ, 0xc0, !PT ;  /* 0xfbffffff03037812 */ /* 0x000fc800078ec0ff */
[----:B------:R-:W-:Y:S02]  /*48f0*/  @P1 LOP3.LUT R3, R3, 0x4000000, RZ, 0xfc, !PT ;  /* 0x0400000003031812 */ /* 0x000fe400078efcff */
[----:B------:R-:W-:-:S04]  /*4900*/  LOP3.LUT P1, RZ, R48, 0x1, RZ, 0xc0, !PT ;  /* 0x0000000130ff7812 */ /* 0x000fc8000782c0ff */
[----:B------:R-:W-:-:S13]  /*4910*/  ISETP.GT.AND P1, PT, R50, -0x1, P1 ;  /* 0xffffffff3200780c */ /* 0x000fda0000f24270 */
[----:B------:R-:W-:Y:S02]  /*4920*/  @P1 LOP3.LUT R2, R2, 0x8000, RZ, 0xfc, !PT ;  /* 0x0000800002021812 */ /* 0x000fe400078efcff */
[----:B------:R-:W-:-:S04]  /*4930*/  LOP3.LUT P1, RZ, R49, 0x1, RZ, 0xc0, !PT ;  /* 0x0000000131ff7812 */ /* 0x000fc8000782c0ff */
[----:B------:R-:W-:Y:S02]  /*4940*/  ISETP.GT.AND P1, PT, R50, -0x1, P1 ;  /* 0xffffffff3200780c */ /* 0x000fe40000f24270 */
[----:B------:R-:W-:Y:S02]  /*4950*/  LOP3.LUT R2, R2, 0xfffdffff, RZ, 0xc0, !PT ;  /* 0xfffdffff02027812 */ /* 0x000fe400078ec0ff */
[--C-:B------:R-:W-:Y:S02]  /*4960*/  SHF.R.U32.HI R48, RZ, 0xd, R90.reuse ;  /* 0x0000000dff307819 */ /* 0x100fe4000001165a */
[----:B------:R-:W-:-:S07]  /*4970*/  SHF.R.U32.HI R49, RZ, 0xc, R90 ;  /* 0x0000000cff317819 */ /* 0x000fce000001165a */
[----:B------:R-:W-:Y:S02]  /*4980*/  @P1 LOP3.LUT R2, R2, 0x20000, RZ, 0xfc, !PT ;  /* 0x0002000002021812 */ /* 0x000fe400078efcff */
[----:B------:R-:W-:-:S04]  /*4990*/  LOP3.LUT P1, RZ, R48, 0x1, RZ, 0xc0, !PT ;  /* 0x0000000130ff7812 */ /* 0x000fc8000782c0ff */
[----:B------:R-:W-:Y:S02]  /*49a0*/  ISETP.GT.AND P4, PT, R50, -0x1, P1 ;  /* 0xffffffff3200780c */ /* 0x000fe40000f84270 */
[----:B------:R-:W-:Y:S02]  /*49b0*/  LOP3.LUT P1, RZ, R49, 0x1, RZ, 0xc0, !PT ;  /* 0x0000000131ff7812 */ /* 0x000fe4000782c0ff */
[----:B------:R-:W-:Y:S02]  /*49c0*/  LOP3.LUT R2, R2, 0xfffbffff, RZ, 0xc0, !PT ;  /* 0xfffbffff02027812 */ /* 0x000fe400078ec0ff */
[----:B------:R-:W-:Y:S02]  /*49d0*/  ISETP.GT.AND P1, PT, R50, -0x1, P1 ;  /* 0xffffffff3200780c */ /* 0x000fe40000f24270 */
[----:B------:R-:W-:-:S05]  /*49e0*/  SHF.R.U32.HI R48, RZ, 0xb, R90 ;  /* 0x0000000bff307819 */ /* 0x000fca000001165a */
[----:B------:R-:W-:-:S04]  /*49f0*/  @P4 LOP3.LUT R2, R2, 0x40000, RZ, 0xfc, !PT ;  /* 0x0004000002024812 */ /* 0x000fc800078efcff */
[----:B------:R-:W-:-:S04]  /*4a00*/  LOP3.LUT R2, R2, 0xfff7ffff, RZ, 0xc0, !PT ;  /* 0xfff7ffff02027812 */ /* 0x000fc800078ec0ff */
[----:B------:R-:W-:Y:S02]  /*4a10*/  @P1 LOP3.LUT R2, R2, 0x80000, RZ, 0xfc, !PT ;  /* 0x0008000002021812 */ /* 0x000fe400078efcff */
[----:B------:R-:W-:-:S04]  /*4a20*/  LOP3.LUT P1, RZ, R48, 0x1, RZ, 0xc0, !PT ;  /* 0x0000000130ff7812 */ /* 0x000fc8000782c0ff */
[----:B------:R-:W-:Y:S02]  /*4a30*/  ISETP.GT.AND P1, PT, R50, -0x1, P1 ;  /* 0xffffffff3200780c */ /* 0x000fe40000f24270 */
[C---:B------:R-:W-:Y:S02]  /*4a40*/  LOP3.LUT P2, RZ, R2.reuse, 0x2, RZ, 0xc0, !PT ;  /* 0x0000000202ff7812 */ /* 0x040fe4000784c0ff */
[----:B------:R-:W-:Y:S02]  /*4a50*/  LOP3.LUT R2, R2, 0xffefffff, RZ, 0xc0, !PT ;  /* 0xffefffff02027812 */ /* 0x000fe400078ec0ff */
[----:B------:R-:W-:Y:S01]  /*4a60*/  SHF.R.U32.HI R49, RZ, 0xa, R90 ;  /* 0x0000000aff317819 */ /* 0x000fe2000001165a */
[----:B------:R-:W-:-:S06]  /*4a70*/  IMAD.U32 R48, RZ, RZ, UR4 ;  /* 0x00000004ff307e24 */ /* 0x000fcc000f8e00ff */
[----:B------:R-:W-:Y:S02]  /*4a80*/  @P1 LOP3.LUT R2, R2, 0x100000, RZ, 0xfc, !PT ;  /* 0x0010000002021812 */ /* 0x000fe400078efcff */
[----:B------:R-:W-:Y:S02]  /*4a90*/  LOP3.LUT P1, RZ, R49, 0x1, RZ, 0xc0, !PT ;  /* 0x0000000131ff7812 */ /* 0x000fe4000782c0ff */
[----:B------:R-:W-:Y:S02]  /*4aa0*/  SHF.R.U32.HI R50, RZ, 0x9, R90 ;  /* 0x00000009ff327819 */ /* 0x000fe4000001165a */
[----:B------:R-:W-:Y:S02]  /*4ab0*/  ISETP.GT.AND P3, PT, R48, -0x1, P1 ;  /* 0xffffffff3000780c */ /* 0x000fe40000f64270 */
[----:B------:R-:W-:Y:S02]  /*4ac0*/  LOP3.LUT P1, RZ, R50, 0x1, RZ, 0xc0, !PT ;  /* 0x0000000132ff7812 */ /* 0x000fe4000782c0ff */
[----:B------:R-:W-:-:S02]  /*4ad0*/  LOP3.LUT R2, R2, 0xffdfffff, RZ, 0xc0, !PT ;  /* 0xffdfffff02027812 */ /* 0x000fc400078ec0ff */
[----:B------:R-:W-:-:S07]  /*4ae0*/  ISETP.GT.AND P1, PT, R48, -0x1, P1 ;  /* 0xffffffff3000780c */ /* 0x000fce0000f24270 */
[----:B------:R-:W-:-:S04]  /*4af0*/  @P3 LOP3.LUT R2, R2, 0x200000, RZ, 0xfc, !PT ;  /* 0x0020000002023812 */ /* 0x000fc800078efcff */
[C---:B------:R-:W-:Y:S02]  /*4b00*/  LOP3.LUT P3, RZ, R2.reuse, 0x8, RZ, 0xc0, !PT ;  /* 0x0000000802ff7812 */ /* 0x040fe4000786c0ff */
[----:B------:R-:W-:-:S04]  /*4b10*/  LOP3.LUT R2, R2, 0xffbfffff, RZ, 0xc0, !PT ;  /* 0xffbfffff02027812 */ /* 0x000fc800078ec0ff */
[----:B------:R-:W-:Y:S02]  /*4b20*/  @P1 LOP3.LUT R2, R2, 0x400000, RZ, 0xfc, !PT ;  /* 0x0040000002021812 */ /* 0x000fe400078efcff */
[----:B------:R-:W-:-:S04]  /*4b30*/  LOP3.LUT P1, RZ, R52, 0x1, RZ, 0xc0, !PT ;  /* 0x0000000134ff7812 */ /* 0x000fc8000782c0ff */
[----:B------:R-:W-:Y:S02]  /*4b40*/  ISETP.GT.AND P1, PT, R53, -0x1, P1 ;  /* 0xffffffff3500780c */ /* 0x000fe40000f24270 */
[----:B------:R-:W-:-:S11]  /*4b50*/  LOP3.LUT R2, R2, 0xff7fffff, RZ, 0xc0, !PT ;  /* 0xff7fffff02027812 */ /* 0x000fd600078ec0ff */
[----:B------:R-:W-:-:S04]  /*4b60*/  @P1 LOP3.LUT R2, R2, 0x800000, RZ, 0xfc, !PT ;  /* 0x0080000002021812 */ /* 0x000fc800078efcff */
[----:B------:R-:W-:Y:S02]  /*4b70*/  LOP3.LUT P1, RZ, R2, 0x1, RZ, 0xc0, !PT ;  /* 0x0000000102ff7812 */ /* 0x000fe4000782c0ff */
[----:B------:R-:W-:Y:S02]  /*4b80*/  CS2R R48, SRZ ;  /* 0x0000000000307805 */ /* 0x000fe4000001ff00 */
[----:B------:R-:W-:Y:S02]  /*4b90*/  CS2R R50, SRZ ;  /* 0x0000000000327805 */ /* 0x000fe4000001ff00 */
[----:B------:R-:W-:Y:S02]  /*4ba0*/  SHF.R.U32.HI R66, RZ, 0x7, R90 ;  /* 0x00000007ff427819 */ /* 0x000fe4000001165a */
[----:B------:R-:W-:-:S05]  /*4bb0*/  MOV R67, UR4 ;  /* 0x0000000400437c02 */ /* 0x000fca0008000f00 */
[----:B------:R2:W3:Y:S01]  /*4bc0*/  @P1 LDG.E.128 R48, desc[UR6][R70.64] ;  /* 0x0000000646301981 */ /* 0x0004e2000c1e1d00 */
        /* <DEDUP_REMOVED lines=8> */
[----:B------:R-:W-:Y:S02]  /*4c50*/  CS2R R52, SRZ ;  /* 0x0000000000347805 */ /* 0x000fe4000001ff00 */
[----:B------:R-:W-:-:S02]  /*4c60*/  CS2R R54, SRZ ;  /* 0x0000000000367805 */ /* 0x000fc4000001ff00 */
[----:B--2---:R-:W-:-:S04]  /*4c70*/  SHF.R.U32.HI R70, RZ, 0x5, R90 ;  /* 0x00000005ff467819 */ /* 0x004fc8000001165a */
[----:B------:R2:W4:Y:S04]  /*4c80*/  @P2 LDG.E.128 R52, desc[UR6][R60.64] ;  /* 0x000000063c342981 */ /* 0x000528000c1e1d00 */
[----:B------:R5:W3:Y:S01]  /*4c90*/  @P1 LDG.E.128 R56, desc[UR6][R62.64] ;  /* 0x000000063e381981 */ /* 0x000ae2000c1e1d00 */
[----:B------:R-:W-:-:S04]  /*4ca0*/  LOP3.LUT P1, RZ, R66, 0x1, RZ, 0xc0, !PT ;  /* 0x0000000142ff7812 */ /* 0x000fc8000782c0ff */
[----:B------:R-:W-:Y:S02]  /*4cb0*/  ISETP.GT.AND P1, PT, R67, -0x1, P1 ;  /* 0xffffffff4300780c */ /* 0x000fe40000f24270 */
[C---:B------:R-:W-:Y:S02]  /*4cc0*/  LOP3.LUT P2, RZ, R2.reuse, 0x20, RZ, 0xc0, !PT ;  /* 0x0000002002ff7812 */ /* 0x040fe4000784c0ff */
[----:B------:R-:W-:Y:S01]  /*4cd0*/  LOP3.LUT R2, R2, 0xfdffffff, RZ, 0xc0, !PT ;  /* 0xfdffffff02027812 */ /* 0x000fe200078ec0ff */
[----:B------:R-:W-:Y:S01]  /*4ce0*/  IMAD.U32 R71, RZ, RZ, UR4 ;  /* 0x00000004ff477e24 */ /* 0x000fe2000f8e00ff */
[----:B--2---:R-:W-:Y:S02]  /*4cf0*/  CS2R R60, SRZ ;  /* 0x00000000003c7805 */ /* 0x004fe4000001ff00 */
[----:B-----5:R-:W-:-:S05]  /*4d00*/  CS2R R62, SRZ ;  /* 0x00000000003e7805 */ /* 0x020fca000001ff00 */
[----:B------:R-:W-:Y:S01]  /*4d10*/  @P1 LOP3.LUT R2, R2, 0x2000000, RZ, 0xfc, !PT ;  /* 0x0200000002021812 */ /* 0x000fe200078efcff */
[----:B------:R2:W5:Y:S01]  /*4d20*/  @P3 LDG.E.128 R60, desc[UR6][R64.64] ;  /* 0x00000006403c3981 */ /* 0x000562000c1e1d00 */
        /* <DEDUP_REMOVED lines=8> */
[----:B--2---:R-:W-:Y:S02]  /*4db0*/  CS2R R64, SRZ ;  /* 0x0000000000407805 */ /* 0x004fe4000001ff00 */
[----:B------:R-:W-:Y:S02]  /*4dc0*/  CS2R R66, SRZ ;  /* 0x0000000000427805 */ /* 0x000fe4000001ff00 */
[----:B------:R-:W-:Y:S02]  /*4dd0*/  ISETP.GT.AND P1, PT, R75, -0x1, P1 ;  /* 0xffffffff4b00780c */ /* 0x000fe40000f24270 */
[----:B------:R-:W-:-:S02]  /*4de0*/  LOP3.LUT R3, R3, 0xf7ffffff, RZ, 0xc0, !PT ;  /* 0xf7ffffff03037812 */ /* 0x000fc400078ec0ff */
[----:B------:R2:W3:Y:S02]  /*4df0*/  @P0 LDG.E.128 R64, desc[UR6][R68.64] ;  /* 0x0000000644400981 */ /* 0x0004e4000c1e1d00 */
[----:B------:R-:W-:Y:S02]  /*4e00*/  @P0 LOP3.LUT R3, R3, 0x8000000, RZ, 0xfc, !PT ;  /* 0x0800000003030812 */ /* 0x000fe400078efcff */
[C---:B------:R-:W-:Y:S02]  /*4e10*/  LOP3.LUT P0, RZ, R2.reuse, 0x200, RZ, 0xc0, !PT ;  /* 0x0000020002ff7812 */ /* 0x040fe4000780c0ff */
[----:B------:R-:W-:Y:S02]  /*4e20*/  LOP3.LUT R2, R2, 0xf7ffffff, RZ, 0xc0, !PT ;  /* 0xf7ffffff02027812 */ /* 0x000fe400078ec0ff */
[----:B------:R-:W-:Y:S01]  /*4e30*/  SHF.R.U32.HI R78, RZ, 0x3, R90 ;  /* 0x00000003ff4e7819 */ /* 0x000fe2000001165a */
[----:B------:R-:W-:Y:S01]  /*4e40*/  IMAD.U32 R79, RZ, RZ, UR4 ;  /* 0x00000004ff4f7e24 */ /* 0x000fe2000f8e00ff */
[----:B------:R-:W-:-:S02]  /*4e50*/  @P1 LOP3.LUT R2, R2, 0x8000000, RZ, 0xfc, !PT ;  /* 0x0800000002021812 */ /* 0x000fc400078efcff */
[----:B------:R-:W-:Y:S02]  /*4e60*/  LOP3.LUT P1, RZ, R78, 0x1, RZ, 0xc0, !PT ;  /* 0x000000014eff7812 */ /* 0x000fe4000782c0ff */
[----:B--2---:R-:W-:Y:S02]  /*4e70*/  CS2R R68, SRZ ;  /* 0x0000000000447805 */ /* 0x004fe4000001ff00 */
[----:B------:R-:W-:Y:S02]  /*4e80*/  CS2R R70, SRZ ;  /* 0x0000000000467805 */ /* 0x000fe4000001ff00 */
[----:B------:R-:W-:-:S04]  /*4e90*/  ISETP.GT.AND P1, PT, R79, -0x1, P1 ;  /* 0xffffffff4f00780c */ /* 0x000fc80000f24270 */
[----:B------:R2:W3:Y:S01]  /*4ea0*/  @P2 LDG.E.128 R68, desc[UR6][R72.64] ;  /* 0x0000000648442981 */ /* 0x0004e2000c1e1d00 */
[C---:B------:R-:W-:Y:S02]  /*4eb0*/  LOP3.LUT P2, RZ, R2.reuse, 0x400, RZ, 0xc0, !PT ;  /* 0x0000040002ff7812 */ /* 0x040fe4000784c0ff */
[----:B------:R-:W-:-:S06]  /*4ec0*/  LOP3.LUT R2, R2, 0xefffffff, RZ, 0xc0, !PT ;  /* 0xefffffff02027812 */ /* 0x000fcc00078ec0ff */
[----:B------:R-:W-:-:S04]  /*4ed0*/  @P1 LOP3.LUT R2, R2, 0x10000000, RZ, 0xfc, !PT ;  /* 0x1000000002021812 */ /* 0x000fc800078efcff */
[----:B------:R-:W-:Y:S02]  /*4ee0*/  LOP3.LUT P1, RZ, R2, 0x40, RZ, 0xc0, !PT ;  /* 0x0000004002ff7812 */ /* 0x000fe4000782c0ff */
[----:B--2---:R-:W-:Y:S02]  /*4ef0*/  CS2R R72, SRZ ;  /* 0x0000000000487805 */ /* 0x004fe4000001ff00 */
        /* <DEDUP_REMOVED lines=11> */
[----:B------:R-:W-:Y:S01]  /*4fb0*/  SHF.R.U32.HI R96, RZ, 0x1, R90 ;  /* 0x00000001ff607819 */ /* 0x000fe2000001165a */
[----:B------:R-:W-:-:S06]  /*4fc0*/  IMAD.U32 R97, RZ, RZ, UR4 ;  /* 0x00000004ff617e24 */ /* 0x000fcc000f8e00ff */
[----:B------:R0:W3:Y:S01]  /*4fd0*/  @P1 LDG.E.128 R80, desc[UR6][R86.64] ;  /* 0x0000000656501981 */ /* 0x0000e2000c1e1d00 */
[----:B------:R-:W-:-:S04]  /*4fe0*/  LOP3.LUT P1, RZ, R96, 0x1, RZ, 0xc0, !PT ;  /* 0x0000000160ff7812 */ /* 0x000fc8000782c0ff */
[----:B------:R-:W-:Y:S02]  /*4ff0*/  ISETP.GT.AND P1, PT, R97, -0x1, P1 ;  /* 0xffffffff6100780c */ /* 0x000fe40000f24270 */
[----:B--2---:R-:W-:Y:S02]  /*5000*/  CS2R R76, SRZ ;  /* 0x00000000004c7805 */ /* 0x004fe4000001ff00 */
[----:B------:R-:W-:Y:S02]  /*5010*/  CS2R R78, SRZ ;  /* 0x00000000004e7805 */ /* 0x000fe4000001ff00 */
[----:B------:R-:W-:Y:S02]  /*5020*/  LOP3.LUT R2, R2, 0xbfffffff, RZ, 0xc0, !PT ;  /* 0xbfffffff02027812 */ /* 0x000fe400078ec0ff */
[----:B------:R-:W-:Y:S02]  /*5030*/  SHF.R.U64 R156, R5, 0x1f, RZ ;  /* 0x0000001f059c7819 */ /* 0x000fe400000012ff */
[----:B0-----:R-:W-:Y:S01]  /*5040*/  CS2R R86, SRZ ;  /* 0x0000000000567805 */ /* 0x001fe2000001ff00 */
[----:B------:R0:W2:Y:S01]  /*5050*/  @P3 LDG.E.128 R76, desc[UR6][R84.64] ;  /* 0x00000006544c3981 */ /* 0x0000a2000c1e1d00 */
[----:B------:R-:W-:Y:S01]  /*5060*/  IMAD.U32 R157, RZ, RZ, UR4 ;  /* 0x00000004ff9d7e24 */ /* 0x000fe2000f8e00ff */
[----:B------:R-:W-:-:S02]  /*5070*/  @P1 LOP3.LUT R2, R2, 0x40000000, RZ, 0xfc, !PT ;  /* 0x4000000002021812 */ /* 0x000fc400078efcff */
[----:B------:R-:W-:Y:S02]  /*5080*/  LOP3.LUT P1, RZ, R156, 0x1, RZ, 0xc0, !PT ;  /* 0x000000019cff7812 */ /* 0x000fe4000782c0ff */
[----:B0-----:R-:W-:Y:S02]  /*5090*/  CS2R R84, SRZ ;  /* 0x0000000000547805 */ /* 0x001fe4000001ff00 */
[----:B------:R-:W-:Y:S02]  /*50a0*/  LOP3.LUT P3, RZ, R0, 0x20, RZ, 0xc0, !PT ;  /* 0x0000002000ff7812 */ /* 0x000fe4000786c0ff */
[----:B------:R-:W-:Y:S02]  /*50b0*/  CS2R R88, SRZ ;  /* 0x0000000000587805 */ /* 0x000fe4000001ff00 */
[----:B------:R-:W-:Y:S01]  /*50c0*/  CS2R R90, SRZ ;  /* 0x00000000005a7805 */ /* 0x000fe2000001ff00 */
[----:B------:R0:W2:Y:S01]  /*50d0*/  @P0 LDG.E.128 R84, desc[UR6][R92.64] ;  /* 0x000000065c540981 */ /* 0x0000a2000c1e1d00 */
[----:B------:R-:W-:-:S02]  /*50e0*/  ISETP.GT.AND P0, PT, R157, -0x1, P1 ;  /* 0xffffffff9d00780c */ /* 0x000fc40000f04270 */
[----:B------:R-:W-:Y:S02]  /*50f0*/  SHF.R.U64 R156, R5, 0x1e, RZ ;  /* 0x0000001e059c7819 */ /* 0x000fe400000012ff */
[----:B------:R1:W2:Y:S01]  /*5100*/  @P2 LDG.E.128 R88, desc[UR6][R94.64] ;  /* 0x000000065e582981 */ /* 0x0002a2000c1e1d00 */
[----:B------:R-:W-:Y:S02]  /*5110*/  CS2R R96, SRZ ;  /* 0x0000000000607805 */ /* 0x000fe4000001ff00 */
[----:B------:R-:W-:Y:S02]  /*5120*/  CS2R R98, SRZ ;  /* 0x0000000000627805 */ /* 0x000fe4000001ff00 */
[----:B------:R-:W-:Y:S02]  /*5130*/  LOP3.LUT R2, R2, 0x7fffffff, RZ, 0xc0, !PT ;  /* 0x7fffffff02027812 */ /* 0x000fe400078ec0ff */
[----:B0-----:R-:W-:Y:S02]  /*5140*/  CS2R R92, SRZ ;  /* 0x00000000005c7805 */ /* 0x001fe4000001ff00 */
[----:B------:R-:W-:Y:S01]  /*5150*/  LOP3.LUT P1, RZ, R156, 0x1, RZ, 0xc0, !PT ;  /* 0x000000019cff7812 */ /* 0x000fe2000782c0ff */
[----:B------:R0:W2:Y:S01]  /*5160*/  @P6 LDG.E.128 R96, desc[UR6][R102.64] ;  /* 0x0000000666606981 */ /* 0x0000a2000c1e1d00 */
[----:B-1----:R-:W-:-:S02]  /*5170*/  CS2R R94, SRZ ;  /* 0x00000000005e7805 */ /* 0x002fc4000001ff00 */
[----:B------:R-:W-:Y:S02]  /*5180*/  @P0 LOP3.LUT R2, R2, 0x80000000, RZ, 0xfc, !PT ;  /* 0x8000000002020812 */ /* 0x000fe400078efcff */
[----:B------:R-:W-:Y:S02]  /*5190*/  ISETP.GT.AND P0, PT, R157, -0x1, P1 ;  /* 0xffffffff9d00780c */ /* 0x000fe40000f04270 */
[----:B------:R1:W2:Y:S01]  /*51a0*/  @P3 LDG.E.128 R92, desc[UR6][R100.64] ;  /* 0x00000006645c3981 */ /* 0x0002a2000c1e1d00 */
[----:B0-----:R-:W-:Y:S02]  /*51b0*/  CS2R R102, SRZ ;  /* 0x0000000000667805 */ /* 0x001fe4000001ff00 */
[----:B------:R-:W-:Y:S02]  /*51c0*/  SHF.R.U64 R156, R5, 0x1d, RZ ;  /* 0x0000001d059c7819 */ /* 0x000fe400000012ff */
[----:B-1----:R-:W-:Y:S02]  /*51d0*/  CS2R R100, SRZ ;  /* 0x0000000000647805 */ /* 0x002fe4000001ff00 */
[----:B------:R-:W-:-:S02]  /*51e0*/  LOP3.LUT R3, R3, 0xfffffffe, RZ, 0xc0, !PT ;  /* 0xfffffffe03037812 */ /* 0x000fc400078ec0ff */
[----:B------:R-:W-:Y:S02]  /*51f0*/  LOP3.LUT P1, RZ, R156, 0x1, RZ, 0xc0, !PT ;  /* 0x000000019cff7812 */ /* 0x000fe4000782c0ff */
[----:B------:R0:W2:Y:S01]  /*5200*/  @P5 LDG.E.128 R100, desc[UR6][R154.64] ;  /* 0x000000069a645981 */ /* 0x0000a2000c1e1d00 */
[----:B------:R-:W-:Y:S01]  /*5210*/  @P0 LOP3.LUT R3, R3, 0x1, RZ, 0xfc, !PT ;  /* 0x0000000103030812 */ /* 0x000fe200078efcff */
[----:B0-----:R-:W-:-:S05]  /*5220*/  IMAD.U32 R155, RZ, RZ, UR4 ;  /* 0x00000004ff9b7e24 */ /* 0x001fca000f8e00ff */
[----:B------:R-:W-:Y:S02]  /*5230*/  ISETP.GT.AND P0, PT, R155, -0x1, P1 ;  /* 0xffffffff9b00780c */ /* 0x000fe40000f04270 */
[----:B------:R-:W-:Y:S02]  /*5240*/  SHF.R.U64 R154, R5, 0x1c, RZ ;  /* 0x0000001c059a7819 */ /* 0x000fe400000012ff */
[----:B------:R-:W-:Y:S02]  /*5250*/  LOP3.LUT R3, R3, 0xfffffffd, RZ, 0xc0, !PT ;  /* 0xfffffffd03037812 */ /* 0x000fe400078ec0ff */
[----:B------:R-:W-:Y:S02]  /*5260*/  MOV R156, UR4 ;  /* 0x00000004009c7c02 */ /* 0x000fe40008000f00 */
[----:B------:R-:W-:Y:S02]  /*5270*/  LOP3.LUT P1, RZ, R154, 0x1, RZ, 0xc0, !PT ;  /* 0x000000019aff7812 */ /* 0x000fe4000782c0ff */
[----:B------:R-:W-:-:S03]  /*5280*/  SHF.R.U64 R155, R5, 0x1b, RZ ;  /* 0x0000001b059b7819 */ /* 0x000fc600000012ff */
[----:B------:R-:W-:Y:S02]  /*5290*/  @P0 LOP3.LUT R3, R3, 0x2, RZ, 0xfc, !PT ;  /* 0x0000000203030812 */ /* 0x000fe400078efcff */
[C---:B------:R-:W-:Y:S02]  /*52a0*/  ISETP.GT.AND P0, PT, R156.reuse, -0x1, P1 ;  /* 0xffffffff9c00780c */ /* 0x040fe40000f04270 */
[----:B------:R-:W-:Y:S02]  /*52b0*/  LOP3.LUT P1, RZ, R155, 0x1, RZ, 0xc0, !PT ;  /* 0x000000019bff7812 */ /* 0x000fe4000782c0ff */
[----:B------:R-:W-:Y:S02]  /*52c0*/  SHF.R.U64 R154, R5, 0x1a, RZ ;  /* 0x0000001a059a7819 */ /* 0x000fe400000012ff */
[----:B------:R-:W-:Y:S02]  /*52d0*/  ISETP.GT.AND P6, PT, R156, -0x1, P1 ;  /* 0xffffffff9c00780c */ /* 0x000fe40000fc4270 */
[----:B------:R-:W-:-:S02]  /*52e0*/  LOP3.LUT R3, R3, 0xfffffffb, RZ, 0xc0, !PT ;  /* 0xfffffffb03037812 */ /* 0x000fc400078ec0ff */
[----:B------:R-:W-:-:S03]  /*52f0*/  LOP3.LUT P1, RZ, R154, 0x1, RZ, 0xc0, !PT ;  /* 0x000000019aff7812 */ /* 0x000fc6000782c0ff */
[----:B------:R-:W-:Y:S02]  /*5300*/  @P0 LOP3.LUT R3, R3, 0x4, RZ, 0xfc, !PT ;  /* 0x0000000403030812 */ /* 0x000fe400078efcff */
[----:B------:R-:W-:Y:S02]  /*5310*/  SHF.R.U64 R155, R5, 0x19, RZ ;  /* 0x00000019059b7819 */ /* 0x000fe400000012ff */
[----:B------:R-:W-:Y:S02]  /*5320*/  ISETP.GT.AND P5, PT, R156, -0x1, P1 ;  /* 0xffffffff9c00780c */ /* 0x000fe40000fa4270 */
[----:B------:R-:W-:Y:S02]  /*5330*/  LOP3.LUT R3, R3, 0xfffffff7, RZ, 0xc0, !PT ;  /* 0xfffffff703037812 */ /* 0x000fe400078ec0ff */
[----:B------:R-:W-:Y:S02]  /*5340*/  LOP3.LUT P1, RZ, R155, 0x1, RZ, 0xc0, !PT ;  /* 0x000000019bff7812 */ /* 0x000fe4000782c0ff */
[----:B------:R-:W-:-:S02]  /*5350*/  @P6 LOP3.LUT R3, R3, 0x8, RZ, 0xfc, !PT ;  /* 0x0000000803036812 */ /* 0x000fc400078efcff */
[----:B------:R-:W-:Y:S02]  /*5360*/  ISETP.GT.AND P0, PT, R156, -0x1, P1 ;  /* 0xffffffff9c00780c */ /* 0x000fe40000f04270 */
[----:B------:R-:W-:Y:S02]  /*5370*/  LOP3.LUT R3, R3, 0xffffffef, RZ, 0xc0, !PT ;  /* 0xffffffef03037812 */ /* 0x000fe400078ec0ff */
[----:B------:R-:W-:Y:S02]  /*5380*/  SHF.R.U64 R154, R5, 0x18, RZ ;  /* 0x00000018059a7819 */ /* 0x000fe400000012ff */
[----:B------:R-:W-:Y:S02]  /*5390*/  @P5 LOP3.LUT R3, R3, 0x10, RZ, 0xfc, !PT ;  /* 0x0000001003035812 */ /* 0x000fe400078efcff */
[----:B------:R-:W-:Y:S02]  /*53a0*/  LOP3.LUT P1, RZ, R154, 0x1, RZ, 0xc0, !PT ;  /* 0x000000019aff7812 */ /* 0x000fe4000782c0ff */
[----:B------:R-:W-:-:S04]  /*53b0*/  LOP3.LUT R3, R3, 0xffffffdf, RZ, 0xc0, !PT ;  /* 0xffffffdf03037812 */ /* 0x000fc800078ec0ff */
[----:B------:R-:W-:Y:S02]  /*53c0*/  @P0 LOP3.LUT R3, R3, 0x20, RZ, 0xfc, !PT ;  /* 0x0000002003030812 */ /* 0x000fe400078efcff */
[----:B------:R-:W-:Y:S02]  /*53d0*/  ISETP.GT.AND P0, PT, R156, -0x1, P1 ;  /* 0xffffffff9c00780c */ /* 0x000fe40000f04270 */
[----:B------:R-:W-:Y:S02]  /*53e0*/  SHF.R.U64 R155, R5, 0x17, RZ ;  /* 0x00000017059b7819 */ /* 0x000fe400000012ff */
[----:B------:R-:W-:Y:S02]  /*53f0*/  LOP3.LUT R3, R3, 0xffffffbf, RZ, 0xc0, !PT ;  /* 0xffffffbf03037812 */ /* 0x000fe400078ec0ff */
[----:B------:R-:W-:-:S07]  /*5400*/  LOP3.LUT P1, RZ, R155, 0x1, RZ, 0xc0, !PT ;  /* 0x000000019bff7812 */ /* 0x000fce000782c0ff */
        /* <DEDUP_REMOVED lines=62> */
[----:B------:R-:W-:Y:S01]  /*57f0*/  SHF.R.U64 R154, R5, 0xa, RZ ;  /* 0x0000000a059a7819 */ /* 0x000fe200000012ff */
[----:B---3--:R-:W-:Y:S01]  /*5800*/  IMAD.U32 R38, R48, 0x10000, RZ ;  /* 0x0001000030267824 */ /* 0x008fe200078e00ff */
[----:B------:R-:W-:Y:S01]  /*5810*/  LOP3.LUT R3, R3, 0xffefffff, RZ, 0xc0, !PT ;  /* 0xffefffff03037812 */ /* 0x000fe200078ec0ff */
[----:B------:R-:W-:Y:S01]  /*5820*/  IMAD.U32 R144, R49, 0x10000, RZ ;  /* 0x0001000031907824 */ /* 0x000fe200078e00ff */
[----:B------:R-:W-:Y:S01]  /*5830*/  LOP3.LUT P1, RZ, R154, 0x1, RZ, 0xc0, !PT ;  /* 0x000000019aff7812 */ /* 0x000fe2000782c0ff */
[----:B------:R-:W-:Y:S01]  /*5840*/  IMAD.U32 R129, R51, 0x10000, RZ ;  /* 0x0001000033817824 */ /* 0x000fe200078e00ff */
[----:B------:R-:W-:Y:S01]  /*5850*/  SHF.L.U32 R10, R50, 0x10, RZ ;  /* 0x00000010320a7819 */ /* 0x000fe200000006ff */
[----:B----4-:R-:W-:Y:S01]  /*5860*/  IMAD.U32 R31, R52, 0x10000, RZ ;  /* 0x00010000341f7824 */ /* 0x010fe200078e00ff */
[----:B------:R-:W-:Y:S01]  /*5870*/  STL [R1+0x2c0], R38 ;  /* 0x0002c02601007387 */ /* 0x000fe20000100800 */
[----:B------:R-:W-:Y:S01]  /*5880*/  IMAD.U32 R145, R53, 0x10000, RZ ;  /* 0x0001000035917824 */ /* 0x000fe200078e00ff */
[----:B------:R-:W-:-:S02]  /*5890*/  SHF.L.U32 R11, R54, 0x10, RZ ;  /* 0x00000010360b7819 */ /* 0x000fc400000006ff */
[----:B------:R-:W-:Y:S01]  /*58a0*/  @P0 LOP3.LUT R3, R3, 0x100000, RZ, 0xfc, !PT ;  /* 0x0010000003030812 */ /* 0x000fe200078efcff */
[----:B------:R-:W-:Y:S01]  /*58b0*/  STL [R1+0x2c8], R144 ;  /* 0x0002c89001007387 */ /* 0x000fe20000100800 */
[----:B------:R-:W-:Y:S01]  /*58c0*/  ISETP.GT.AND P0, PT, R156, -0x1, P1 ;  /* 0xffffffff9c00780c */ /* 0x000fe20000f04270 */
[----:B------:R-:W-:Y:S02]  /*58d0*/  IMAD.U32 R127, R55, 0x10000, RZ ;  /* 0x00010000377f7824 */ /* 0x000fe400078e00ff */
[----:B------:R-:W-:Y:S01]  /*58e0*/  STL [R1+0x2d4], R10 ;  /* 0x0002d40a01007387 */ /* 0x000fe20000100800 */
[----:B------:R-:W-:Y:S01]  /*58f0*/  IMAD.U32 R30, R56, 0x10000, RZ ;  /* 0x00010000381e7824 */ /* 0x000fe200078e00ff */
[----:B------:R-:W-:Y:S01]  /*5900*/  SHF.L.U32 R16, R58, 0x10, RZ ;  /* 0x000000103a107819 */ /* 0x000fe200000006ff */
[----:B------:R-:W-:Y:S01]  /*5910*/  IMAD.U32 R152, R57, 0x10000, RZ ;  /* 0x0001000039987824 */ /* 0x000fe200078e00ff */
[----:B------:R-:W-:Y:S01]  /*5920*/  STL [R1+0x2dc], R129 ;  /* 0x0002dc8101007387 */ /* 0x000fe20000100800 */
[----:B------:R-:W-:-:S03]  /*5930*/  IMAD.U32 R126, R59, 0x10000, RZ ;  /* 0x000100003b7e7824 */ /* 0x000fc600078e00ff */
[----:B------:R-:W-:Y:S01]  /*5940*/  STL [R1+0x2fc], R31 ;  /* 0x0002fc1f01007387 */ /* 0x000fe20000100800 */
[----:B------:R-:W-:Y:S01]  /*5950*/  SHF.R.U64 R155, R5, 0x9, RZ ;  /* 0x00000009059b7819 */ /* 0x000fe200000012ff */
[----:B-----5:R-:W-:Y:S02]  /*5960*/  IMAD.U32 R25, R60, 0x10000, RZ ;  /* 0x000100003c197824 */ /* 0x020fe400078e00ff */
[----:B------:R-:W-:Y:S01]  /*5970*/  STL [R1+0x308], R145 ;  /* 0x0003089101007387 */ /* 0x000fe20000100800 */
[----:B------:R-:W-:-:S03]  /*5980*/  IMAD.U32 R153, R61, 0x10000, RZ ;  /* 0x000100003d997824 */ /* 0x000fc600078e00ff */
[----:B------:R-:W-:Y:S01]  /*5990*/  STL [R1+0x310], R11 ;  /* 0x0003100b01007387 */ /* 0x000fe20000100800 */
[----:B------:R-:W-:-:S03]  /*59a0*/  SHF.L.U32 R17, R62, 0x10, RZ ;  /* 0x000000103e117819 */ /* 0x000fc600000006ff */
[----:B------:R-:W-:Y:S01]  /*59b0*/  STL [R1+0x31c], R127 ;  /* 0x00031c7f01007387 */ /* 0x000fe20000100800 */
[----:B------:R-:W-:Y:S01]  /*59c0*/  LOP3.LUT R3, R3, 0xffdfffff, RZ, 0xc0, !PT ;  /* 0xffdfffff03037812 */ /* 0x000fe200078ec0ff */
[----:B------:R-:W-:Y:S02]  /*59d0*/  IMAD.U32 R111, R63, 0x10000, RZ ;  /* 0x000100003f6f7824 */ /* 0x000fe400078e00ff */
[----:B------:R-:W-:Y:S01]  /*59e0*/  STL [R1+0x338], R30 ;  /* 0x0003381e01007387 */ /* 0x000fe20000100800 */
[----:B------:R-:W-:Y:S01]  /*59f0*/  LOP3.LUT P1, RZ, R155, 0x1, RZ, 0xc0, !PT ;  /* 0x000000019bff7812 */ /* 0x000fe2000782c0ff */
[----:B------:R-:W-:Y:S02]  /*5a00*/  IMAD.U32 R24, R64, 0x10000, RZ ;  /* 0x0001000040187824 */ /* 0x000fe400078e00ff */
[----:B------:R-:W-:Y:S01]  /*5a10*/  STL [R1+0x340], R152 ;  /* 0x0003409801007387 */ /* 0x000fe20000100800 */
[----:B------:R-:W-:-:S03]  /*5a20*/  IMAD.U32 R22, R65, 0x10000, RZ ;  /* 0x0001000041167824 */ /* 0x000fc600078e00ff */
[----:B------:R-:W-:Y:S01]  /*5a30*/  STL [R1+0x348], R16 ;  /* 0x0003481001007387 */ /* 0x000fe20000100800 */
[----:B------:R-:W-:-:S03]  /*5a40*/  SHF.L.U32 R18, R66, 0x10, RZ ;  /* 0x0000001042127819 */ /* 0x000fc600000006ff */
[----:B------:R-:W-:Y:S01]  /*5a50*/  STL [R1+0x350], R126 ;  /* 0x0003507e01007387 */ /* 0x000fe20000100800 */
[----:B------:R-:W-:Y:S01]  /*5a60*/  @P0 LOP3.LUT R3, R3, 0x200000, RZ, 0xfc, !PT ;  /* 0x0020000003030812 */ /* 0x000fe200078efcff */
[----:B------:R-:W-:Y:S02]  /*5a70*/  IMAD.U32 R110, R67, 0x10000, RZ ;  /* 0x00010000436e7824 */ /* 0x000fe400078e00ff */
[----:B------:R-:W-:Y:S01]  /*5a80*/  STL [R1+0x378], R25 ;  /* 0x0003781901007387 */ /* 0x000fe20000100800 */
[----:B------:R-:W-:Y:S01]  /*5a90*/  SHF.R.U64 R154, R5, 0x8, RZ ;  /* 0x00000008059a7819 */ /* 0x000fe200000012ff */
[----:B------:R-:W-:Y:S02]  /*5aa0*/  IMAD.U32 R37, R68, 0x10000, RZ ;  /* 0x0001000044257824 */ /* 0x000fe400078e00ff */
[----:B------:R-:W-:Y:S01]  /*5ab0*/  STL [R1+0x384], R153 ;  /* 0x0003849901007387 */ /* 0x000fe20000100800 */
[----:B------:R-:W-:Y:S01]  /*5ac0*/  ISETP.GT.AND P0, PT, R156, -0x1, P1 ;  /* 0xffffffff9c00780c */ /* 0x000fe20000f04270 */
[----:B------:R-:W-:-:S02]  /*5ad0*/  IMAD.U32 R23, R69, 0x10000, RZ ;  /* 0x0001000045177824 */ /* 0x000fc400078e00ff */
[----:B------:R-:W-:Y:S01]  /*5ae0*/  STL [R1+0x38c], R17 ;  /* 0x00038c1101007387 */ /* 0x000fe20000100800 */
[----:B------:R-:W-:-:S03]  /*5af0*/  SHF.L.U32 R19, R70, 0x10, RZ ;  /* 0x0000001046137819 */ /* 0x000fc600000006ff */
[----:B------:R-:W-:Y:S01]  /*5b00*/  STL [R1+0x394], R111 ;  /* 0x0003946f01007387 */ /* 0x000fe20000100800 */
[----:B------:R-:W-:-:S03]  /*5b10*/  IMAD.U32 R109, R71, 0x10000, RZ ;  /* 0x00010000476d7824 */ /* 0x000fc600078e00ff */
        /* <DEDUP_REMOVED lines=8> */
[----:B------:R-:W-:-:S03]  /*5ba0*/  IMAD.U32 R108, R75, 0x10000, RZ ;  /* 0x000100004b6c7824 */ /* 0x000fc600078e00ff */
[----:B------:R-:W-:Y:S01]  /*5bb0*/  STL [R1+0x3e4], R37 ;  /* 0x0003e42501007387 */ /* 0x000fe20000100800 */
[----:B------:R-:W-:Y:S01]  /*5bc0*/  ISETP.GT.AND P1, PT, R156, -0x1, P1 ;  /* 0xffffffff9c00780c */ /* 0x000fe20000f24270 */
[----:B--2---:R-:W-:Y:S02]  /*5bd0*/  IMAD.U32 R133, R76, 0x10000, RZ ;  /* 0x000100004c857824 */ /* 0x004fe400078e00ff */
[----:B------:R-:W-:Y:S01]  /*5be0*/  STL [R1+0x3ec], R23 ;  /* 0x0003ec1701007387 */ /* 0x000fe20000100800 */
[----:B------:R-:W-:Y:S01]  /*5bf0*/  LOP3.LUT R3, R3, 0xffbfffff, RZ, 0xc0, !PT ;  /* 0xffbfffff03037812 */ /* 0x000fe200078ec0ff */
[----:B------:R-:W-:Y:S02]  /*5c00*/  IMAD.U32 R125, R77, 0x10000, RZ ;  /* 0x000100004d7d7824 */ /* 0x000fe400078e00ff */
[----:B------:R-:W-:Y:S01]  /*5c10*/  STL [R1+0x3f4], R19 ;  /* 0x0003f41301007387 */ /* 0x000fe20000100800 */
[----:B------:R-:W-:-:S03]  /*5c20*/  SHF.L.U32 R21, R78, 0x10, RZ ;  /* 0x000000104e157819 */ /* 0x000fc600000006ff */
[----:B------:R-:W-:Y:S01]  /*5c30*/  STL [R1+0x3fc], R109 ;  /* 0x0003fc6d01007387 */ /* 0x000fe20000100800 */
[----:B------:R-:W-:-:S03]  /*5c40*/  IMAD.U32 R107, R79, 0x10000, RZ ;  /* 0x000100004f6b7824 */ /* 0x000fc600078e00ff */
[----:B------:R-:W-:Y:S01]  /*5c50*/  STL [R1+0x408], R132 ;  /* 0x0004088401007387 */ /* 0x000fe20000100800 */
[----:B------:R-:W-:-:S03]  /*5c60*/  IMAD.U32 R134, R80, 0x10000, RZ ;  /* 0x0001000050867824 */ /* 0x000fc600078e00ff */
[----:B------:R-:W-:Y:S01]  /*5c70*/  STL [R1+0x40c], R124 ;  /* 0x00040c7c01007387 */ /* 0x000fe20000100800 */
[----:B------:R-:W-:Y:S01]  /*5c80*/  @P0 LOP3.LUT R3, R3, 0x400000, RZ, 0xfc, !PT ;  /* 0x0040000003030812 */ /* 0x000fe200078efcff */
        /* <DEDUP_REMOVED lines=15> */
[----:B------:R-:W-:Y:S01]  /*5d80*/  LOP3.LUT R0, R0, 0xfffffff7, RZ, 0xc0, !PT ;  /* 0xfffffff700007812 */ /* 0x000fe200078ec0ff */
[----:B------:R-:W-:Y:S02]  /*5d90*/  IMAD.U32 R136, R88, 0x10000, RZ ;  /* 0x0001000058887824 */ /* 0x000fe400078e00ff */
[----:B------:R-:W-:Y:S01]  /*5da0*/  STL [R1+0x480], R12 ;  /* 0x0004800c01007387 */ /* 0x000fe20000100800 */
[----:B------:R-:W-:Y:S01]  /*5db0*/  @P1 LOP3.LUT R3, R3, 0x20000000, RZ, 0xfc, !PT ;  /* 0x2000000003031812 */ /* 0x000fe200078efcff */
[----:B------:R-:W-:Y:S02]  /*5dc0*/  IMAD.U32 R14, R89, 0x10000, RZ ;  /* 0x00010000590e7824 */ /* 0x000fe400078e00ff */
[----:B------:R-:W-:Y:S01]  /*5dd0*/  STL [R1+0x488], R112 ;  /* 0x0004887001007387 */ /* 0x000fe20000100800 */
[----:B------:R-:W-:-:S03]  /*5de0*/  SHF.R.U64 R155, R5, 0x7, RZ ;  /* 0x00000007059b7819 */ /* 0x000fc600000012ff */
[----:B------:R-:W-:Y:S01]  /*5df0*/  STL [R1+0x490], R104 ;  /* 0x0004906801007387 */ /* 0x000fe20000100800 */
[----:B------:R-:W-:Y:S01]  /*5e00*/  LOP3.LUT P1, RZ, R2, 0x4000, RZ, 0xc0, !PT ;  /* 0x0000400002ff7812 */ /* 0x000fe2000782c0ff */
[----:B------:R-:W-:Y:S01]  /*5e10*/  IMAD.U32 R46, R91, 0x10000, RZ ;  /* 0x000100005b2e7824 */ /* 0x000fe200078e00ff */
[----:B------:R-:W-:Y:S01]  /*5e20*/  SHF.R.U64 R156, R5, 0x6, RZ ;  /* 0x00000006059c7819 */ /* 0x000fe200000012ff */
[----:B------:R-:W-:Y:S01]  /*5e30*/  STL [R1+0x4a4], R135 ;  /* 0x0004a48701007387 */ /* 0x000fe20000100800 */
[----:B------:R-:W-:Y:S01]  /*5e40*/  SHF.L.U32 R114, R90, 0x10, RZ ;  /* 0x000000105a727819 */ /* 0x000fe200000006ff */
[----:B------:R-:W-:Y:S02]  /*5e50*/  IMAD.U32 R137, R92, 0x10000, RZ ;  /* 0x000100005c897824 */ /* 0x000fe400078e00ff */
[----:B------:R-:W-:Y:S01]  /*5e60*/  STL [R1+0x4a8], R13 ;  /* 0x0004a80d01007387 */ /* 0x000fe20000100800 */
[----:B------:R-:W-:Y:S01]  /*5e70*/  @P6 LOP3.LUT R0, R0, 0x8, RZ, 0xfc, !PT ;  /* 0x0000000800006812 */ /* 0x000fe200078efcff */
[----:B------:R-:W-:-:S02]  /*5e80*/  IMAD.U32 R154, RZ, RZ, UR4 ;  /* 0x00000004ff9a7e24 */ /* 0x000fc4000f8e00ff */
[----:B------:R-:W-:Y:S01]  /*5e90*/  STL [R1+0x4ac], R113 ;  /* 0x0004ac7101007387 */ /* 0x000fe20000100800 */
[----:B------:R-:W-:Y:S01]  /*5ea0*/  LOP3.LUT P6, RZ, R2, 0x8000, RZ, 0xc0, !PT ;  /* 0x0000800002ff7812 */ /* 0x000fe200078cc0ff */
[----:B------:R-:W-:Y:S02]  /*5eb0*/  IMAD.U32 R15, R93, 0x10000, RZ ;  /* 0x000100005d0f7824 */ /* 0x000fe400078e00ff */
[----:B------:R-:W-:Y:S01]  /*5ec0*/  STL [R1+0x4b0], R47 ;  /* 0x0004b02f01007387 */ /* 0x000fe20000100800 */
[----:B------:R-:W-:Y:S01]  /*5ed0*/  LOP3.LUT P2, RZ, R155, 0x1, RZ, 0xc0, !PT ;  /* 0x000000019bff7812 */ /* 0x000fe2000784c0ff */
[----:B------:R-:W-:Y:S01]  /*5ee0*/  IMAD.U32 R45, R95, 0x10000, RZ ;  /* 0x000100005f2d7824 */ /* 0x000fe200078e00ff */
[----:B------:R-:W-:Y:S01]  /*5ef0*/  LOP3.LUT P3, RZ, R156, 0x1, RZ, 0xc0, !PT ;  /* 0x000000019cff7812 */ /* 0x000fe2000786c0ff */
[----:B------:R-:W-:Y:S01]  /*5f00*/  STL [R1+0x4c4], R136 ;  /* 0x0004c48801007387 */ /* 0x000fe20000100800 */
[----:B------:R-:W-:Y:S01]  /*5f10*/  SHF.L.U32 R115, R94, 0x10, RZ ;  /* 0x000000105e737819 */ /* 0x000fe200000006ff */
[----:B------:R-:W-:-:S02]  /*5f20*/  IMAD.U32 R140, R96, 0x10000, RZ ;  /* 0x00010000608c7824 */ /* 0x000fc400078e00ff */
[----:B------:R-:W-:Y:S01]  /*5f30*/  STL [R1+0x4c8], R14 ;  /* 0x0004c80e01007387 */ /* 0x000fe20000100800 */
[----:B------:R-:W-:Y:S01]  /*5f40*/  PRMT R28, R48, 0x7632, R28 ;  /* 0x00007632301c7816 */ /* 0x000fe2000000001c */
[----:B------:R-:W-:Y:S01]  /*5f50*/  IMAD.U32 R118, R97, 0x10000, RZ ;  /* 0x0001000061767824 */ /* 0x000fe200078e00ff */
[----:B------:R-:W-:Y:S01]  /*5f60*/  PRMT R27, R49, 0x7632, R27 ;  /* 0x00007632311b7816 */ /* 0x000fe2000000001b */
[----:B------:R-:W-:Y:S01]  /*5f70*/  STL [R1+0x4d0], R114 ;  /* 0x0004d07201007387 */ /* 0x000fe20000100800 */
[----:B------:R-:W-:Y:S02]  /*5f80*/  PRMT R26, R50, 0x7632, R26 ;  /* 0x00007632321a7816 */ /* 0x000fe4000000001a */
[----:B------:R-:W-:Y:S02]  /*5f90*/  CS2R R48, SRZ ;  /* 0x0000000000307805 */ /* 0x000fe4000001ff00 */
[----:B------:R-:W-:Y:S01]  /*5fa0*/  PRMT R9, R51, 0x7632, R9 ;  /* 0x0000763233097816 */ /* 0x000fe20000000009 */
[----:B------:R-:W-:Y:S01]  /*5fb0*/  STL [R1+0x4d4], R46 ;  /* 0x0004d42e01007387 */ /* 0x000fe20000100800 */
[----:B------:R-:W-:-:S02]  /*5fc0*/  LOP3.LUT P0, RZ, R2, 0x20000, RZ, 0xc0, !PT ;  /* 0x0002000002ff7812 */ /* 0x000fc4000780c0ff */
[----:B------:R-:W-:Y:S02]  /*5fd0*/  CS2R R50, SRZ ;  /* 0x0000000000327805 */ /* 0x000fe4000001ff00 */
[C---:B------:R-:W-:Y:S01]  /*5fe0*/  ISETP.GT.AND P2, PT, R154.reuse, -0x1, P2 ;  /* 0xffffffff9a00780c */ /* 0x040fe20001744270 */
[----:B------:R-:W-:Y:S01]  /*5ff0*/  STL [R1+0x4e4], R137 ;  /* 0x0004e48901007387 */ /* 0x000fe20000100800 */
[----:B------:R-:W-:Y:S01]  /*6000*/  ISETP.GT.AND P3, PT, R154, -0x1, P3 ;  /* 0xffffffff9a00780c */ /* 0x000fe20001f64270 */
[----:B------:R-:W-:Y:S01]  /*6010*/  IMAD.U32 R44, R99, 0x10000, RZ ;  /* 0x00010000632c7824 */ /* 0x000fe200078e00ff */
[----:B------:R-:W-:Y:S01]  /*6020*/  SHF.L.U32 R120, R98, 0x10, RZ ;  /* 0x0000001062787819 */ /* 0x000fe200000006ff */
[----:B------:R-:W-:Y:S01]  /*6030*/  STL [R1+0x4ec], R15 ;  /* 0x0004ec0f01007387 */ /* 0x000fe20000100800 */
[----:B------:R-:W-:Y:S01]  /*6040*/  LOP3.LUT R0, R0, 0xffffffef, RZ, 0xc0, !PT ;  /* 0xffffffef00007812 */ /* 0x000fe200078ec0ff */
[----:B------:R-:W-:Y:S01]  /*6050*/  IMAD.U32 R141, R100, 0x10000, RZ ;  /* 0x00010000648d7824 */ /* 0x000fe200078e00ff */
[----:B------:R-:W-:Y:S01]  /*6060*/  PRMT R165, R56, 0x7632, R165 ;  /* 0x0000763238a57816 */ /* 0x000fe200000000a5 */
[----:B------:R-:W-:Y:S01]  /*6070*/  STL [R1+0x4f4], R115 ;  /* 0x0004f47301007387 */ /* 0x000fe20000100800 */
[----:B------:R-:W-:-:S02]  /*6080*/  PRMT R154, R57, 0x7632, R154 ;  /* 0x00007632399a7816 */ /* 0x000fc4000000009a */
[----:B------:R-:W-:Y:S02]  /*6090*/  CS2R R56, SRZ ;  /* 0x0000000000387805 */ /* 0x000fe4000001ff00 */
[----:B------:R-:W-:Y:S01]  /*60a0*/  PRMT R155, R58, 0x7632, R155 ;  /* 0x000076323a9b7816 */ /* 0x000fe2000000009b */
[----:B------:R-:W-:Y:S01]  /*60b0*/  STL [R1+0x504], R45 ;  /* 0x0005042d01007387 */ /* 0x000fe20000100800 */
[----:B------:R-:W-:Y:S02]  /*60c0*/  PRMT R156, R59, 0x7632, R156 ;  /* 0x000076323b9c7816 */ /* 0x000fe4000000009c */
[----:B------:R-:W-:Y:S01]  /*60d0*/  CS2R R58, SRZ ;  /* 0x00000000003a7805 */ /* 0x000fe2000001ff00 */
[----:B------:R-:W-:Y:S01]  /*60e0*/  IMAD.U32 R119, R101, 0x10000, RZ ;  /* 0x0001000065777824 */ /* 0x000fe200078e00ff */
[----:B------:R-:W-:Y:S01]  /*60f0*/  STL [R1+0x50c], R140 ;  /* 0x00050c8c01007387 */ /* 0x000fe20000100800 */
[----:B------:R-:W-:Y:S01]  /*6100*/  PRMT R8, R52, 0x7632, R8 ;  /* 0x0000763234087816 */ /* 0x000fe20000000008 */
[----:B------:R-:W-:Y:S01]  /*6110*/  IMAD.U32 R43, R103, 0x10000, RZ ;  /* 0x00010000672b7824 */ /* 0x000fe200078e00ff */
[----:B------:R-:W-:Y:S01]  /*6120*/  SHF.L.U32 R121, R102, 0x10, RZ ;  /* 0x0000001066797819 */ /* 0x000fe200000006ff */
[----:B------:R-:W-:Y:S01]  /*6130*/  STL [R1+0x510], R118 ;  /* 0x0005107601007387 */ /* 0x000fe20000100800 */
[----:B------:R-:W-:-:S02]  /*6140*/  @P5 LOP3.LUT R0, R0, 0x10, RZ, 0xfc, !PT ;  /* 0x0000001000005812 */ /* 0x000fc400078efcff */
[----:B------:R-:W-:Y:S01]  /*6150*/  PRMT R157, R60, 0x7632, R157 ;  /* 0x000076323c9d7816 */ /* 0x000fe2000000009d */
[----:B------:R0:W2:Y:S01]  /*6160*/  @P1 LDG.E.128 R48, desc[UR6][R150.64] ;  /* 0x0000000696301981 */ /* 0x0000a2000c1e1d00 */
[----:B------:R-:W-:Y:S02]  /*6170*/  PRMT R158, R61, 0x7632, R158 ;  /* 0x000076323d9e7816 */ /* 0x000fe4000000009e */
[----:B------:R-:W-:Y:S02]  /*6180*/  CS2R R60, SRZ ;  /* 0x00000000003c7805 */ /* 0x000fe4000001ff00 */
[----:B------:R-:W-:Y:S01]  /*6190*/  PRMT R159, R62, 0x7632, R159 ;  /* 0x000076323e9f7816 */ /* 0x000fe2000000009f */
[----:B------:R-:W-:Y:S01]  /*61a0*/  STL [R1+0x514], R120 ;  /* 0x0005147801007387 */ /* 0x000fe20000100800 */
[----:B------:R-:W-:Y:S02]  /*61b0*/  PRMT R160, R63, 0x7632, R160 ;  /* 0x000076323fa07816 */ /* 0x000fe400000000a0 */
[----:B------:R-:W-:-:S02]  /*61c0*/  CS2R R62, SRZ ;  /* 0x00000000003e7805 */ /* 0x000fc4000001ff00 */
[----:B------:R-:W-:Y:S01]  /*61d0*/  LOP3.LUT P5, RZ, R2, 0x10000, RZ, 0xc0, !PT ;  /* 0x0001000002ff7812 */ /* 0x000fe200078ac0ff */
[----:B------:R-:W-:Y:S01]  /*61e0*/  STL [R1+0x518], R44 ;  /* 0x0005182c01007387 */ /* 0x000fe20000100800 */
[----:B------:R-:W-:Y:S01]  /*61f0*/  PRMT R7, R53, 0x7632, R7 ;  /* 0x0000763235077816 */ /* 0x000fe20000000007 */
[----:B0-----:R-:W-:Y:S01]  /*6200*/  IMAD.U32 R151, R28, 0x10000, RZ ;  /* 0x000100001c977824 */ /* 0x001fe200078e00ff */
[----:B------:R-:W-:Y:S01]  /*6210*/  PRMT R6, R54, 0x7632, R6 ;  /* 0x0000763236067816 */ /* 0x000fe20000000006 */
[----:B------:R-:W-:Y:S01]  /*6220*/  STL [R1+0x524], R141 ;  /* 0x0005248d01007387 */ /* 0x000fe20000100800 */
[----:B------:R-:W-:Y:S01]  /*6230*/  SHF.L.U32 R116, R27, 0x10, RZ ;  /* 0x000000101b747819 */ /* 0x000fe200000006ff */
[----:B------:R-:W-:Y:S01]  /*6240*/  IMAD.U32 R122, R26, 0x10000, RZ ;  /* 0x000100001a7a7824 */ /* 0x000fe200078e00ff */
[----:B------:R-:W-:Y:S01]  /*6250*/  PRMT R4, R55, 0x7632, R4 ;  /* 0x0000763237047816 */ /* 0x000fe20000000004 */
[----:B------:R0:W3:Y:S01]  /*6260*/  @P6 LDG.E.128 R56, desc[UR6][R146.64] ;  /* 0x0000000692386981 */ /* 0x0000e2000c1e1d00 */
[----:B------:R-:W-:-:S03]  /*6270*/  IMAD.U32 R42, R9, 0x10000, RZ ;  /* 0x00010000092a7824 */ /* 0x000fc600078e00ff */
[----:B------:R-:W-:Y:S01]  /*6280*/  STL [R1+0x528], R119 ;  /* 0x0005287701007387 */ /* 0x000fe20000100800 */
[----:B------:R-:W-:-:S03]  /*6290*/  SHF.L.U32 R117, R7, 0x10, RZ ;  /* 0x0000001007757819 */ /* 0x000fc600000006ff */
[----:B------:R-:W-:Y:S01]  /*62a0*/  STL [R1+0x530], R121 ;  /* 0x0005307901007387 */ /* 0x000fe20000100800 */
[----:B0-----:R-:W-:-:S03]  /*62b0*/  IMAD.U32 R146, R8, 0x10000, RZ ;  /* 0x0001000008927824 */ /* 0x001fc600078e00ff */
[----:B------:R-:W-:Y:S01]  /*62c0*/  STL [R1+0x538], R43 ;  /* 0x0005382b01007387 */ /* 0x000fe20000100800 */
[----:B------:R-:W-:Y:S01]  /*62d0*/  IMAD.U32 R123, R6, 0x10000, RZ ;  /* 0x00010000067b7824 */ /* 0x000fe200078e00ff */
[----:B------:R-:W-:Y:S02]  /*62e0*/  CS2R R52, SRZ ;  /* 0x0000000000347805 */ /* 0x000fe4000001ff00 */
[----:B------:R0:W-:Y:S01]  /*62f0*/  STL [R1+0x778], R151 ;  /* 0x0007789701007387 */ /* 0x0001e20000100800 */
[----:B------:R-:W-:Y:S02]  /*6300*/  CS2R R54, SRZ ;  /* 0x0000000000367805 */ /* 0x000fe4000001ff00 */
[----:B------:R-:W-:Y:S01]  /*6310*/  PRMT R161, R64, 0x7632, R161 ;  /* 0x0000763240a17816 */ /* 0x000fe200000000a1 */
[----:B------:R1:W4:Y:S01]  /*6320*/  @P0 LDG.E.128 R60, desc[UR6][R142.64] ;  /* 0x000000068e3c0981 */ /* 0x000322000c1e1d00 */
[----:B------:R-:W-:Y:S02]  /*6330*/  PRMT R162, R65, 0x7632, R162 ;  /* 0x0000763241a27816 */ /* 0x000fe400000000a2 */
[----:B------:R-:W-:-:S02]  /*6340*/  CS2R R64, SRZ ;  /* 0x0000000000407805 */ /* 0x000fc4000001ff00 */
[----:B------:R-:W-:Y:S01]  /*6350*/  PRMT R163, R66, 0x7632, R163 ;  /* 0x0000763242a37816 */ /* 0x000fe200000000a3 */
[----:B------:R-:W-:Y:S01]  /*6360*/  STL [R1+0x77c], R116 ;  /* 0x00077c7401007387 */ /* 0x000fe20000100800 */
[----:B------:R-:W-:Y:S02]  /*6370*/  PRMT R164, R67, 0x7632, R164 ;  /* 0x0000763243a47816 */ /* 0x000fe400000000a4 */
[----:B------:R-:W-:Y:S01]  /*6380*/  CS2R R66, SRZ ;  /* 0x0000000000427805 */ /* 0x000fe2000001ff00 */
[----:B------:R-:W-:Y:S01]  /*6390*/  IMAD.U32 R41, R4, 0x10000, RZ ;  /* 0x0001000004297824 */ /* 0x000fe200078e00ff */
[----:B------:R-:W-:Y:S01]  /*63a0*/  STL [R1+0x780], R122 ;  /* 0x0007807a01007387 */ /* 0x000fe20000100800 */
[----:B-1----:R-:W-:Y:S01]  /*63b0*/  IMAD.U32 R143, R165, 0x10000, RZ ;  /* 0x00010000a58f7824 */ /* 0x002fe200078e00ff */
[----:B------:R-:W-:Y:S02]  /*63c0*/  SHF.L.U32 R6, R154, 0x10, RZ ;  /* 0x000000109a067819 */ /* 0x000fe400000006ff */
[----:B------:R1:W-:Y:S01]  /*63d0*/  STL [R1+0x7a4], R146 ;  /* 0x0007a49201007387 */ /* 0x0003e20000100800 */
[----:B------:R-:W-:-:S03]  /*63e0*/  IMAD.U32 R130, R155, 0x10000, RZ ;  /* 0x000100009b827824 */ /* 0x000fc600078e00ff */
[----:B------:R-:W-:Y:S01]  /*63f0*/  STL [R1+0x784], R42 ;  /* 0x0007842a01007387 */ /* 0x000fe20000100800 */
[----:B------:R-:W-:-:S03]  /*6400*/  IMAD.U32 R142, R157, 0x10000, RZ ;  /* 0x000100009d8e7824 */ /* 0x000fc600078e00ff */
[----:B------:R-:W-:Y:S01]  /*6410*/  STL [R1+0x7ac], R117 ;  /* 0x0007ac7501007387 */ /* 0x000fe20000100800 */
[----:B------:R-:W-:Y:S01]  /*6420*/  IMAD.U32 R40, R156, 0x10000, RZ ;  /* 0x000100009c287824 */ /* 0x000fe200078e00ff */
[----:B------:R-:W-:Y:S02]  /*6430*/  SHF.L.U32 R7, R158, 0x10, RZ ;  /* 0x000000109e077819 */ /* 0x000fe400000006ff */
[----:B------:R-:W-:Y:S01]  /*6440*/  STL [R1+0x7b0], R123 ;  /* 0x0007b07b01007387 */ /* 0x000fe20000100800 */
[----:B------:R-:W-:-:S03]  /*6450*/  IMAD.U32 R131, R159, 0x10000, RZ ;  /* 0x000100009f837824 */ /* 0x000fc600078e00ff */
[----:B------:R5:W-:Y:S01]  /*6460*/  STL [R1+0x7e0], R143 ;  /* 0x0007e08f01007387 */ /* 0x000be20000100800 */
[----:B------:R-:W-:-:S03]  /*6470*/  IMAD.U32 R39, R160, 0x10000, RZ ;  /* 0x00010000a0277824 */ /* 0x000fc600078e00ff */
[----:B------:R0:W2:Y:S04]  /*6480*/  @P5 LDG.E.128 R52, desc[UR6][R148.64] ;  /* 0x0000000694345981 */ /* 0x0000a8000c1e1d00 */
[----:B------:R-:W-:Y:S01]  /*6490*/  STL [R1+0x7b4], R41 ;  /* 0x0007b42901007387 */ /* 0x000fe20000100800 */
[----:B------:R-:W-:-:S03]  /*64a0*/  SHF.L.U32 R8, R162, 0x10, RZ ;  /* 0x00000010a2087819 */ /* 0x000fc600000006ff */
[----:B------:R1:W2:Y:S01]  /*64b0*/  @P4 LDG.E.128 R64, desc[UR6][R138.64] ;  /* 0x000000068a404981 */ /* 0x0002a2000c1e1d00 */
[----:B0-----:R-:W-:-:S03]  /*64c0*/  PRMT R148, R68, 0x7632, R148 ;  /* 0x0000763244947816 */ /* 0x001fc60000000094 */
[----:B------:R-:W-:Y:S01]  /*64d0*/  STL [R1+0x7e4], R6 ;  /* 0x0007e40601007387 */ /* 0x000fe20000100800 */
[----:B------:R-:W-:Y:S02]  /*64e0*/  PRMT R68, R69, 0x7632, R68 ;  /* 0x0000763245447816 */ /* 0x000fe40000000044 */
[----:B------:R-:W-:Y:S01]  /*64f0*/  PRMT R69, R70, 0x7632, R69 ;  /* 0x0000763246457816 */ /* 0x000fe20000000045 */
[----:B------:R-:W-:Y:S01]  /*6500*/  STL [R1+0x7e8], R130 ;  /* 0x0007e88201007387 */ /* 0x000fe20000100800 */
[----:B-1----:R-:W-:Y:S01]  /*6510*/  IMAD.U32 R139, R161, 0x10000, RZ ;  /* 0x00010000a18b7824 */ /* 0x002fe200078e00ff */
[----:B------:R-:W-:Y:S02]  /*6520*/  PRMT R70, R71, 0x7632, R70 ;  /* 0x0000763247467816 */ /* 0x000fe40000000046 */
[----:B------:R0:W-:Y:S01]  /*6530*/  STL [R1+0x814], R142 ;  /* 0x0008148e01007387 */ /* 0x0001e20000100800 */
[----:B------:R-:W-:Y:S01]  /*6540*/  PRMT R71, R72, 0x7632, R71 ;  /* 0x0000763248477816 */ /* 0x000fe20000000047 */
[----:B------:R-:W-:-:S02]  /*6550*/  IMAD.U32 R128, R163, 0x10000, RZ ;  /* 0x00010000a3807824 */ /* 0x000fc400078e00ff */
[----:B------:R-:W-:Y:S01]  /*6560*/  STL [R1+0x7f0], R40 ;  /* 0x0007f02801007387 */ /* 0x000fe20000100800 */
[----:B------:R-:W-:Y:S01]  /*6570*/  PRMT R72, R73, 0x7632, R72 ;  /* 0x0000763249487816 */ /* 0x000fe20000000048 */
[----:B------:R-:W-:Y:S02]  /*6580*/  IMAD.U32 R138, R148, 0x10000, RZ ;  /* 0x00010000948a7824 */ /* 0x000fe400078e00ff */
[----:B------:R-:W-:Y:S01]  /*6590*/  STL [R1+0x818], R7 ;  /* 0x0008180701007387 */ /* 0x000fe20000100800 */
[----:B------:R-:W-:Y:S01]  /*65a0*/  PRMT R73, R74, 0x7632, R73 ;  /* 0x000076324a497816 */ /* 0x000fe20000000049 */
[----:B------:R-:W-:Y:S02]  /*65b0*/  IMAD.U32 R36, R164, 0x10000, RZ ;  /* 0x00010000a4247824 */ /* 0x000fe400078e00ff */
[----:B------:R-:W-:Y:S01]  /*65c0*/  STL [R1+0x81c], R131 ;  /* 0x00081c8301007387 */ /* 0x000fe20000100800 */
[----:B------:R-:W-:Y:S01]  /*65d0*/  PRMT R74, R75, 0x7632, R74 ;  /* 0x000076324b4a7816 */ /* 0x000fe2000000004a */
[----:B------:R-:W-:Y:S01]  /*65e0*/  IMAD.U32 R69, R69, 0x10000, RZ ;  /* 0x0001000045457824 */ /* 0x000fe200078e00ff */
[----:B------:R-:W-:Y:S01]  /*65f0*/  SHF.L.U32 R9, R68, 0x10, RZ ;  /* 0x0000001044097819 */ /* 0x000fe200000006ff */
[----:B------:R1:W-:Y:S01]  /*6600*/  STL [R1+0x848], R139 ;  /* 0x0008488b01007387 */ /* 0x0003e20000100800 */
[----:B------:R-:W-:Y:S01]  /*6610*/  PRMT R75, R76, 0x7632, R75 ;  /* 0x000076324c4b7816 */ /* 0x000fe2000000004b */
[----:B------:R-:W-:-:S02]  /*6620*/  IMAD.U32 R71, R71, 0x10000, RZ ;  /* 0x0001000047477824 */ /* 0x000fc400078e00ff */
[----:B------:R-:W-:Y:S01]  /*6630*/  STL [R1+0x820], R39 ;  /* 0x0008202701007387 */ /* 0x000fe20000100800 */
[----:B------:R-:W-:Y:S01]  /*6640*/  PRMT R76, R77, 0x7632, R76 ;  /* 0x000076324d4c7816 */ /* 0x000fe2000000004c */
[----:B------:R-:W-:Y:S02]  /*6650*/  IMAD.U32 R35, R70, 0x10000, RZ ;  /* 0x0001000046237824 */ /* 0x000fe400078e00ff */
[----:B------:R-:W-:Y:S01]  /*6660*/  STL [R1+0x84c], R8 ;  /* 0x00084c0801007387 */ /* 0x000fe20000100800 */
[----:B------:R-:W-:-:S03]  /*6670*/  PRMT R77, R78, 0x7632, R77 ;  /* 0x000076324e4d7816 */ /* 0x000fc6000000004d */
[----:B------:R-:W-:Y:S01]  /*6680*/  STL [R1+0x850], R128 ;  /* 0x0008508001007387 */ /* 0x000fe20000100800 */
[----:B------:R-:W-:Y:S01]  /*6690*/  PRMT R78, R79, 0x7632, R78 ;  /* 0x000076324f4e7816 */ /* 0x000fe2000000004e */
[----:B------:R-:W-:Y:S01]  /*66a0*/  IMAD.U32 R73, R73, 0x10000, RZ ;  /* 0x0001000049497824 */ /* 0x000fe200078e00ff */
[----:B------:R-:W-:Y:S01]  /*66b0*/  SHF.L.U32 R72, R72, 0x10, RZ ;  /* 0x0000001048487819 */ /* 0x000fe200000006ff */
[----:B------:R0:W-:Y:S01]  /*66c0*/  STL [R1+0x874], R138 ;  /* 0x0008748a01007387 */ /* 0x0001e20000100800 */
[----:B------:R-:W-:Y:S01]  /*66d0*/  PRMT R79, R80, 0x7632, R79 ;  /* 0x00007632504f7816 */ /* 0x000fe2000000004f */
[----:B------:R-:W-:Y:S02]  /*66e0*/  IMAD.U32 R75, R75, 0x10000, RZ ;  /* 0x000100004b4b7824 */ /* 0x000fe400078e00ff */
[----:B------:R-:W-:Y:S01]  /*66f0*/  STL [R1+0x858], R36 ;  /* 0x0008582401007387 */ /* 0x000fe20000100800 */
[----:B------:R-:W-:Y:S01]  /*6700*/  PRMT R80, R81, 0x7632, R80 ;  /* 0x0000763251507816 */ /* 0x000fe20000000050 */
[----:B------:R-:W-:-:S02]  /*6710*/  IMAD.U32 R34, R74, 0x10000, RZ ;  /* 0x000100004a227824 */ /* 0x000fc400078e00ff */
[----:B------:R0:W-:Y:S01]  /*6720*/  STL [R1+0x878], R9 ;  /* 0x0008780901007387 */ /* 0x0001e20000100800 */
[----:B------:R-:W-:-:S03]  /*6730*/  PRMT R81, R82, 0x7632, R81 ;  /* 0x0000763252517816 */ /* 0x000fc60000000051 */
[----:B------:R-:W-:Y:S01]  /*6740*/  STL [R1+0x87c], R69 ;  /* 0x00087c4501007387 */ /* 0x000fe20000100800 */
[----:B------:R-:W-:Y:S01]  /*6750*/  PRMT R82, R83, 0x7632, R82 ;  /* 0x0000763253527816 */ /* 0x000fe20000000052 */
[----:B------:R-:W-:Y:S01]  /*6760*/  IMAD.U32 R77, R77, 0x10000, RZ ;  /* 0x000100004d4d7824 */ /* 0x000fe200078e00ff */
[----:B------:R-:W-:Y:S01]  /*6770*/  SHF.L.U32 R76, R76, 0x10, RZ ;  /* 0x000000104c4c7819 */ /* 0x000fe200000006ff */
[----:B------:R-:W-:Y:S01]  /*6780*/  STL [R1+0x894], R71 ;  /* 0x0008944701007387 */ /* 0x000fe20000100800 */
[----:B------:R-:W-:Y:S01]  /*6790*/  PRMT R83, R84, 0x7632, R83 ;  /* 0x0000763254537816 */ /* 0x000fe20000000053 */
[----:B------:R-:W-:Y:S02]  /*67a0*/  IMAD.U32 R79, R79, 0x10000, RZ ;  /* 0x000100004f4f7824 */ /* 0x000fe400078e00ff */
[----:B------:R-:W-:Y:S01]  /*67b0*/  STL [R1+0x880], R35 ;  /* 0x0008802301007387 */ /* 0x000fe20000100800 */
[----:B------:R-:W-:Y:S01]  /*67c0*/  PRMT R84, R85, 0x7632, R84 ;  /* 0x0000763255547816 */ /* 0x000fe20000000054 */
[----:B------:R-:W-:-:S02]  /*67d0*/  IMAD.U32 R33, R78, 0x10000, RZ ;  /* 0x000100004e217824 */ /* 0x000fc400078e00ff */
[----:B------:R-:W-:Y:S01]  /*67e0*/  STL [R1+0x898], R72 ;  /* 0x0008984801007387 */ /* 0x000fe20000100800 */
        /* <DEDUP_REMOVED lines=32> */
[----:B------:R0:W-:Y:S01]  /*69f0*/  STL [R1+0x8c0], R32 ;  /* 0x0008c02001007387 */ /* 0x0001e20000100800 */
        /* <DEDUP_REMOVED lines=17> */
[----:B------:R-:W-:Y:S01]  /*6b10*/  SHF.L.U32 R96, R96, 0x10, RZ ;  /* 0x0000001060607819 */ /* 0x000fe200000006ff */
[----:B------:R-:W-:Y:S02]  /*6b20*/  IMAD.U32 R97, R97, 0x10000, RZ ;  /* 0x0001000061617824 */ /* 0x000fe400078e00ff */
[----:B------:R-:W-:Y:S01]  /*6b30*/  STL [R1+0x8e4], R91 ;  /* 0x0008e45b01007387 */ /* 0x000fe20000100800 */
[----:B------:R-:W-:Y:S01]  /*6b40*/  PRMT R102, R103, 0x7632, R102 ;  /* 0x0000763267667816 */ /* 0x000fe20000000066 */
        /* <DEDUP_REMOVED lines=8> */
[----:B------:R-:W-:-:S03]  /*6bd0*/  IMAD.U32 R4, R102, 0x10000, RZ ;  /* 0x0001000066047824 */ /* 0x000fc600078e00ff */
[----:B------:R-:W-:Y:S01]  /*6be0*/  STL [R1+0x8f0], R27 ;  /* 0x0008f01b01007387 */ /* 0x000fe20000100800 */
[----:B------:R-:W-:-:S03]  /*6bf0*/  FMUL R157, R151, R151 ;  /* 0x00000097979d7220 */ /* 0x000fc60000400000 */
[----:B------:R-:W-:Y:S01]  /*6c00*/  STL [R1+0x8f8], R96 ;  /* 0x0008f86001007387 */ /* 0x000fe20000100800 */
[----:B------:R-:W-:-:S03]  /*6c10*/  FMUL R156, R146, R146 ;  /* 0x00000092929c7220 */ /* 0x000fc60000400000 */
[----:B------:R-:W-:Y:S01]  /*6c20*/  STL [R1+0x8fc], R97 ;  /* 0x0008fc6101007387 */ /* 0x000fe20000100800 */
[----:B------:R-:W-:-:S03]  /*6c30*/  FMUL R155, R143, R143 ;  /* 0x0000008f8f9b7220 */ /* 0x000fc60000400000 */
[----:B------:R-:W-:Y:S01]  /*6c40*/  STL [R1+0x904], R99 ;  /* 0x0009046301007387 */ /* 0x000fe20000100800 */
[----:B------:R-:W-:-:S03]  /*6c50*/  FMUL R154, R142, R142 ;  /* 0x0000008e8e9a7220 */ /* 0x000fc60000400000 */
[----:B------:R-:W-:Y:S01]  /*6c60*/  STL [R1+0x900], R26 ;  /* 0x0009001a01007387 */ /* 0x000fe20000100800 */
[----:B------:R-:W-:Y:S01]  /*6c70*/  FMUL R151, R139, R139 ;  /* 0x0000008b8b977220 */ /* 0x000fe20000400000 */
[----:B------:R-:W-:Y:S02]  /*6c80*/  FFMA R157, R38, R38, R157 ;  /* 0x00000026269d7223 */ /* 0x000fe4000000009d */
[----:B------:R-:W-:Y:S01]  /*6c90*/  STL [R1+0x908], R100 ;  /* 0x0009086401007387 */ /* 0x000fe20000100800 */
[----:B------:R-:W-:Y:S01]  /*6ca0*/  FMUL R150, R138, R138 ;  /* 0x0000008a8a967220 */ /* 0x000fe20000400000 */
[----:B------:R-:W-:Y:S02]  /*6cb0*/  FFMA R156, R31, R31, R156 ;  /* 0x0000001f1f9c7223 */ /* 0x000fe4000000009c */
[----:B------:R-:W-:Y:S01]  /*6cc0*/  STL [R1+0x90c], R101 ;  /* 0x00090c6501007387 */ /* 0x000fe20000100800 */
[----:B------:R-:W-:Y:S01]  /*6cd0*/  FMUL R149, R71, R71 ;  /* 0x0000004747957220 */ /* 0x000fe20000400000 */
[----:B------:R-:W-:-:S02]  /*6ce0*/  FFMA R155, R30, R30, R155 ;  /* 0x0000001e1e9b7223 */ /* 0x000fc4000000009b */
[----:B------:R0:W-:Y:S01]  /*6cf0*/  STL [R1+0x910], R4 ;  /* 0x0009100401007387 */ /* 0x0001e20000100800 */
[----:B------:R-:W-:Y:S01]  /*6d00*/  FMUL R148, R75, R75 ;  /* 0x0000004b4b947220 */ /* 0x000fe20000400000 */
[----:B------:R-:W-:Y:S02]  /*6d10*/  FFMA R154, R25, R25, R154 ;  /* 0x00000019199a7223 */ /* 0x000fe4000000009a */
[----:B------:R-:W4:Y:S01]  /*6d20*/  LDL.LU R38, [R1+0xbf8] ;  /* 0x000bf80001267983 */ /* 0x000f220000300800 */
[----:B------:R-:W-:Y:S01]  /*6d30*/  FMUL R147, R79, R79 ;  /* 0x0000004f4f937220 */ /* 0x000fe20000400000 */
[----:B------:R-:W-:Y:S02]  /*6d40*/  FFMA R151, R24, R24, R151 ;  /* 0x0000001818977223 */ /* 0x000fe40000000097 */
[----:B------:R-:W4:Y:S01]  /*6d50*/  LDL.LU R31, [R1+0xbf4] ;  /* 0x000bf400011f7983 */ /* 0x000f220000300800 */
[----:B------:R-:W-:Y:S01]  /*6d60*/  FMUL R146, R83, R83 ;  /* 0x0000005353927220 */ /* 0x000fe20000400000 */
[----:B------:R-:W-:-:S02]  /*6d70*/  FFMA R150, R37, R37, R150 ;  /* 0x0000002525967223 */ /* 0x000fc40000000096 */
[----:B------:R-:W4:Y:S01]  /*6d80*/  LDL.LU R30, [R1+0xbf0] ;  /* 0x000bf000011e7983 */ /* 0x000f220000300800 */
[----:B-----5:R-:W-:Y:S01]  /*6d90*/  FMUL R143, R87, R87 ;  /* 0x00000057578f7220 */ /* 0x020fe20000400000 */
[----:B------:R-:W-:Y:S02]  /*6da0*/  FFMA R149, R132, R132, R149 ;  /* 0x0000008484957223 */ /* 0x000fe40000000095 */
[----:B------:R-:W5:Y:S01]  /*6db0*/  LDL.LU R25, [R1+0xbec] ;  /* 0x000bec0001197983 */ /* 0x000f620000300800 */
[----:B0-----:R-:W-:Y:S01]  /*6dc0*/  FMUL R142, R91, R91 ;  /* 0x0000005b5b8e7220 */ /* 0x001fe20000400000 */
[----:B------:R-:W-:Y:S02]  /*6dd0*/  FFMA R148, R133, R133, R148 ;  /* 0x0000008585947223 */ /* 0x000fe40000000094 */
[----:B------:R-:W5:Y:S01]  /*6de0*/  LDL.LU R24, [R1+0xbe8] ;  /* 0x000be80001187983 */ /* 0x000f620000300800 */
[----:B-1----:R-:W-:Y:S01]  /*6df0*/  FMUL R139, R95, R95 ;  /* 0x0000005f5f8b7220 */ /* 0x002fe20000400000 */
[----:B------:R-:W-:-:S02]  /*6e00*/  FFMA R147, R134, R134, R147 ;  /* 0x0000008686937223 */ /* 0x000fc40000000093 */
[----:B------:R-:W5:Y:S01]  /*6e10*/  LDL.LU R37, [R1+0xbe4] ;  /* 0x000be40001257983 */ /* 0x000f620000300800 */
[----:B------:R-:W-:Y:S01]  /*6e20*/  FMUL R138, R99, R99 ;  /* 0x00000063638a7220 */ /* 0x000fe20000400000 */
[----:B------:R-:W-:Y:S02]  /*6e30*/  FFMA R146, R135, R135, R146 ;  /* 0x0000008787927223 */ /* 0x000fe40000000092 */
[----:B------:R-:W5:Y:S01]  /*6e40*/  LDL.LU R132, [R1+0xbe0] ;  /* 0x000be00001847983 */ /* 0x000f620000300800 */
[----:B------:R-:W-:-:S03]  /*6e50*/  FFMA R143, R136, R136, R143 ;  /* 0x00000088888f7223 */ /* 0x000fc6000000008f */
        /* <DEDUP_REMOVED lines=51> */
[----:B------:R-:W-:Y:S01]  /*7190*/  FFMA R149, R72, R72, R149 ;  /* 0x0000004848957223 */ /* 0x000fe20000000095 */
[----:B------:R-:W-:Y:S02]  /*71a0*/  FFMA R155, R16, R16, R155 ;  /* 0x00000010109b7223 */ /* 0x000fe4000000009b */
[----:B------:R-:W5:Y:S01]  /*71b0*/  LDL.LU R9, [R1+0xb74] ;  /* 0x000b740001097983 */ /* 0x000f620000300800 */
[----:B------:R-:W-:Y:S01]  /*71c0*/  FFMA R148, R76, R76, R148 ;  /* 0x0000004c4c947223 */ /* 0x000fe20000000094 */
[----:B------:R-:W-:Y:S02]  /*71d0*/  FFMA R154, R17, R17, R154 ;  /* 0x00000011119a7223 */ /* 0x000fe4000000009a */
[----:B------:R-:W5:Y:S01]  /*71e0*/  LDL.LU R10, [R1+0xb70] ;  /* 0x000b7000010a7983 */ /* 0x000f620000300800 */
[----:B------:R-:W-:Y:S01]  /*71f0*/  FFMA R147, R80, R80, R147 ;  /* 0x0000005050937223 */ /* 0x000fe20000000093 */
[----:B------:R-:W-:-:S02]  /*7200*/  FFMA R151, R18, R18, R151 ;  /* 0x0000001212977223 */ /* 0x000fc40000000097 */
        /* <DEDUP_REMOVED lines=35> */
[----:B------:R-:W5:Y:S04]  /*7440*/  LDL.LU R130, [R1+0xb30] ;  /* 0x000b300001827983 */ /* 0x000f680000300800 */
[----:B------:R-:W5:Y:S04]  /*7450*/  LDL.LU R131, [R1+0xb2c] ;  /* 0x000b2c0001837983 */ /* 0x000f680000300800 */
[----:B------:R-:W5:Y:S04]  /*7460*/  LDL.LU R128, [R1+0xb28] ;  /* 0x000b280001807983 */ /* 0x000f680000300800 */
[----:B------:R-:W5:Y:S01]  /*7470*/  LDL.LU R129, [R1+0xb24] ;  /* 0x000b240001817983 */ /* 0x000f620000300800 */
[----:B------:R-:W-:Y:S01]  /*7480*/  FFMA R147, R68, R68, R147 ;  /* 0x0000004444937223 */ /* 0x000fe20000000093 */
[----:B------:R-:W-:Y:S01]  /*7490*/  FFMA R138, R101, R101, R138 ;  /* 0x00000065658a7223 */ /* 0x000fe2000000008a */
[----:B------:R-:W-:Y:S01]  /*74a0*/  LOP3.LUT P5, RZ, R2, 0x80000, RZ, 0xc0, !PT ;  /* 0x0008000002ff7812 */ /* 0x000fe200078ac0ff */
[----:B------:R-:W-:Y:S01]  /*74b0*/  FFMA R146, R85, R85, R146 ;  /* 0x0000005555927223 */ /* 0x000fe20000000092 */
        /* <DEDUP_REMOVED lines=8> */
[C---:B--2---:R-:W-:Y:S01]  /*7540*/  PRMT R106, R52.reuse, 0x7632, R106 ;  /* 0x00007632346a7816 */ /* 0x044fe2000000006a */
[----:B------:R-:W-:Y:S01]  /*7550*/  IMAD.U32 R45, R53, 0x10000, RZ ;  /* 0x00010000352d7824 */ /* 0x000fe200078e00ff */
[----:B------:R-:W-:Y:S01]  /*7560*/  SHF.L.U32 R47, R52, 0x10, RZ ;  /* 0x00000010342f7819 */ /* 0x000fe200000006ff */
[----:B------:R-:W-:Y:S01]  /*7570*/  IMAD.U32 R32, R54, 0x10000, RZ ;  /* 0x0001000036207824 */ /* 0x000fe200078e00ff */
[----:B------:R-:W-:Y:S01]  /*7580*/  LOP3.LUT P6, RZ, R2, 0x100000, RZ, 0xc0, !PT ;  /* 0x0010000002ff7812 */ /* 0x000fe200078cc0ff */
[----:B------:R-:W-:-:S02]  /*7590*/  IMAD.U32 R4, R55, 0x10000, RZ ;  /* 0x0001000037047824 */ /* 0x000fc400078e00ff */
[----:B------:R-:W-:Y:S01]  /*75a0*/  FFMA R143, R89, R89, R143 ;  /* 0x00000059598f7223 */ /* 0x000fe2000000008f */
[----:B------:R-:W-:Y:S01]  /*75b0*/  FFMA R151, R110, R110, R151 ;  /* 0x0000006e6e977223 */ /* 0x000fe20000000097 */
[----:B------:R-:W-:Y:S01]  /*75c0*/  FFMA R139, R44, R44, R139 ;  /* 0x0000002c2c8b7223 */ /* 0x000fe2000000008b */
[----:B------:R-:W-:Y:S01]  /*75d0*/  PRMT R105, R48, 0x7632, R105 ;  /* 0x0000763230697816 */ /* 0x000fe20000000069 */
[----:B------:R-:W-:Y:S01]  /*75e0*/  FFMA R143, R46, R46, R143 ;  /* 0x0000002e2e8f7223 */ /* 0x000fe2000000008f */
[----:B------:R-:W-:Y:S01]  /*75f0*/  FFMA R151, R36, R36, R151 ;  /* 0x0000002424977223 */ /* 0x000fe20000000097 */
[----:B------:R-:W-:Y:S01]  /*7600*/  FFMA R139, R26, R26, R139 ;  /* 0x0000001a1a8b7223 */ /* 0x000fe2000000008b */
[----:B------:R-:W-:Y:S01]  /*7610*/  SHF.L.U32 R104, R48, 0x10, RZ ;  /* 0x0000001030687819 */ /* 0x000fe200000006ff */
[----:B------:R-:W-:Y:S01]  /*7620*/  IMAD.U32 R46, R49, 0x10000, RZ ;  /* 0x00010000312e7824 */ /* 0x000fe200078e00ff */
[----:B------:R-:W-:Y:S01]  /*7630*/  LOP3.LUT R3, R3, 0xbfffffff, RZ, 0xc0, !PT ;  /* 0xbfffffff03037812 */ /* 0x000fe200078ec0ff */
[----:B------:R-:W-:-:S02]  /*7640*/  IMAD.U32 R36, R50, 0x10000, RZ ;  /* 0x0001000032247824 */ /* 0x000fc400078e00ff */
[----:B------:R-:W-:Y:S02]  /*7650*/  IMAD.U32 R26, R51, 0x10000, RZ ;  /* 0x00010000331a7824 */ /* 0x000fe400078e00ff */
[----:B------:R-:W-:Y:S01]  /*7660*/  FFMA R150, R69, R69, R150 ;  /* 0x0000004545967223 */ /* 0x000fe20000000096 */
[----:B------:R-:W-:Y:S01]  /*7670*/  @P2 LOP3.LUT R3, R3, 0x40000000, RZ, 0xfc, !PT ;  /* 0x4000000003032812 */ /* 0x000fe200078efcff */
        /* <DEDUP_REMOVED lines=8> */
[C---:B---3--:R-:W-:Y:S01]  /*7700*/  PRMT R165, R56.reuse, 0x7632, R165 ;  /* 0x0000763238a57816 */ /* 0x048fe200000000a5 */
[C---:B------:R-:W-:Y:S01]  /*7710*/  IMAD.U32 R41, R57.reuse, 0x10000, RZ ;  /* 0x0001000039297824 */ /* 0x040fe200078e00ff */
[----:B------:R-:W-:Y:S01]  /*7720*/  SHF.L.U32 R44, R56, 0x10, RZ ;  /* 0x00000010382c7819 */ /* 0x000fe200000006ff */
[C---:B------:R-:W-:Y:S01]  /*7730*/  IMAD.U32 R35, R58.reuse, 0x10000, RZ ;  /* 0x000100003a237824 */ /* 0x040fe200078e00ff */
[----:B------:R-:W-:Y:S01]  /*7740*/  PRMT R164, R57, 0x7632, R164 ;  /* 0x0000763239a47816 */ /* 0x000fe200000000a4 */
[----:B------:R-:W-:Y:S01]  /*7750*/  IMAD.U32 R29, R59, 0x10000, RZ ;  /* 0x000100003b1d7824 */ /* 0x000fe200078e00ff */
[----:B------:R-:W-:-:S02]  /*7760*/  PRMT R163, R58, 0x7632, R163 ;  /* 0x000076323aa37816 */ /* 0x000fc400000000a3 */
[----:B------:R-:W-:Y:S02]  /*7770*/  CS2R R56, SRZ ;  /* 0x0000000000387805 */ /* 0x000fe4000001ff00 */
[----:B------:R-:W-:Y:S02]  /*7780*/  PRMT R162, R59, 0x7632, R162 ;  /* 0x000076323ba27816 */ /* 0x000fe400000000a2 */
[----:B------:R-:W-:Y:S01]  /*7790*/  CS2R R58, SRZ ;  /* 0x00000000003a7805 */ /* 0x000fe2000001ff00 */
        /* <DEDUP_REMOVED lines=8> */
[----:B------:R-:W-:Y:S01]  /*7820*/  SHFL.BFLY PT, R73, R147, 0x8, 0x1f ;  /* 0x0d001f0093497f89 */ /* 0x000fe200000e0000 */
[C---:B----4-:R-:W-:Y:S01]  /*7830*/  PRMT R161, R60.reuse, 0x7632, R161 ;  /* 0x000076323ca17816 */ /* 0x050fe200000000a1 */
[----:B------:R-:W-:Y:S01]  /*7840*/  IMAD.U32 R40, R61, 0x10000, RZ ;  /* 0x000100003d287824 */ /* 0x000fe200078e00ff */
[----:B------:R-:W-:Y:S01]  /*7850*/  SHF.L.U32 R43, R60, 0x10, RZ ;  /* 0x000000103c2b7819 */ /* 0x000fe200000006ff */
[----:B------:R-:W0:Y:S01]  /*7860*/  SHFL.BFLY PT, R75, R149, 0x8, 0x1f ;  /* 0x0d001f00954b7f89 */ /* 0x000e2200000e0000 */
[----:B------:R-:W-:-:S02]  /*7870*/  PRMT R38, R49, 0x7632, R38 ;  /* 0x0000763231267816 */ /* 0x000fc40000000026 */
[----:B------:R-:W-:Y:S02]  /*7880*/  PRMT R30, R54, 0x7632, R30 ;  /* 0x00007632361e7816 */ /* 0x000fe4000000001e */
[----:B-----5:R-:W-:Y:S02]  /*7890*/  PRMT R24, R55, 0x7632, R24 ;  /* 0x0000763237187816 */ /* 0x020fe40000000018 */
[----:B------:R-:W-:Y:S02]  /*78a0*/  CS2R R54, SRZ ;  /* 0x0000000000367805 */ /* 0x000fe4000001ff00 */
[----:B------:R-:W-:Y:S02]  /*78b0*/  PRMT R37, R53, 0x7632, R37 ;  /* 0x0000763235257816 */ /* 0x000fe40000000025 */
[----:B------:R-:W-:Y:S02]  /*78c0*/  CS2R R52, SRZ ;  /* 0x0000000000347805 */ /* 0x000fe4000001ff00 */
[----:B------:R-:W-:-:S02]  /*78d0*/  PRMT R31, R50, 0x7632, R31 ;  /* 0x00007632321f7816 */ /* 0x000fc4000000001f */
[----:B------:R-:W-:Y:S02]  /*78e0*/  CS2R R48, SRZ ;  /* 0x0000000000307805 */ /* 0x000fe4000001ff00 */
[----:B------:R-:W-:Y:S02]  /*78f0*/  PRMT R25, R51, 0x7632, R25 ;  /* 0x0000763233197816 */ /* 0x000fe40000000019 */
[----:B------:R-:W-:Y:S01]  /*7900*/  CS2R R50, SRZ ;  /* 0x0000000000327805 */ /* 0x000fe2000001ff00 */
[----:B------:R-:W1:Y:S01]  /*7910*/  SHFL.BFLY PT, R74, R148, 0x8, 0x1f ;  /* 0x0d001f00944a7f89 */ /* 0x000e6200000e0000 */
[----:B------:R-:W-:Y:S01]  /*7920*/  PRMT R160, R61, 0x7632, R160 ;  /* 0x000076323da07816 */ /* 0x000fe200000000a0 */
[C---:B------:R-:W-:Y:S01]  /*7930*/  IMAD.U32 R34, R62.reuse, 0x10000, RZ ;  /* 0x000100003e227824 */ /* 0x040fe200078e00ff */
[----:B------:R-:W-:Y:S01]  /*7940*/  PRMT R159, R62, 0x7632, R159 ;  /* 0x000076323e9f7816 */ /* 0x000fe2000000009f */
[----:B------:R-:W2:Y:S01]  /*7950*/  SHFL.BFLY PT, R72, R146, 0x8, 0x1f ;  /* 0x0d001f0092487f89 */ /* 0x000ea200000e0000 */
[C---:B------:R-:W-:Y:S01]  /*7960*/  PRMT R158, R63.reuse, 0x7632, R158 ;  /* 0x000076323f9e7816 */ /* 0x040fe2000000009e */
[----:B------:R-:W-:Y:S01]  /*7970*/  IMAD.U32 R28, R63, 0x10000, RZ ;  /* 0x000100003f1c7824 */ /* 0x000fe200078e00ff */
[----:B------:R-:W-:-:S02]  /*7980*/  CS2R R60, SRZ ;  /* 0x00000000003c7805 */ /* 0x000fc4000001ff00 */
[----:B------:R-:W-:Y:S01]  /*7990*/  CS2R R62, SRZ ;  /* 0x00000000003e7805 */ /* 0x000fe2000001ff00 */
[----:B------:R-:W-:-:S04]  /*79a0*/  FFMA R154, R111, R111, R154 ;  /* 0x0000006f6f9a7223 */ /* 0x000fc8000000009a */
[----:B------:R-:W-:Y:S01]  /*79b0*/  FFMA R154, R39, R39, R154 ;  /* 0x00000027279a7223 */ /* 0x000fe2000000009a */
[----:B------:R-:W-:Y:S01]  /*79c0*/  FFMA R157, R42, R42, R157 ;  /* 0x0000002a2a9d7223 */ /* 0x000fe2000000009d */
[----:B------:R-:W-:Y:S01]  /*79d0*/  FFMA R142, R27, R27, R142 ;  /* 0x0000001b1b8e7223 */ /* 0x000fe2000000008e */
[----:B------:R-:W3:Y:S01]  /*79e0*/  SHFL.BFLY PT, R79, R155, 0x8, 0x1f ;  /* 0x0d001f009b4f7f89 */ /* 0x000ee200000e0000 */
[----:B------:R-:W-:Y:S01]  /*79f0*/  SHF.L.U32 R42, R64, 0x10, RZ ;  /* 0x00000010402a7819 */ /* 0x000fe200000006ff */
[----:B------:R-:W-:Y:S02]  /*7a00*/  IMAD.U32 R39, R65, 0x10000, RZ ;  /* 0x0001000041277824 */ /* 0x000fe400078e00ff */
[----:B------:R-:W4:Y:S01]  /*7a10*/  SHFL.BFLY PT, R78, R154, 0x8, 0x1f ;  /* 0x0d001f009a4e7f89 */ /* 0x000f2200000e0000 */
[----:B------:R-:W-:Y:S02]  /*7a20*/  IMAD.U32 R33, R66, 0x10000, RZ ;  /* 0x0001000042217824 */ /* 0x000fe400078e00ff */
[----:B------:R-:W-:Y:S01]  /*7a30*/  IMAD.U32 R27, R67, 0x10000, RZ ;  /* 0x00010000431b7824 */ /* 0x000fe200078e00ff */
[----:B------:R-:W5:Y:S04]  /*7a40*/  SHFL.BFLY PT, R77, R151, 0x8, 0x1f ;  /* 0x0d001f00974d7f89 */ /* 0x000f6800000e0000 */
[----:B------:R-:W3:Y:S01]  /*7a50*/  SHFL.BFLY PT, R76, R150, 0x8, 0x1f ;  /* 0x0d001f00964c7f89 */ /* 0x000ee200000e0000 */
[----:B------:R-:W-:Y:S01]  /*7a60*/  SHF.R.U64 R81, R5, 0x5, RZ ;  /* 0x0000000505517819 */ /* 0x000fe200000012ff */
[----:B------:R-:W-:-:S02]  /*7a70*/  IMAD.U32 R103, RZ, RZ, UR4 ;  /* 0x00000004ff677e24 */ /* 0x000fc4000f8e00ff */
[----:B------:R-:W3:Y:S01]  /*7a80*/  SHFL.BFLY PT, R83, R157, 0x8, 0x1f ;  /* 0x0d001f009d537f89 */ /* 0x000ee200000e0000 */
[----:B------:R-:W-:-:S03]  /*7a90*/  LOP3.LUT P4, RZ, R81, 0x1, RZ, 0xc0, !PT ;  /* 0x0000000151ff7812 */ /* 0x000fc6000788c0ff */
[----:B------:R-:W5:Y:S01]  /*7aa0*/  SHFL.BFLY PT, R80, R156, 0x8, 0x1f ;  /* 0x0d001f009c507f89 */ /* 0x000f6200000e0000 */
[----:B0-----:R-:W-:Y:S01]  /*7ab0*/  FADD R149, R149, R75 ;  /* 0x0000004b95957221 */ /* 0x001fe20000000000 */
[----:B-1----:R-:W-:Y:S01]  /*7ac0*/  FADD R148, R148, R74 ;  /* 0x0000004a94947221 */ /* 0x002fe20000000000 */
[----:B------:R-:W-:Y:S01]  /*7ad0*/  FADD R147, R147, R73 ;  /* 0x0000004993937221 */ /* 0x000fe20000000000 */
[----:B--2---:R-:W-:Y:S01]  /*7ae0*/  FADD R146, R146, R72 ;  /* 0x0000004892927221 */ /* 0x004fe20000000000 */
[----:B------:R-:W-:Y:S02]  /*7af0*/  LOP3.LUT R3, R3, 0x7fffffff, RZ, 0xc0, !PT ;  /* 0x7fffffff03037812 */ /* 0x000fe400078ec0ff */
[----:B------:R-:W-:Y:S02]  /*7b00*/  CS2R R72, SRZ ;  /* 0x0000000000487805 */ /* 0x000fe4000001ff00 */
[----:B------:R-:W-:Y:S02]  /*7b10*/  CS2R R74, SRZ ;  /* 0x00000000004a7805 */ /* 0x000fe4000001ff00 */
[----:B------:R-:W-:-:S02]  /*7b20*/  ISETP.GT.AND P0, PT, R103, -0x1, P4 ;  /* 0xffffffff6700780c */ /* 0x000fc40002704270 */
[----:B------:R-:W-:Y:S02]  /*7b30*/  @P3 LOP3.LUT R3, R3, 0x80000000, RZ, 0xfc, !PT ;  /* 0x8000000003033812 */ /* 0x000fe400078efcff */
[----:B------:R-:W-:Y:S02]  /*7b40*/  LOP3.LUT P3, RZ, R2, 0x2000000, RZ, 0xc0, !PT ;  /* 0x0200000002ff7812 */ /* 0x000fe4000786c0ff */
[----:B------:R-:W-:Y:S01]  /*7b50*/  SHF.R.U64 R82, R5, 0x4, RZ ;  /* 0x0000000405527819 */ /* 0x000fe200000012ff */
[----:B------:R-:W-:Y:S01]  /*7b60*/  IMAD.U32 R81, RZ, RZ, UR4 ;  /* 0x00000004ff517e24 */ /* 0x000fe2000f8e00ff */
[----:B------:R-:W-:Y:S01]  /*7b70*/  LOP3.LUT R3, R3, 0xfdffffff, RZ, 0xc0, !PT ;  /* 0xfdffffff03037812 */ /* 0x000fe200078ec0ff */
[----:B---3--:R-:W-:Y:S01]  /*7b80*/  FADD R155, R155, R79 ;  /* 0x0000004f9b9b7221 */ /* 0x008fe20000000000 */
[----:B------:R-:W-:Y:S01]  /*7b90*/  LOP3.LUT P4, RZ, R82, 0x1, RZ, 0xc0, !PT ;  /* 0x0000000152ff7812 */ /* 0x000fe2000788c0ff */
[----:B----4-:R-:W-:Y:S01]  /*7ba0*/  FADD R154, R154, R78 ;  /* 0x0000004e9a9a7221 */ /* 0x010fe20000000000 */
[----:B-----5:R-:W-:Y:S01]  /*7bb0*/  FADD R151, R151, R77 ;  /* 0x0000004d97977221 */ /* 0x020fe20000000000 */
[----:B------:R-:W-:Y:S01]  /*7bc0*/  FADD R150, R150, R76 ;  /* 0x0000004c96967221 */ /* 0x000fe20000000000 */
[----:B------:R-:W-:-:S02]  /*7bd0*/  CS2R R76, SRZ ;  /* 0x00000000004c7805 */ /* 0x000fc4000001ff00 */
[----:B------:R-:W-:Y:S02]  /*7be0*/  CS2R R78, SRZ ;  /* 0x00000000004e7805 */ /* 0x000fe4000001ff00 */
[----:B------:R-:W-:Y:S02]  /*7bf0*/  @P0 LOP3.LUT R3, R3, 0x2000000, RZ, 0xfc, !PT ;  /* 0x0200000003030812 */ /* 0x000fe400078efcff */
[----:B------:R-:W-:Y:S01]  /*7c00*/  ISETP.GT.AND P0, PT, R81, -0x1, P4 ;  /* 0xffffffff5100780c */ /* 0x000fe20002704270 */
[----:B------:R-:W-:Y:S01]  /*7c10*/  FADD R157, R157, R83 ;  /* 0x000000539d9d7221 */ /* 0x000fe20000000000 */
[----:B------:R-:W-:Y:S01]  /*7c20*/  FADD R156, R156, R80 ;  /* 0x000000509c9c7221 */ /* 0x000fe20000000000 */
[----:B------:R-:W-:Y:S02]  /*7c30*/  CS2R R80, SRZ ;  /* 0x0000000000507805 */ /* 0x000fe4000001ff00 */
[----:B------:R-:W-:Y:S01]  /*7c40*/  CS2R R82, SRZ ;  /* 0x0000000000527805 */ /* 0x000fe2000001ff00 */
[----:B------:R-:W0:Y:S01]  /*7c50*/  SHFL.BFLY PT, R71, R143, 0x8, 0x1f ;  /* 0x0d001f008f477f89 */ /* 0x000e2200000e0000 */
[----:B------:R-:W-:-:S03]  /*7c60*/  LOP3.LUT R3, R3, 0xfeffffff, RZ, 0xc0, !PT ;  /* 0xfeffffff03037812 */ /* 0x000fc600078ec0ff */
[----:B------:R-:W1:Y:S04]  /*7c70*/  SHFL.BFLY PT, R70, R142, 0x8, 0x1f ;  /* 0x0d001f008e467f89 */ /* 0x000e6800000e0000 */
[----:B------:R-:W2:Y:S04]  /*7c80*/  SHFL.BFLY PT, R69, R139, 0x8, 0x1f ;  /* 0x0d001f008b457f89 */ /* 0x000ea800000e0000 */
[----:B------:R-:W3:Y:S01]  /*7c90*/  SHFL.BFLY PT, R68, R138, 0x8, 0x1f ;  /* 0x0d001f008a447f89 */ /* 0x000ee200000e0000 */
[----:B------:R-:W-:Y:S02]  /*7ca0*/  CS2R R84, SRZ ;  /* 0x0000000000547805 */ /* 0x000fe4000001ff00 */
[----:B------:R-:W-:-:S02]  /*7cb0*/  CS2R R86, SRZ ;  /* 0x0000000000567805 */ /* 0x000fc4000001ff00 */
[----:B------:R-:W-:Y:S02]  /*7cc0*/  @P0 LOP3.LUT R3, R3, 0x1000000, RZ, 0xfc, !PT ;  /* 0x0100000003030812 */ /* 0x000fe400078efcff */
[----:B------:R-:W-:Y:S02]  /*7cd0*/  CS2R R92, SRZ ;  /* 0x00000000005c7805 */ /* 0x000fe4000001ff00 */
[----:B------:R-:W-:Y:S02]  /*7ce0*/  CS2R R94, SRZ ;  /* 0x00000000005e7805 */ /* 0x000fe4000001ff00 */
[----:B------:R-:W-:-:S04]  /*7cf0*/  LOP3.LUT R3, R3, 0xefffffff, RZ, 0xc0, !PT ;  /* 0xefffffff03037812 */ /* 0x000fc800078ec0ff */
[----:B------:R-:W-:Y:S02]  /*7d00*/  @P0 LOP3.LUT R3, R3, 0x10000000, RZ, 0xfc, !PT ;  /* 0x1000000003030812 */ /* 0x000fe400078efcff */
[C---:B------:R-:W-:Y:S02]  /*7d10*/  LOP3.LUT P0, RZ, R2.reuse, 0x40000000, RZ, 0xc0, !PT ;  /* 0x4000000002ff7812 */ /* 0x040fe4000780c0ff */
[----:B------:R-:W-:Y:S01]  /*7d20*/  LOP3.LUT P4, RZ, R3, 0x80, RZ, 0xc0, !PT ;  /* 0x0000008003ff7812 */ /* 0x000fe2000788c0ff */
[----:B------:R-:W4:Y:S04]  /*7d30*/  @P2 LDG.E.128 R56, desc[UR6][R122.64] ;  /* 0x000000067a382981 */ /* 0x000f28000c1e1d00 */
[----:B------:R-:W5:Y:S04]  /*7d40*/  @P1 LDG.E.128 R60, desc[UR6][R120.64] ;  /* 0x00000006783c1981 */ /* 0x000f68000c1e1d00 */
[----:B------:R0:W4:Y:S04]  /*7d50*/  @P6 LDG.E.128 R48, desc[UR6][R130.64] ;  /* 0x0000000682306981 */ /* 0x000128000c1e1d00 */
[----:B------:R1:W4:Y:S01]  /*7d60*/  @P5 LDG.E.128 R52, desc[UR6][R128.64] ;  /* 0x0000000680345981 */ /* 0x000322000c1e1d00 */
[----:B------:R-:W-:-:S02]  /*7d70*/  LOP3.LUT P5, RZ, R2, 0x800000, RZ, 0xc0, !PT ;  /* 0x0080000002ff7812 */ /* 0x000fc400078ac0ff */
[----:B0-----:R-:W-:Y:S01]  /*7d80*/  PRMT R131, R64, 0x7632, R131 ;  /* 0x0000763240837816 */ /* 0x001fe20000000083 */
[----:B------:R-:W4:Y:S01]  /*7d90*/  @P3 LDG.E.128 R76, desc[UR6][R20.64] ;  /* 0x00000006144c3981 */ /* 0x000f22000c1e1d00 */
[----:B------:R-:W-:Y:S02]  /*7da0*/  PRMT R130, R65, 0x7632, R130 ;  /* 0x0000763241827816 */ /* 0x000fe40000000082 */
[----:B------:R-:W-:Y:S02]  /*7db0*/  CS2R R64, SRZ ;  /* 0x0000000000407805 */ /* 0x000fe4000001ff00 */
[----:B-1----:R-:W-:Y:S02]  /*7dc0*/  PRMT R129, R66, 0x7632, R129 ;  /* 0x0000763242817816 */ /* 0x002fe40000000081 */
[----:B------:R-:W-:Y:S02]  /*7dd0*/  PRMT R128, R67, 0x7632, R128 ;  /* 0x0000763243807816 */ /* 0x000fe40000000080 */
[----:B------:R-:W-:-:S02]  /*7de0*/  CS2R R66, SRZ ;  /* 0x0000000000427805 */ /* 0x000fc4000001ff00 */
[----:B------:R-:W-:-:S04]  /*7df0*/  LOP3.LUT P6, RZ, R2, 0x1000000, RZ, 0xc0, !PT ;  /* 0x0100000002ff7812 */ /* 0x000fc800078cc0ff */
[----:B------:R-:W4:Y:S01]  /*7e00*/  @P5 LDG.E.128 R64, desc[UR6][R114.64] ;  /* 0x0000000672405981 */ /* 0x000f22000c1e1d00 */
[----:B------:R-:W-:-:S08]  /*7e10*/  LOP3.LUT P2, RZ, R2, 0x4000000, RZ, 0xc0, !PT ;  /* 0x0400000002ff7812 */ /* 0x000fd0000784c0ff */
[----:B------:R-:W4:Y:S01]  /*7e20*/  @P6 LDG.E.128 R72, desc[UR6][R112.64] ;  /* 0x0000000670486981 */ /* 0x000f22000c1e1d00 */
[C---:B------:R-:W-:Y:S02]  /*7e30*/  LOP3.LUT P1, RZ, R2.reuse, 0x8000000, RZ, 0xc0, !PT ;  /* 0x0800000002ff7812 */ /* 0x040fe4000782c0ff */
[C---:B------:R-:W-:Y:S02]  /*7e40*/  LOP3.LUT P5, RZ, R2.reuse, 0x10000000, RZ, 0xc0, !PT ;  /* 0x1000000002ff7812 */ /* 0x040fe400078ac0ff */
[----:B------:R0:W4:Y:S01]  /*7e50*/  @P2 LDG.E.128 R80, desc[UR6][R18.64] ;  /* 0x0000000612502981 */ /* 0x000122000c1e1d00 */
[----:B------:R-:W-:-:S08]  /*7e60*/  LOP3.LUT P6, RZ, R2, 0x20000000, RZ, 0xc0, !PT ;  /* 0x2000000002ff7812 */ /* 0x000fd000078cc0ff */
[----:B------:R1:W4:Y:S01]  /*7e70*/  @P1 LDG.E.128 R84, desc[UR6][R16.64] ;  /* 0x0000000610541981 */ /* 0x000322000c1e1d00 */
[----:B0-----:R-:W-:-:S03]  /*7e80*/  CS2R R18, SRZ ;  /* 0x0000000000127805 */ /* 0x001fc6000001ff00 */
[----:B------:R-:W4:Y:S01]  /*7e90*/  @P5 LDG.E.128 R92, desc[UR6][R10.64] ;  /* 0x000000060a5c5981 */ /* 0x000f22000c1e1d00 */
[----:B------:R-:W-:Y:S01]  /*7ea0*/  FADD R143, R143, R71 ;  /* 0x000000478f8f7221 */ /* 0x000fe20000000000 */
[----:B-1----:R-:W-:Y:S01]  /*7eb0*/  CS2R R16, SRZ ;  /* 0x0000000000107805 */ /* 0x002fe2000001ff00 */
[----:B------:R-:W-:Y:S01]  /*7ec0*/  FADD R142, R142, R70 ;  /* 0x000000468e8e7221 */ /* 0x000fe20000000000 */
[----:B--2---:R-:W-:Y:S01]  /*7ed0*/  FADD R139, R139, R69 ;  /* 0x000000458b8b7221 */ /* 0x004fe20000000000 */
[----:B---3--:R-:W-:Y:S01]  /*7ee0*/  FADD R138, R138, R68 ;  /* 0x000000448a8a7221 */ /* 0x008fe20000000000 */
[----:B------:R-:W-:Y:S02]  /*7ef0*/  CS2R R68, SRZ ;  /* 0x0000000000447805 */ /* 0x000fe4000001ff00 */
[----:B------:R-:W-:Y:S01]  /*7f00*/  CS2R R70, SRZ ;  /* 0x0000000000467805 */ /* 0x000fe2000001ff00 */
[----:B------:R0:W2:Y:S01]  /*7f10*/  @P6 LDG.E.128 R16, desc[UR6][R8.64] ;  /* 0x0000000608106981 */ /* 0x0000a2000c1e1d00 */
[----:B------:R-:W-:-:S02]  /*7f20*/  CS2R R88, SRZ ;  /* 0x0000000000587805 */ /* 0x000fc4000001ff00 */
[----:B------:R-:W-:Y:S02]  /*7f30*/  CS2R R90, SRZ ;  /* 0x00000000005a7805 */ /* 0x000fe4000001ff00 */
[----:B------:R-:W3:Y:S01]  /*7f40*/  @P4 LDG.E.128 R68, desc[UR6][R116.64] ;  /* 0x0000000674444981 */ /* 0x000ee2000c1e1d00 */
[----:B------:R-:W-:-:S03]  /*7f50*/  LOP3.LUT P4, RZ, R2, 0x80000000, RZ, 0xc0, !PT ;  /* 0x8000000002ff7812 */ /* 0x000fc6000788c0ff */
[----:B------:R-:W2:Y:S01]  /*7f60*/  @P0 LDG.E.128 R88, desc[UR6][R6.64] ;  /* 0x0000000606580981 */ /* 0x000ea2000c1e1d00 */
[C---:B------:R-:W-:Y:S02]  /*7f70*/  LOP3.LUT P3, RZ, R3.reuse, 0x1, RZ, 0xc0, !PT ;  /* 0x0000000103ff7812 */ /* 0x040fe4000786c0ff */
[C---:B------:R-:W-:Y:S02]  /*7f80*/  LOP3.LUT P2, RZ, R3.reuse, 0x2, RZ, 0xc0, !PT ;  /* 0x0000000203ff7812 */ /* 0x040fe4000784c0ff */
[----:B0-----:R-:W-:Y:S02]  /*7f90*/  CS2R R8, SRZ ;  /* 0x0000000000087805 */ /* 0x001fe4000001ff00 */
[----:B------:R-:W-:Y:S02]  /*7fa0*/  CS2R R10, SRZ ;  /* 0x00000000000a7805 */ /* 0x000fe4000001ff00 */
[----:B------:R-:W-:Y:S02]  /*7fb0*/  LOP3.LUT P1, RZ, R3, 0x4, RZ, 0xc0, !PT ;  /* 0x0000000403ff7812 */ /* 0x000fe4000782c0ff */
[----:B------:R-:W-:-:S02]  /*7fc0*/  CS2R R96, SRZ ;  /* 0x0000000000607805 */ /* 0x000fc4000001ff00 */
[----:B------:R-:W-:Y:S02]  /*7fd0*/  CS2R R98, SRZ ;  /* 0x0000000000627805 */ /* 0x000fe4000001ff00 */
[----:B------:R-:W-:Y:S02]  /*7fe0*/  CS2R R100, SRZ ;  /* 0x0000000000647805 */ /* 0x000fe4000001ff00 */
[----:B------:R-:W-:Y:S01]  /*7ff0*/  CS2R R102, SRZ ;  /* 0x0000000000667805 */ /* 0x000fe2000001ff00 */
[----:B------:R-:W2:Y:S01]  /*8000*/  @P4 LDG.E.128 R8, desc[UR6][R118.64] ;  /* 0x0000000676084981 */ /* 0x000ea2000c1e1d00 */
[----:B------:R-:W-:-:S03]  /*8010*/  LOP3.LUT P6, RZ, R0, 0x8, RZ, 0xc0, !PT ;  /* 0x0000000800ff7812 */ /* 0x000fc600078cc0ff */
[----:B------:R-:W-:Y:S04]  /*8020*/  STL [R1+0x2bc], R104 ;  /* 0x0002bc6801007387 */ /* 0x000fe80000100800 */
[----:B------:R-:W-:Y:S04]  /*8030*/  STL [R1+0x2c4], R46 ;  /* 0x0002c42e01007387 */ /* 0x000fe80000100800 */
[----:B------:R0:W2:Y:S04]  /*8040*/  @P3 LDG.E.128 R96, desc[UR6][R14.64] ;  /* 0x000000060e603981 */ /* 0x0000a8000c1e1d00 */
[----:B------:R1:W2:Y:S04]  /*8050*/  @P2 LDG.E.128 R100, desc[UR6][R12.64] ;  /* 0x000000060c642981 */ /* 0x0002a8000c1e1d00 */
[----:B------:R-:W-:Y:S01]  /*8060*/  STL [R1+0x2d0], R36 ;  /* 0x0002d02401007387 */ /* 0x000fe20000100800 */
[----:B0-----:R-:W-:-:S03]  /*8070*/  CS2R R14, SRZ ;  /* 0x00000000000e7805 */ /* 0x001fc6000001ff00 */
[----:B------:R-:W-:Y:S01]  /*8080*/  STL [R1+0x2d8], R26 ;  /* 0x0002d81a01007387 */ /* 0x000fe20000100800 */
[----:B-1----:R-:W-:-:S03]  /*8090*/  CS2R R12, SRZ ;  /* 0x00000000000c7805 */ /* 0x002fc6000001ff00 */
[----:B------:R-:W-:Y:S01]  /*80a0*/  STL [R1+0x2f8], R47 ;  /* 0x0002f82f01007387 */ /* 0x000fe20000100800 */
[----:B------:R-:W-:Y:S02]  /*80b0*/  CS2R R112, SRZ ;  /* 0x0000000000707805 */ /* 0x000fe4000001ff00 */
[----:B------:R-:W-:Y:S01]  /*80c0*/  CS2R R114, SRZ ;  /* 0x0000000000727805 */ /* 0x000fe2000001ff00 */
[----:B------:R-:W-:Y:S04]  /*80d0*/  STL [R1+0x304], R45 ;  /* 0x0003042d01007387 */ /* 0x000fe80000100800 */
[----:B------:R-:W-:Y:S04]  /*80e0*/  STL [R1+0x30c], R32 ;  /* 0x00030c2001007387 */ /* 0x000fe80000100800 */
[----:B------:R-:W-:Y:S04]  /*80f0*/  STL [R1+0x318], R4 ;  /* 0x0003180401007387 */ /* 0x000fe80000100800 */
[----:B------:R-:W-:Y:S04]  /*8100*/  STL [R1+0x334], R44 ;  /* 0x0003342c01007387 */ /* 0x000fe80000100800 */
[----:B------:R-:W2:Y:S04]  /*8110*/  @P1 LDG.E.128 R12, desc[UR6][R124.64] ;  /* 0x000000067c0c1981 */ /* 0x000ea8000c1e1d00 */
[----:B------:R-:W-:Y:S04]  /*8120*/  STL [R1+0x33c], R41 ;  /* 0x00033c2901007387 */ /* 0x000fe80000100800 */
[----:B------:R-:W-:Y:S04]  /*8130*/  STL [R1+0x344], R35 ;  /* 0x0003442301007387 */ /* 0x000fe80000100800 */
[----:B------:R-:W-:Y:S01]  /*8140*/  STL [R1+0x34c], R29 ;  /* 0x00034c1d01007387 */ /* 0x000fe20000100800 */
[----:B------:R-:W-:-:S03]  /*8150*/  SHF.L.U32 R105, R105, 0x10, RZ ;  /* 0x0000001069697819 */ /* 0x000fc600000006ff */
[----:B------:R-:W-:Y:S04]  /*8160*/  STL [R1+0x374], R43 ;  /* 0x0003742b01007387 */ /* 0x000fe80000100800 */
[----:B------:R0:W2:Y:S01]  /*8170*/  @P6 LDG.E.128 R112, desc[UR6][R22.64] ;  /* 0x0000000616706981 */ /* 0x0000a2000c1e1d00 */
[----:B------:R-:W-:-:S03]  /*8180*/  IMAD.U32 R6, R106, 0x10000, RZ ;  /* 0x000100006a067824 */ /* 0x000fc600078e00ff */
[----:B------:R-:W-:Y:S04]  /*8190*/  STL [R1+0x380], R40 ;  /* 0x0003802801007387 */ /* 0x000fe80000100800 */
[----:B------:R-:W-:Y:S01]  /*81a0*/  STL [R1+0x388], R34 ;  /* 0x0003882201007387 */ /* 0x000fe20000100800 */
[----:B------:R-:W-:-:S03]  /*81b0*/  LOP3.LUT P5, RZ, R0, 0x10, RZ, 0xc0, !PT ;  /* 0x0000001000ff7812 */ /* 0x000fc600078ac0ff */
[----:B------:R-:W-:Y:S04]  /*81c0*/  STL [R1+0x390], R28 ;  /* 0x0003901c01007387 */ /* 0x000fe80000100800 */
[----:B------:R-:W-:Y:S04]  /*81d0*/  STL [R1+0x3a4], R42 ;  /* 0x0003a42a01007387 */ /* 0x000fe80000100800 */
[----:B------:R-:W-:Y:S01]  /*81e0*/  STL [R1+0x3ac], R39 ;  /* 0x0003ac2701007387 */ /* 0x000fe20000100800 */
[----:B------:R-:W-:-:S03]  /*81f0*/  FMUL R7, R105, R105 ;  /* 0x0000006969077220 */ /* 0x000fc60000400000 */
[----:B------:R-:W-:Y:S04]  /*8200*/  STL [R1+0x3b4], R33 ;  /* 0x0003b42101007387 */ /* 0x000fe80000100800 */
[----:B------:R-:W-:Y:S04]  /*8210*/  STL [R1+0x3bc], R27 ;  /* 0x0003bc1b01007387 */ /* 0x000fe80000100800 */
[----:B------:R-:W-:Y:S04]  /*8220*/  STL [R1+0x7a0], R105 ;  /* 0x0007a06901007387 */ /* 0x000fe80000100800 */
[----:B------:R1:W-:Y:S01]  /*8230*/  STL [R1+0x7ec], R6 ;  /* 0x0007ec0601007387 */ /* 0x0003e20000100800 */
[----:B------:R-:W-:Y:S01]  /*8240*/  CS2R R20, SRZ ;  /* 0x0000000000147805 */ /* 0x000fe2000001ff00 */
[----:B------:R-:W-:Y:S01]  /*8250*/  FFMA R7, R104, R104, R7 ;  /* 0x0000006868077223 */ /* 0x000fe20000000007 */
[----:B0-----:R-:W-:Y:S01]  /*8260*/  CS2R R22, SRZ ;  /* 0x0000000000167805 */ /* 0x001fe2000001ff00 */
[----:B-1----:R-:W-:Y:S01]  /*8270*/  FMUL R6, R6, R6 ;  /* 0x0000000606067220 */ /* 0x002fe20000400000 */
[----:B------:R-:W-:-:S02]  /*8280*/  IMAD.U32 R38, R38, 0x10000, RZ ;  /* 0x0001000026267824 */ /* 0x000fc400078e00ff */
[----:B------:R-:W-:Y:S01]  /*8290*/  FFMA R7, R46, R46, R7 ;  /* 0x0000002e2e077223 */ /* 0x000fe20000000007 */
[----:B------:R-:W-:Y:S02]  /*82a0*/  IMAD.U32 R37, R37, 0x10000, RZ ;  /* 0x0001000025257824 */ /* 0x000fe400078e00ff */
[----:B------:R-:W-:Y:S01]  /*82b0*/  FFMA R6, R47, R47, R6 ;  /* 0x0000002f2f067223 */ /* 0x000fe20000000006 */
[----:B------:R0:W2:Y:S03]  /*82c0*/  @P5 LDG.E.128 R20, desc[UR6][R152.64] ;  /* 0x0000000698145981 */ /* 0x0000a6000c1e1d00 */
[----:B------:R-:W-:Y:S01]  /*82d0*/  FFMA R6, R45, R45, R6 ;  /* 0x0000002d2d067223 */ /* 0x000fe20000000006 */
[----:B------:R-:W-:Y:S01]  /*82e0*/  FFMA R7, R38, R38, R7 ;  /* 0x0000002626077223 */ /* 0x000fe20000000007 */
[----:B------:R-:W-:Y:S02]  /*82f0*/  SHF.L.U32 R31, R31, 0x10, RZ ;  /* 0x000000101f1f7819 */ /* 0x000fe400000006ff */
[----:B------:R-:W-:Y:S01]  /*8300*/  FFMA R6, R37, R37, R6 ;  /* 0x0000002525067223 */ /* 0x000fe20000000006 */
[----:B------:R-:W-:Y:S01]  /*8310*/  FFMA R7, R36, R36, R7 ;  /* 0x0000002424077223 */ /* 0x000fe20000000007 */
[----:B------:R-:W-:-:S02]  /*8320*/  IMAD.U32 R30, R30, 0x10000, RZ ;  /* 0x000100001e1e7824 */ /* 0x000fc400078e00ff */
[----:B------:R-:W-:Y:S01]  /*8330*/  FFMA R6, R32, R32, R6 ;  /* 0x0000002020067223 */ /* 0x000fe20000000006 */
[----:B------:R-:W-:Y:S01]  /*8340*/  FFMA R7, R31, R31, R7 ;  /* 0x0000001f1f077223 */ /* 0x000fe20000000007 */
[----:B------:R-:W-:Y:S02]  /*8350*/  IMAD.U32 R25, R25, 0x10000, RZ ;  /* 0x0001000019197824 */ /* 0x000fe400078e00ff */
[----:B------:R-:W-:Y:S01]  /*8360*/  FFMA R6, R30, R30, R6 ;  /* 0x0000001e1e067223 */ /* 0x000fe20000000006 */
[----:B------:R-:W-:Y:S01]  /*8370*/  STL [R1+0x78c], R38 ;  /* 0x00078c2601007387 */ /* 0x000fe20000100800 */
[----:B------:R-:W-:Y:S02]  /*8380*/  IMAD.U32 R24, R24, 0x10000, RZ ;  /* 0x0001000018187824 */ /* 0x000fe400078e00ff */
[----:B------:R-:W-:Y:S01]  /*8390*/  FFMA R7, R26, R26, R7 ;  /* 0x0000001a1a077223 */ /* 0x000fe20000000007 */
[----:B------:R-:W-:Y:S01]  /*83a0*/  FFMA R117, R4, R4, R6 ;  /* 0x0000000404757223 */ /* 0x000fe20000000006 */
[----:B------:R1:W-:Y:S01]  /*83b0*/  STL [R1+0x7d0], R37 ;  /* 0x0007d02501007387 */ /* 0x0003e20000100800 */
[----:B------:R-:W-:-:S02]  /*83c0*/  IMAD.U32 R46, R165, 0x10000, RZ ;  /* 0x00010000a52e7824 */ /* 0x000fc400078e00ff */
[----:B------:R-:W-:Y:S01]  /*83d0*/  FFMA R116, R25, R25, R7 ;  /* 0x0000001919747223 */ /* 0x000fe20000000007 */
[----:B------:R-:W-:Y:S01]  /*83e0*/  IMAD.U32 R45, R161, 0x10000, RZ ;  /* 0x00010000a12d7824 */ /* 0x000fe200078e00ff */
[----:B------:R0:W-:Y:S01]  /*83f0*/  STL [R1+0x788], R31 ;  /* 0x0007881f01007387 */ /* 0x0001e20000100800 */
[----:B------:R-:W-:-:S03]  /*8400*/  FFMA R7, R24, R24, R117 ;  /* 0x0000001818077223 */ /* 0x000fc60000000075 */
[----:B------:R-:W-:Y:S01]  /*8410*/  STL [R1+0x7b8], R30 ;  /* 0x0007b81e01007387 */ /* 0x000fe20000100800 */
[----:B------:R-:W-:Y:S01]  /*8420*/  FMUL R161, R46, R46 ;  /* 0x0000002e2ea17220 */ /* 0x000fe20000400000 */
[----:B-1----:R-:W-:Y:S02]  /*8430*/  IMAD.U32 R37, R160, 0x10000, RZ ;  /* 0x00010000a0257824 */ /* 0x002fe400078e00ff */
[----:B------:R-:W-:Y:S01]  /*8440*/  STL [R1+0x774], R25 ;  /* 0x0007741901007387 */ /* 0x000fe20000100800 */
[----:B------:R-:W-:-:S03]  /*8450*/  FMUL R160, R45, R45 ;  /* 0x0000002d2da07220 */ /* 0x000fc60000400000 */
[----:B------:R1:W-:Y:S01]  /*8460*/  STL [R1+0x7a8], R24 ;  /* 0x0007a81801007387 */ /* 0x0003e20000100800 */
[----:B0-----:R-:W-:Y:S02]  /*8470*/  IMAD.U32 R31, R159, 0x10000, RZ ;  /* 0x000100009f1f7824 */ /* 0x001fe400078e00ff */
[----:B------:R-:W-:Y:S01]  /*8480*/  FFMA R161, R44, R44, R161 ;  /* 0x0000002c2ca17223 */ /* 0x000fe200000000a1 */
[----:B------:R-:W-:Y:S01]  /*8490*/  FFMA R160, R43, R43, R160 ;  /* 0x0000002b2ba07223 */ /* 0x000fe200000000a0 */
[----:B-1----:R-:W-:-:S04]  /*84a0*/  IMAD.U32 R24, R131, 0x10000, RZ ;  /* 0x0001000083187824 */ /* 0x002fc800078e00ff */
[----:B------:R-:W-:Y:S01]  /*84b0*/  FMUL R159, R24, R24 ;  /* 0x00000018189f7220 */ /* 0x000fe20000400000 */
[----:B------:R-:W-:Y:S02]  /*84c0*/  IMAD.U32 R38, R164, 0x10000, RZ ;  /* 0x00010000a4267824 */ /* 0x000fe400078e00ff */
[----:B------:R-:W-:Y:S01]  /*84d0*/  FFMA R161, R41, R41, R161 ;  /* 0x0000002929a17223 */ /* 0x000fe200000000a1 */
[----:B------:R-:W-:Y:S01]  /*84e0*/  FFMA R160, R40, R40, R160 ;  /* 0x0000002828a07223 */ /* 0x000fe200000000a0 */
[----:B------:R-:W-:Y:S01]  /*84f0*/  FFMA R159, R42, R42, R159 ;  /* 0x0000002a2a9f7223 */ /* 0x000fe2000000009f */
[----:B------:R-:W-:Y:S02]  /*8500*/  IMAD.U32 R36, R130, 0x10000, RZ ;  /* 0x0001000082247824 */ /* 0x000fe400078e00ff */
[----:B------:R-:W-:Y:S01]  /*8510*/  FFMA R161, R38, R38, R161 ;  /* 0x0000002626a17223 */ /* 0x000fe200000000a1 */
[----:B------:R-:W-:Y:S01]  /*8520*/  FFMA R160, R37, R37, R160 ;  /* 0x0000002525a07223 */ /* 0x000fe200000000a0 */
[----:B------:R-:W-:Y:S01]  /*8530*/  FFMA R159, R39, R39, R159 ;  /* 0x00000027279f7223 */ /* 0x000fe2000000009f */
[----:B------:R-:W-:-:S02]  /*8540*/  IMAD.U32 R32, R163, 0x10000, RZ ;  /* 0x00010000a3207824 */ /* 0x000fc400078e00ff */
[----:B------:R-:W-:Y:S01]  /*8550*/  FFMA R161, R35, R35, R161 ;  /* 0x0000002323a17223 */ /* 0x000fe200000000a1 */
[----:B------:R-:W-:Y:S01]  /*8560*/  FFMA R160, R34, R34, R160 ;  /* 0x0000002222a07223 */ /* 0x000fe200000000a0 */
[----:B------:R-:W-:Y:S01]  /*8570*/  FFMA R159, R36, R36, R159 ;  /* 0x00000024249f7223 */ /* 0x000fe2000000009f */
[----:B------:R-:W-:Y:S01]  /*8580*/  SHF.L.U32 R26, R162, 0x10, RZ ;  /* 0x00000010a21a7819 */ /* 0x000fe200000006ff */
[----:B------:R-:W-:Y:S01]  /*8590*/  STL [R1+0x7bc], R46 ;  /* 0x0007bc2e01007387 */ /* 0x000fe20000100800 */
[----:B------:R-:W-:Y:S02]  /*85a0*/  IMAD.U32 R30, R129, 0x10000, RZ ;  /* 0x00010000811e7824 */ /* 0x000fe400078e00ff */
[----:B------:R-:W-:Y:S01]  /*85b0*/  FFMA R159, R33, R33, R159 ;  /* 0x00000021219f7223 */ /* 0x000fe2000000009f */
[----:B------:R-:W-:Y:S01]  /*85c0*/  FFMA R161, R32, R32, R161 ;  /* 0x0000002020a17223 */ /* 0x000fe200000000a1 */
[----:B------:R-:W-:Y:S01]  /*85d0*/  STL [R1+0x7c0], R38 ;  /* 0x0007c02601007387 */ /* 0x000fe20000100800 */
[----:B------:R-:W-:-:S03]  /*85e0*/  FFMA R160, R31, R31, R160 ;  /* 0x0000001f1fa07223 */ /* 0x000fc600000000a0 */
[----:B------:R-:W-:Y:S01]  /*85f0*/  STL [R1+0x7c4], R32 ;  /* 0x0007c42001007387 */ /* 0x000fe20000100800 */
[----:B------:R-:W-:Y:S01]  /*8600*/  SHF.L.U32 R25, R158, 0x10, RZ ;  /* 0x000000109e197819 */ /* 0x000fe200000006ff */
[----:B------:R-:W-:Y:S02]  /*8610*/  FFMA R159, R30, R30, R159 ;  /* 0x0000001e1e9f7223 */ /* 0x000fe4000000009f */
[----:B------:R-:W-:Y:S01]  /*8620*/  STL [R1+0x7f4], R45 ;  /* 0x0007f42d01007387 */ /* 0x000fe20000100800 */
[----:B------:R-:W-:Y:S01]  /*8630*/  FFMA R161, R29, R29, R161 ;  /* 0x0000001d1da17223 */ /* 0x000fe200000000a1 */
[----:B------:R-:W-:Y:S02]  /*8640*/  FFMA R160, R28, R28, R160 ;  /* 0x0000001c1ca07223 */ /* 0x000fe400000000a0 */
[----:B------:R-:W-:Y:S04]  /*8650*/  STL [R1+0x7cc], R26 ;  /* 0x0007cc1a01007387 */ /* 0x000fe80000100800 */
[----:B------:R-:W-:Y:S01]  /*8660*/  STL [R1+0x7f8], R37 ;  /* 0x0007f82501007387 */ /* 0x000fe20000100800 */
[----:B------:R-:W-:-:S03]  /*8670*/  FFMA R159, R27, R27, R159 ;  /* 0x0000001b1b9f7223 */ /* 0x000fc6000000009f */
[----:B------:R-:W-:Y:S01]  /*8680*/  STL [R1+0x7fc], R31 ;  /* 0x0007fc1f01007387 */ /* 0x000fe20000100800 */
[----:B------:R-:W-:-:S03]  /*8690*/  FFMA R161, R26, R26, R161 ;  /* 0x0000001a1aa17223 */ /* 0x000fc600000000a1 */
[----:B------:R0:W-:Y:S01]  /*86a0*/  STL [R1+0x824], R24 ;  /* 0x0008241801007387 */ /* 0x0001e20000100800 */
[----:B------:R-:W-:-:S03]  /*86b0*/  FFMA R160, R25, R25, R160 ;  /* 0x0000001919a07223 */ /* 0x000fc600000000a0 */
[----:B------:R-:W1:Y:S01]  /*86c0*/  SHFL.BFLY PT, R163, R157, 0x4, 0x1f ;  /* 0x0c801f009da37f89 */ /* 0x000e6200000e0000 */
[----:B0-----:R-:W-:-:S03]  /*86d0*/  SHF.L.U32 R24, R128, 0x10, RZ ;  /* 0x0000001080187819 */ /* 0x001fc600000006ff */
[----:B------:R-:W0:Y:S04]  /*86e0*/  SHFL.BFLY PT, R164, R156, 0x4, 0x1f ;  /* 0x0c801f009ca47f89 */ /* 0x000e2800000e0000 */
[----:B------:R-:W0:Y:S01]  /*86f0*/  SHFL.BFLY PT, R162, R155, 0x4, 0x1f ;  /* 0x0c801f009ba27f89 */ /* 0x000e2200000e0000 */
[----:B------:R-:W-:-:S03]  /*8700*/  FFMA R159, R24, R24, R159 ;  /* 0x00000018189f7223 */ /* 0x000fc6000000009f */
[----:B------:R-:W0:Y:S04]  /*8710*/  SHFL.BFLY PT, R117, R154, 0x4, 0x1f ;  /* 0x0c801f009a757f89 */ /* 0x000e2800000e0000 */
        /* <DEDUP_REMOVED lines=9> */
[----:B------:R-:W3:Y:S04]  /*87b0*/  SHFL.BFLY PT, R121, R148, 0x4, 0x1f ;  /* 0x0c801f0094797f89 */ /* 0x000ee800000e0000 */
[----:B------:R-:W3:Y:S04]  /*87c0*/  SHFL.BFLY PT, R125, R139, 0x4, 0x1f ;  /* 0x0c801f008b7d7f89 */ /* 0x000ee800000e0000 */
[----:B------:R-:W3:Y:S04]  /*87d0*/  SHFL.BFLY PT, R120, R147, 0x4, 0x1f ;  /* 0x0c801f0093787f89 */ /* 0x000ee800000e0000 */
[----:B------:R-:W3:Y:S04]  /*87e0*/  SHFL.BFLY PT, R131, R159, 0x8, 0x1f ;  /* 0x0d001f009f837f89 */ /* 0x000ee800000e0000 */
[----:B------:R-:W4:Y:S04]  /*87f0*/  SHFL.BFLY PT, R123, R146, 0x4, 0x1f ;  /* 0x0c801f00927b7f89 */ /* 0x000f2800000e0000 */
[----:B------:R-:W5:Y:S01]  /*8800*/  SHFL.BFLY PT, R124, R143, 0x4, 0x1f ;  /* 0x0c801f008f7c7f89 */ /* 0x000f6200000e0000 */
[----:B-1----:R-:W-:Y:S01]  /*8810*/  FADD R163, R157, R163 ;  /* 0x000000a39da37221 */ /* 0x002fe20000000000 */
[----:B0-----:R-:W-:Y:S01]  /*8820*/  FADD R164, R156, R164 ;  /* 0x000000a49ca47221 */ /* 0x001fe20000000000 */
[----:B------:R-:W-:Y:S01]  /*8830*/  FADD R162, R155, R162 ;  /* 0x000000a29ba27221 */ /* 0x000fe20000000000 */
[----:B------:R-:W-:Y:S01]  /*8840*/  FADD R117, R154, R117 ;  /* 0x000000759a757221 */ /* 0x000fe20000000000 */
[----:B------:R-:W-:Y:S01]  /*8850*/  FADD R118, R151, R118 ;  /* 0x0000007697767221 */ /* 0x000fe20000000000 */
[----:B------:R-:W-:Y:S01]  /*8860*/  FADD R152, R7, R152 ;  /* 0x0000009807987221 */ /* 0x000fe20000000000 */
[----:B------:R-:W-:Y:S01]  /*8870*/  FADD R153, R161, R153 ;  /* 0x00000099a1997221 */ /* 0x000fe20000000000 */
[----:B------:R-:W-:Y:S01]  /*8880*/  FADD R119, R150, R119 ;  /* 0x0000007796777221 */ /* 0x000fe20000000000 */
[----:B------:R-:W-:Y:S01]  /*8890*/  FADD R128, R116, R128 ;  /* 0x0000008074807221 */ /* 0x000fe20000000000 */
[----:B------:R-:W-:Y:S01]  /*88a0*/  FADD R158, R160, R158 ;  /* 0x0000009ea09e7221 */ /* 0x000fe20000000000 */
[----:B------:R-:W0:Y:S01]  /*88b0*/  SHFL.BFLY PT, R7, R163, 0x2, 0x1f ;  /* 0x0c401f00a3077f89 */ /* 0x000e2200000e0000 */
[----:B------:R-:W-:Y:S01]  /*88c0*/  FADD R122, R149, R122 ;  /* 0x0000007a957a7221 */ /* 0x000fe20000000000 */
[----:B------:R-:W-:Y:S01]  /*88d0*/  FADD R129, R142, R129 ;  /* 0x000000818e817221 */ /* 0x000fe20000000000 */
[----:B------:R-:W-:Y:S01]  /*88e0*/  FADD R130, R138, R130 ;  /* 0x000000828a827221 */ /* 0x000fe20000000000 */
[----:B------:R-:W1:Y:S01]  /*88f0*/  SHFL.BFLY PT, R116, R164, 0x2, 0x1f ;  /* 0x0c401f00a4747f89 */ /* 0x000e6200000e0000 */
[----:B---3--:R-:W-:Y:S01]  /*8900*/  FADD R121, R148, R121 ;  /* 0x0000007994797221 */ /* 0x008fe20000000000 */
[----:B------:R-:W-:Y:S01]  /*8910*/  FADD R125, R139, R125 ;  /* 0x0000007d8b7d7221 */ /* 0x000fe20000000000 */
[----:B------:R-:W-:Y:S01]  /*8920*/  FADD R120, R147, R120 ;  /* 0x0000007893787221 */ /* 0x000fe20000000000 */
[----:B------:R-:W3:Y:S01]  /*8930*/  SHFL.BFLY PT, R138, R162, 0x2, 0x1f ;  /* 0x0c401f00a28a7f89 */ /* 0x000ee200000e0000 */
[----:B------:R-:W-:Y:S01]  /*8940*/  FADD R131, R159, R131 ;  /* 0x000000839f837221 */ /* 0x000fe20000000000 */
[----:B----4-:R-:W-:-:S02]  /*8950*/  FADD R123, R146, R123 ;  /* 0x0000007b927b7221 */ /* 0x010fc40000000000 */
[----:B------:R-:W4:Y:S01]  /*8960*/  SHFL.BFLY PT, R139, R117, 0x2, 0x1f ;  /* 0x0c401f00758b7f89 */ /* 0x000f2200000e0000 */
[----:B-----5:R-:W-:-:S03]  /*8970*/  FADD R124, R143, R124 ;  /* 0x0000007c8f7c7221 */ /* 0x020fc60000000000 */
[----:B------:R-:W5:Y:S04]  /*8980*/  SHFL.BFLY PT, R142, R118, 0x2, 0x1f ;  /* 0x0c401f00768e7f89 */ /* 0x000f6800000e0000 */
        /* <DEDUP_REMOVED lines=8> */
[----:B------:R-:W1:Y:S04]  /*8a10*/  SHFL.BFLY PT, R149, R123, 0x2, 0x1f ;  /* 0x0c401f007b957f89 */ /* 0x000e6800000e0000 */
[----:B------:R-:W4:Y:S04]  /*8a20*/  SHFL.BFLY PT, R154, R125, 0x2, 0x1f ;  /* 0x0c401f007d9a7f89 */ /* 0x000f2800000e0000 */
[----:B------:R-:W5:Y:S01]  /*8a30*/  SHFL.BFLY PT, R150, R124, 0x2, 0x1f ;  /* 0x0c401f007c967f89 */ /* 0x000f6200000e0000 */
[----:B------:R-:W-:-:S03]  /*8a40*/  SHF.R.U64 R6, R5, 0x3, RZ ;  /* 0x0000000305067819 */ /* 0x000fc600000012ff */
[----:B------:R-:W2:Y:S04]  /*8a50*/  SHFL.BFLY PT, R155, R130, 0x2, 0x1f ;  /* 0x0c401f00829b7f89 */ /* 0x000ea800000e0000 */
[----:B------:R-:W2:Y:S01]  /*8a60*/  SHFL.BFLY PT, R157, R152, 0x4, 0x1f ;  /* 0x0c801f00989d7f89 */ /* 0x000ea200000e0000 */
[----:B------:R-:W-:Y:S02]  /*8a70*/  MOV R4, UR4 ;  /* 0x0000000400047c02 */ /* 0x000fe40008000f00 */
[----:B------:R-:W-:Y:S01]  /*8a80*/  LOP3.LUT P4, RZ, R6, 0x1, RZ, 0xc0, !PT ;  /* 0x0000000106ff7812 */ /* 0x000fe2000788c0ff */
[----:B------:R-:W2:Y:S01]  /*8a90*/  SHFL.BFLY PT, R161, R131, 0x4, 0x1f ;  /* 0x0c801f0083a17f89 */ /* 0x000ea200000e0000 */
[----:B------:R-:W-:Y:S01]  /*8aa0*/  SHF.R.U64 R6, R5, 0x2, RZ ;  /* 0x0000000205067819 */ /* 0x000fe200000012ff */
[----:B0-----:R-:W-:Y:S01]  /*8ab0*/  FADD R7, R163, R7 ;  /* 0x00000007a3077221 */ /* 0x001fe20000000000 */
[----:B------:R-:W-:Y:S01]  /*8ac0*/  ISETP.GT.AND P6, PT, R4, -0x1, P4 ;  /* 0xffffffff0400780c */ /* 0x000fe200027c4270 */
[----:B-1----:R-:W-:Y:S01]  /*8ad0*/  FADD R116, R164, R116 ;  /* 0x00000074a4747221 */ /* 0x002fe20000000000 */
[----:B------:R-:W-:-:S02]  /*8ae0*/  IMAD.U32 R165, RZ, RZ, UR4 ;  /* 0x00000004ffa57e24 */ /* 0x000fc4000f8e00ff */
[----:B---3--:R-:W-:Y:S01]  /*8af0*/  FADD R138, R162, R138 ;  /* 0x0000008aa28a7221 */ /* 0x008fe20000000000 */
[----:B------:R-:W-:Y:S01]  /*8b00*/  LOP3.LUT P4, RZ, R6, 0x1, RZ, 0xc0, !PT ;  /* 0x0000000106ff7812 */ /* 0x000fe2000788c0ff */
[----:B----4-:R-:W-:Y:S01]  /*8b10*/  FADD R139, R117, R139 ;  /* 0x0000008b758b7221 */ /* 0x010fe20000000000 */
[----:B-----5:R-:W-:Y:S01]  /*8b20*/  FADD R142, R118, R142 ;  /* 0x0000008e768e7221 */ /* 0x020fe20000000000 */
[----:B------:R-:W-:Y:S01]  /*8b30*/  FADD R159, R153, R159 ;  /* 0x0000009f999f7221 */ /* 0x000fe20000000000 */
[----:B------:R-:W-:Y:S01]  /*8b40*/  FADD R143, R119, R143 ;  /* 0x0000008f778f7221 */ /* 0x000fe20000000000 */
[----:B------:R-:W-:Y:S01]  /*8b50*/  FADD R160, R158, R160 ;  /* 0x000000a09ea07221 */ /* 0x000fe20000000000 */
[----:B------:R-:W0:Y:S01]  /*8b60*/  SHFL.BFLY PT, R153, R7, 0x1, 0x1f ;  /* 0x0c201f0007997f89 */ /* 0x000e2200000e0000 */
[----:B------:R-:W-:Y:S01]  /*8b70*/  FADD R146, R122, R146 ;  /* 0x000000927a927221 */ /* 0x000fe20000000000 */
[----:B------:R-:W-:Y:S01]  /*8b80*/  FADD R151, R129, R151 ;  /* 0x0000009781977221 */ /* 0x000fe20000000000 */
[----:B------:R-:W-:Y:S01]  /*8b90*/  ISETP.GT.AND P5, PT, R165, -0x1, P4 ;  /* 0xffffffffa500780c */ /* 0x000fe200027a4270 */
[----:B------:R-:W1:Y:S01]  /*8ba0*/  SHFL.BFLY PT, R158, R116, 0x1, 0x1f ;  /* 0x0c201f00749e7f89 */ /* 0x000e6200000e0000 */
[----:B------:R-:W-:Y:S01]  /*8bb0*/  FADD R147, R121, R147 ;  /* 0x0000009379937221 */ /* 0x000fe20000000000 */
[----:B------:R-:W-:Y:S01]  /*8bc0*/  SHF.R.U64 R129, R5, 0x1, RZ ;  /* 0x0000000105817819 */ /* 0x000fe200000012ff */
[----:B------:R-:W-:Y:S01]  /*8bd0*/  FADD R148, R120, R148 ;  /* 0x0000009478947221 */ /* 0x000fe20000000000 */
[----:B------:R-:W3:Y:S01]  /*8be0*/  SHFL.BFLY PT, R162, R138, 0x1, 0x1f ;  /* 0x0c201f008aa27f89 */ /* 0x000ee200000e0000 */
[----:B------:R-:W-:Y:S01]  /*8bf0*/  LOP3.LUT R0, R0, 0xfffffffe, RZ, 0xc0, !PT ;  /* 0xfffffffe00007812 */ /* 0x000fe200078ec0ff */
[----:B------:R-:W-:Y:S01]  /*8c00*/  FADD R156, R128, R156 ;  /* 0x0000009c809c7221 */ /* 0x000fe20000000000 */
[----:B------:R-:W-:Y:S01]  /*8c10*/  FADD R149, R123, R149 ;  /* 0x000000957b957221 */ /* 0x000fe20000000000 */
[----:B------:R-:W4:Y:S01]  /*8c20*/  SHFL.BFLY PT, R163, R139, 0x1, 0x1f ;  /* 0x0c201f008ba37f89 */ /* 0x000f2200000e0000 */
[----:B------:R-:W-:Y:S01]  /*8c30*/  FADD R154, R125, R154 ;  /* 0x0000009a7d9a7221 */ /* 0x000fe20000000000 */
[----:B------:R-:W-:Y:S01]  /*8c40*/  FADD R150, R124, R150 ;  /* 0x000000967c967221 */ /* 0x000fe20000000000 */
[----:B------:R-:W-:Y:S01]  /*8c50*/  IMAD.U32 R164, RZ, RZ, UR4 ;  /* 0x00000004ffa47e24 */ /* 0x000fe2000f8e00ff */
[----:B------:R-:W5:Y:S01]  /*8c60*/  SHFL.BFLY PT, R128, R142, 0x1, 0x1f ;  /* 0x0c201f008e807f89 */ /* 0x000f6200000e0000 */
[----:B------:R-:W-:-:S03]  /*8c70*/  LOP3.LUT P4, RZ, R129, 0x1, RZ, 0xc0, !PT ;  /* 0x0000000181ff7812 */ /* 0x000fc6000788c0ff */
[----:B------:R-:W0:Y:S01]  /*8c80*/  SHFL.BFLY PT, R125, R143, 0x1, 0x1f ;  /* 0x0c201f008f7d7f89 */ /* 0x000e2200000e0000 */
[----:B------:R-:W-:Y:S01]  /*8c90*/  @P6 LOP3.LUT R0, R0, 0x1, RZ, 0xfc, !PT ;  /* 0x0000000100006812 */ /* 0x000fe200078efcff */
[----:B--2---:R-:W-:Y:S02]  /*8ca0*/  FADD R155, R130, R155 ;  /* 0x0000009b829b7221 */ /* 0x004fe40000000000 */
[----:B------:R-:W2:Y:S01]  /*8cb0*/  SHFL.BFLY PT, R124, R146, 0x1, 0x1f ;  /* 0x0c201f00927c7f89 */ /* 0x000ea200000e0000 */
[----:B------:R-:W-:-:S03]  /*8cc0*/  FADD R157, R152, R157 ;  /* 0x0000009d989d7221 */ /* 0x000fc60000000000 */
[----:B------:R-:W0:Y:S01]  /*8cd0*/  SHFL.BFLY PT, R123, R147, 0x1, 0x1f ;  /* 0x0c201f00937b7f89 */ /* 0x000e2200000e0000 */
[----:B------:R-:W-:-:S03]  /*8ce0*/  ISETP.GT.AND P4, PT, R164, -0x1, P4 ;  /* 0xffffffffa400780c */ /* 0x000fc60002784270 */
[----:B------:R-:W0:Y:S01]  /*8cf0*/  SHFL.BFLY PT, R122, R148, 0x1, 0x1f ;  /* 0x0c201f00947a7f89 */ /* 0x000e2200000e0000 */
[----:B------:R-:W-:-:S03]  /*8d00*/  LOP3.LUT R0, R0, 0xfffffffd, RZ, 0xc0, !PT ;  /* 0xfffffffd00007812 */ /* 0x000fc600078ec0ff */
[----:B------:R-:W0:Y:S01]  /*8d10*/  SHFL.BFLY PT, R121, R149, 0x1, 0x1f ;  /* 0x0c201f0095797f89 */ /* 0x000e2200000e0000 */
[----:B------:R-:W-:-:S03]  /*8d20*/  FADD R161, R131, R161 ;  /* 0x000000a183a17221 */ /* 0x000fc60000000000 */
[----:B------:R-:W0:Y:S04]  /*8d30*/  SHFL.BFLY PT, R120, R150, 0x1, 0x1f ;  /* 0x0c201f0096787f89 */ /* 0x000e2800000e0000 */
[----:B------:R-:W0:Y:S01]  /*8d40*/  SHFL.BFLY PT, R119, R151, 0x1, 0x1f ;  /* 0x0c201f0097777f89 */ /* 0x000e2200000e0000 */
[----:B------:R-:W-:-:S03]  /*8d50*/  @P5 LOP3.LUT R0, R0, 0x2, RZ, 0xfc, !PT ;  /* 0x0000000200005812 */ /* 0x000fc600078efcff */
[----:B------:R-:W0:Y:S04]  /*8d60*/  SHFL.BFLY PT, R118, R154, 0x1, 0x1f ;  /* 0x0c201f009a767f89 */ /* 0x000e2800000e0000 */
[----:B------:R-:W1:Y:S04]  /*8d70*/  SHFL.BFLY PT, R117, R155, 0x1, 0x1f ;  /* 0x0c201f009b757f89 */ /* 0x000e6800000e0000 */
[----:B------:R-:W2:Y:S01]  /*8d80*/  SHFL.BFLY PT, R152, R156, 0x2, 0x1f ;  /* 0x0c401f009c987f89 */ /* 0x000ea200000e0000 */
[----:B------:R-:W-:-:S03]  /*8d90*/  LOP3.LUT R2, R2, 0xffffffef, RZ, 0xc0, !PT ;  /* 0xffffffef02027812 */ /* 0x000fc600078ec0ff */
[----:B------:R-:W2:Y:S01]  /*8da0*/  SHFL.BFLY PT, R5, R157, 0x2, 0x1f ;  /* 0x0c401f009d057f89 */ /* 0x000ea200000e0000 */
[----:B------:R-:W-:-:S03]  /*8db0*/  LOP3.LUT R0, R0, 0xfffffffb, RZ, 0xc0, !PT ;  /* 0xfffffffb00007812 */ /* 0x000fc600078ec0ff */
[----:B------:R-:W2:Y:S04]  /*8dc0*/  SHFL.BFLY PT, R6, R159, 0x2, 0x1f ;  /* 0x0c401f009f067f89 */ /* 0x000ea800000e0000 */
[----:B------:R-:W2:Y:S04]  /*8dd0*/  SHFL.BFLY PT, R131, R160, 0x2, 0x1f ;  /* 0x0c401f00a0837f89 */ /* 0x000ea800000e0000 */
[----:B------:R-:W2:Y:S01]  /*8de0*/  SHFL.BFLY PT, R130, R161, 0x2, 0x1f ;  /* 0x0c401f00a1827f89 */ /* 0x000ea200000e0000 */
[----:B------:R-:W-:Y:S01]  /*8df0*/  @P5 LOP3.LUT R2, R2, 0x10, RZ, 0xfc, !PT ;  /* 0x0000001002025812 */ /* 0x000fe200078efcff */
[----:B0-----:R-:W-:Y:S01]  /*8e00*/  FADD R165, R7, R153 ;  /* 0x0000009907a57221 */ /* 0x001fe20000000000 */
[----:B------:R-:W-:Y:S01]  /*8e10*/  @P4 LOP3.LUT R0, R0, 0x4, RZ, 0xfc, !PT ;  /* 0x0000000400004812 */ /* 0x000fe200078efcff */
[----:B------:R-:W-:Y:S01]  /*8e20*/  STL [R1+0x804], R25 ;  /* 0x0008041901007387 */ /* 0x000fe20000100800 */
[----:B-1----:R-:W-:Y:S01]  /*8e30*/  FADD R164, R116, R158 ;  /* 0x0000009e74a47221 */ /* 0x002fe20000000000 */
[----:B---3--:R-:W-:-:S02]  /*8e40*/  FADD R162, R138, R162 ;  /* 0x000000a28aa27221 */ /* 0x008fc40000000000 */
[----:B------:R-:W-:Y:S01]  /*8e50*/  STL [R1+0x828], R36 ;  /* 0x0008282401007387 */ /* 0x000fe20000100800 */
[----:B----4-:R-:W-:-:S03]  /*8e60*/  FADD R129, R139, R163 ;  /* 0x000000a38b817221 */ /* 0x010fc60000000000 */
[----:B------:R-:W-:Y:S01]  /*8e70*/  STL [R1+0x82c], R30 ;  /* 0x00082c1e01007387 */ /* 0x000fe20000100800 */
[----:B-----5:R-:W-:-:S03]  /*8e80*/  FADD R128, R142, R128 ;  /* 0x000000808e807221 */ /* 0x020fc60000000000 */
[----:B------:R-:W-:Y:S01]  /*8e90*/  STL [R1+0x834], R24 ;  /* 0x0008341801007387 */ /* 0x000fe20000100800 */
[----:B------:R-:W-:-:S03]  /*8ea0*/  FADD R125, R143, R125 ;  /* 0x0000007d8f7d7221 */ /* 0x000fc60000000000 */
[----:B------:R0:W-:Y:S01]  /*8eb0*/  STL [R1+0x914], R2 ;  /* 0x0009140201007387 */ /* 0x0001e20000100800 */
[----:B--2---:R-:W-:-:S03]  /*8ec0*/  FADD R124, R146, R124 ;  /* 0x0000007c927c7221 */ /* 0x004fc60000000000 */
[----:B------:R1:W-:Y:S01]  /*8ed0*/  STL [R1+0xa8c], R0 ;  /* 0x000a8c0001007387 */ /* 0x0003e20000100800 */
[----:B------:R-:W-:-:S03]  /*8ee0*/  FADD R123, R147, R123 ;  /* 0x0000007b937b7221 */ /* 0x000fc60000000000 */
[----:B------:R-:W-:Y:S01]  /*8ef0*/  STL [R1+0x918], R165 ;  /* 0x000918a501007387 */ /* 0x000fe20000100800 */
        /* <DEDUP_REMOVED lines=22> */
[----:B0-----:R-:W-:-:S03]  /*9060*/  IMAD.U32 R2, R52, 0x10000, RZ ;  /* 0x0001000034027824 */ /* 0x001fc600078e00ff */
[----:B------:R-:W-:Y:S01]  /*9070*/  STL [R1+0x948], R118 ;  /* 0x0009487601007387 */ /* 0x000fe20000100800 */
[----:B-1----:R-:W-:-:S03]  /*9080*/  SHF.L.U32 R0, R53, 0x10, RZ ;  /* 0x0000001035007819 */ /* 0x002fc600000006ff */
[----:B------:R-:W-:Y:S04]  /*9090*/  STL [R1+0x94c], R117 ;  /* 0x00094c7501007387 */ /* 0x000fe80000100800 */
[----:B------:R-:W-:Y:S01]  /*90a0*/  STL [R1+0xa90], R116 ;  /* 0x000a907401007387 */ /* 0x000fe20000100800 */
[----:B------:R-:W-:-:S03]  /*90b0*/  IMAD.U32 R105, R54, 0x10000, RZ ;  /* 0x0001000036697824 */ /* 0x000fc600078e00ff */
[----:B------:R-:W-:Y:S04]  /*90c0*/  STL [R1+0xa94], R5 ;  /* 0x000a940501007387 */ /* 0x000fe80000100800 */
[----:B------:R-:W-:Y:S01]  /*90d0*/  STL [R1+0xa98], R6 ;  /* 0x000a980601007387 */ /* 0x000fe20000100800 */
[----:B------:R-:W-:-:S03]  /*90e0*/  IMAD.U32 R47, R55, 0x10000, RZ ;  /* 0x00010000372f7824 */ /* 0x000fc600078e00ff */
[----:B------:R-:W-:Y:S04]  /*90f0*/  STL [R1+0xa9c], R7 ;  /* 0x000a9c0701007387 */ /* 0x000fe80000100800 */
[----:B------:R-:W-:Y:S04]  /*9100*/  STL [R1+0xaa0], R130 ;  /* 0x000aa08201007387 */ /* 0x000fe80000100800 */
[----:B------:R-:W-:Y:S04]  /*9110*/  STL [R1+0x140], R2 ;  /* 0x0001400201007387 */ /* 0x000fe80000100800 */
[----:B------:R0:W-:Y:S04]  /*9120*/  STL [R1+0x144], R0 ;  /* 0x0001440001007387 */ /* 0x0001e80000100800 */
[----:B------:R-:W-:Y:S01]  /*9130*/  STL [R1+0x148], R105 ;  /* 0x0001486901007387 */ /* 0x000fe20000100800 */
[----:B0-----:R-:W-:-:S03]  /*9140*/  IMAD.U32 R0, R48, 0x10000, RZ ;  /* 0x0001000030007824 */ /* 0x001fc600078e00ff */
[----:B------:R-:W-:Y:S04]  /*9150*/  STL [R1+0xaa4], R105 ;  /* 0x000aa46901007387 */ /* 0x000fe80000100800 */
[----:B------:R-:W-:Y:S04]  /*9160*/  STL [R1+0x14c], R47 ;  /* 0x00014c2f01007387 */ /* 0x000fe80000100800 */
[----:B------:R0:W-:Y:S01]  /*9170*/  STL [R1+0x150], R0 ;  /* 0x0001500001007387 */ /* 0x0001e20000100800 */
[----:B------:R-:W-:Y:S02]  /*9180*/  IMAD.U32 R44, R50, 0x10000, RZ ;  /* 0x00010000322c7824 */ /* 0x000fe400078e00ff */
[----:B------:R-:W-:Y:S01]  /*9190*/  IMAD.U32 R24, R51, 0x10000, RZ ;  /* 0x0001000033187824 */ /* 0x000fe200078e00ff */
[----:B------:R-:W-:Y:S01]  /*91a0*/  STL [R1+0xaa8], R47 ;  /* 0x000aa82f01007387 */ /* 0x000fe20000100800 */
[----:B0-----:R-:W-:-:S05]  /*91b0*/  SHF.L.U32 R0, R49, 0x10, RZ ;  /* 0x0000001031007819 */ /* 0x001fca00000006ff */
        /* <DEDUP_REMOVED lines=33> */
[----:B------:R-:W-:Y:S01]  /*93d0*/  STL [R1+0xac4], R111 ;  /* 0x000ac46f01007387 */ /* 0x000fe20000100800 */
[----:B------:R-:W-:-:S03]  /*93e0*/  IMAD.U32 R106, R74, 0x10000, RZ ;  /* 0x000100004a6a7824 */ /* 0x000fc600078e00ff */
[----:B------:R-:W-:Y:S04]  /*93f0*/  STL [R1+0x210], R37 ;  /* 0x0002102501007387 */ /* 0x000fe80000100800 */
[----:B------:R0:W-:Y:S01]  /*9400*/  STL [R1+0x21c], R0 ;  /* 0x00021c0001007387 */ /* 0x0001e20000100800 */
[----:B------:R-:W-:-:S03]  /*9410*/  IMAD.U32 R40, R75, 0x10000, RZ ;  /* 0x000100004b287824 */ /* 0x000fc600078e00ff */
[----:B------:R-:W-:Y:S01]  /*9420*/  STL [R1+0xac8], R37 ;  /* 0x000ac82501007387 */ /* 0x000fe20000100800 */
[----:B0-----:R-:W-:-:S05]  /*9430*/  SHF.L.U32 R0, R73, 0x10, RZ ;  /* 0x0000001049007819 */ /* 0x001fca00000006ff */
[----:B------:R0:W-:Y:S04]  /*9440*/  STL [R1+0x228], R0 ;  /* 0x0002280001007387 */ /* 0x0001e80000100800 */
[----:B------:R-:W-:Y:S01]  /*9450*/  STL [R1+0x22c], R106 ;  /* 0x00022c6a01007387 */ /* 0x000fe20000100800 */
[----:B------:R-:W-:-:S03]  /*9460*/  IMAD.U32 R107, R78, 0x10000, RZ ;  /* 0x000100004e6b7824 */ /* 0x000fc600078e00ff */
[----:B------:R1:W-:Y:S01]  /*9470*/  STL [R1+0xacc], R106 ;  /* 0x000acc6a01007387 */ /* 0x0003e20000100800 */
[----:B0-----:R-:W-:-:S03]  /*9480*/  IMAD.U32 R0, R76, 0x10000, RZ ;  /* 0x000100004c007824 */ /* 0x001fc600078e00ff */
[----:B------:R-:W-:Y:S01]  /*9490*/  STL [R1+0x230], R40 ;  /* 0x0002302801007387 */ /* 0x000fe20000100800 */
[----:B------:R-:W-:Y:S01]  /*94a0*/  IMAD.U32 R41, R79, 0x10000, RZ ;  /* 0x000100004f297824 */ /* 0x000fe200078e00ff */
[----:B-1----:R-:W-:Y:S02]  /*94b0*/  SHF.L.U32 R106, R77, 0x10, RZ ;  /* 0x000000104d6a7819 */ /* 0x002fe400000006ff */
[----:B------:R0:W-:Y:S01]  /*94c0*/  STL [R1+0x23c], R0 ;  /* 0x00023c0001007387 */ /* 0x0001e20000100800 */
[----:B------:R-:W-:-:S03]  /*94d0*/  SHF.L.U32 R37, R81, 0x10, RZ ;  /* 0x0000001051257819 */ /* 0x000fc600000006ff */
[----:B------:R-:W-:Y:S04]  /*94e0*/  STL [R1+0xad0], R40 ;  /* 0x000ad02801007387 */ /* 0x000fe80000100800 */
[----:B------:R-:W-:Y:S01]  /*94f0*/  STL [R1+0x240], R106 ;  /* 0x0002406a01007387 */ /* 0x000fe20000100800 */
[----:B0-----:R-:W-:-:S03]  /*9500*/  IMAD.U32 R0, R80, 0x10000, RZ ;  /* 0x0001000050007824 */ /* 0x001fc600078e00ff */
[----:B------:R-:W-:Y:S01]  /*9510*/  STL [R1+0xad8], R106 ;  /* 0x000ad86a01007387 */ /* 0x000fe20000100800 */
[----:B------:R-:W-:-:S03]  /*9520*/  IMAD.U32 R38, R82, 0x10000, RZ ;  /* 0x0001000052267824 */ /* 0x000fc600078e00ff */
[----:B------:R-:W-:Y:S01]  /*9530*/  STL [R1+0x244], R107 ;  /* 0x0002446b01007387 */ /* 0x000fe20000100800 */
[----:B------:R-:W-:-:S03]  /*9540*/  IMAD.U32 R42, R83, 0x10000, RZ ;  /* 0x00010000532a7824 */ /* 0x000fc600078e00ff */
[----:B------:R-:W-:Y:S04]  /*9550*/  STL [R1+0xad4], R107 ;  /* 0x000ad46b01007387 */ /* 0x000fe80000100800 */
[----:B------:R-:W-:Y:S04]  /*9560*/  STL [R1+0x248], R41 ;  /* 0x0002482901007387 */ /* 0x000fe80000100800 */
        /* <DEDUP_REMOVED lines=16> */
[----:B------:R0:W-:Y:S01]  /*9670*/  STL [R1+0xaec], R111 ;  /* 0x000aec6f01007387 */ /* 0x0001e20000100800 */
[----:B------:R-:W-:-:S03]  /*9680*/  IMAD.U32 R34, R94, 0x10000, RZ ;  /* 0x000100005e227824 */ /* 0x000fc600078e00ff */
[----:B------:R-:W-:Y:S01]  /*9690*/  STL [R1+0x27c], R39 ;  /* 0x00027c2701007387 */ /* 0x000fe20000100800 */
[----:B------:R-:W-:-:S03]  /*96a0*/  IMAD.U32 R26, R95, 0x10000, RZ ;  /* 0x000100005f1a7824 */ /* 0x000fc600078e00ff */
[----:B------:R-:W-:Y:S04]  /*96b0*/  STL [R1+0xaf0], R39 ;  /* 0x000af02701007387 */ /* 0x000fe80000100800 */
[----:B------:R-:W-:Y:S01]  /*96c0*/  STL [R1+0x280], R43 ;  /* 0x0002802b01007387 */ /* 0x000fe20000100800 */
[----:B0-----:R-:W-:-:S03]  /*96d0*/  IMAD.U32 R111, R16, 0x10000, RZ ;  /* 0x00010000106f7824 */ /* 0x001fc600078e00ff */
[----:B------:R0:W-:Y:S04]  /*96e0*/  STL [R1+0x28c], R0 ;  /* 0x00028c0001007387 */ /* 0x0001e80000100800 */
[----:B------:R-:W-:Y:S01]  /*96f0*/  STL [R1+0xaf4], R43 ;  /* 0x000af42b01007387 */ /* 0x000fe20000100800 */
[----:B------:R-:W-:-:S03]  /*9700*/  SHF.L.U32 R110, R17, 0x10, RZ ;  /* 0x00000010116e7819 */ /* 0x000fc600000006ff */
[----:B------:R-:W-:Y:S04]  /*9710*/  STL [R1+0x290], R36 ;  /* 0x0002902401007387 */ /* 0x000fe80000100800 */
[----:B------:R-:W-:Y:S01]  /*9720*/  STL [R1+0xaf8], R36 ;  /* 0x000af82401007387 */ /* 0x000fe20000100800 */
[----:B------:R-:W-:-:S03]  /*9730*/  IMAD.U32 R35, R18, 0x10000, RZ ;  /* 0x0001000012237824 */ /* 0x000fc600078e00ff */
        /* <DEDUP_REMOVED lines=17> */
[----:B0-----:R-:W-:-:S03]  /*9850*/  IMAD.U32 R0, R68, 0x10000, RZ ;  /* 0x0001000044007824 */ /* 0x001fc600078e00ff */
[----:B------:R-:W-:Y:S01]  /*9860*/  STL [R1+0x2e4], R42 ;  /* 0x0002e42a01007387 */ /* 0x000fe20000100800 */
[----:B------:R-:W-:-:S03]  /*9870*/  SHF.L.U32 R5, R69, 0x10, RZ ;  /* 0x0000001045057819 */ /* 0x000fc600000006ff */
[----:B------:R-:W-:Y:S01]  /*9880*/  STL [R1+0xb14], R42 ;  /* 0x000b142a01007387 */ /* 0x000fe20000100800 */
[----:B------:R-:W-:-:S03]  /*9890*/  IMAD.U32 R4, R70, 0x10000, RZ ;  /* 0x0001000046047824 */ /* 0x000fc600078e00ff */
[----:B------:R-:W-:Y:S01]  /*98a0*/  STL [R1+0x2ec], R25 ;  /* 0x0002ec1901007387 */ /* 0x000fe20000100800 */
[----:B------:R-:W-:-:S03]  /*98b0*/  IMAD.U32 R2, R71, 0x10000, RZ ;  /* 0x0001000047027824 */ /* 0x000fc600078e00ff */
[----:B------:R-:W-:Y:S01]  /*98c0*/  STL [R1+0xb18], R25 ;  /* 0x000b181901007387 */ /* 0x000fe20000100800 */
[----:B------:R-:W-:-:S03]  /*98d0*/  IMAD.U32 R38, R8, 0x10000, RZ ;  /* 0x0001000008267824 */ /* 0x000fc600078e00ff */
[----:B------:R-:W-:Y:S01]  /*98e0*/  STL [R1+0x2f0], R28 ;  /* 0x0002f01c01007387 */ /* 0x000fe20000100800 */
[----:B------:R-:W-:-:S03]  /*98f0*/  SHF.L.U32 R45, R9, 0x10, RZ ;  /* 0x00000010092d7819 */ /* 0x000fc600000006ff */
[----:B------:R-:W-:Y:S01]  /*9900*/  STL [R1+0xb1c], R28 ;  /* 0x000b1c1c01007387 */ /* 0x000fe20000100800 */
[----:B------:R-:W-:-:S03]  /*9910*/  PRMT R131, R52, 0x7632, R131 ;  /* 0x0000763234837816 */ /* 0x000fc60000000083 */
[----:B------:R-:W-:Y:S01]  /*9920*/  STL [R1+0x2f4], R126 ;  /* 0x0002f47e01007387 */ /* 0x000fe20000100800 */
[----:B------:R-:W-:-:S03]  /*9930*/  IMAD.U32 R29, R10, 0x10000, RZ ;  /* 0x000100000a1d7824 */ /* 0x000fc600078e00ff */
[----:B------:R-:W-:Y:S01]  /*9940*/  STL [R1+0xb20], R126 ;  /* 0x000b207e01007387 */ /* 0x000fe20000100800 */
[----:B------:R-:W-:Y:S01]  /*9950*/  PRMT R151, R58, 0x7632, R151 ;  /* 0x000076323a977816 */ /* 0x000fe20000000097 */
[----:B------:R-:W-:Y:S02]  /*9960*/  IMAD.U32 R127, R11, 0x10000, RZ ;  /* 0x000100000b7f7824 */ /* 0x000fe400078e00ff */
[----:B------:R0:W-:Y:S01]  /*9970*/  STL [R1+0x324], R0 ;  /* 0x0003240001007387 */ /* 0x0001e20000100800 */
        /* <DEDUP_REMOVED lines=15> */
[----:B------:R-:W-:Y:S01]  /*9a70*/  PRMT R10, R11, 0x7632, R10 ;  /* 0x000076320b0a7816 */ /* 0x000fe2000000000a */
[----:B------:R-:W-:Y:S02]  /*9a80*/  IMAD.U32 R6, R52, 0x10000, RZ ;  /* 0x0001000034067824 */ /* 0x000fe400078e00ff */
[----:B------:R-:W-:Y:S01]  /*9a90*/  STL [R1+0x364], R29 ;  /* 0x0003641d01007387 */ /* 0x000fe20000100800 */
[----:B------:R-:W-:Y:S01]  /*9aa0*/  PRMT R11, R96, 0x7632, R11 ;  /* 0x00007632600b7816 */ /* 0x000fe2000000000b */
[----:B------:R-:W-:Y:S01]  /*9ab0*/  IMAD.U32 R31, R102, 0x10000, RZ ;  /* 0x00010000661f7824 */ /* 0x000fe200078e00ff */
[----:B------:R-:W-:Y:S01]  /*9ac0*/  SHF.L.U32 R44, R101, 0x10, RZ ;  /* 0x00000010652c7819 */ /* 0x000fe200000006ff */
[----:B------:R-:W-:Y:S01]  /*9ad0*/  STL [R1+0x368], R127 ;  /* 0x0003687f01007387 */ /* 0x000fe20000100800 */
[----:B------:R-:W-:Y:S01]  /*9ae0*/  PRMT R96, R100, 0x7632, R96 ;  /* 0x0000763264607816 */ /* 0x000fe20000000060 */
[----:B------:R-:W-:-:S02]  /*9af0*/  IMAD.U32 R162, R103, 0x10000, RZ ;  /* 0x0001000067a27824 */ /* 0x000fc400078e00ff */
[----:B------:R-:W-:Y:S01]  /*9b00*/  STL [R1+0x3a0], R37 ;  /* 0x0003a02501007387 */ /* 0x000fe20000100800 */
[----:B------:R-:W-:Y:S01]  /*9b10*/  PRMT R149, R56, 0x7632, R149 ;  /* 0x0000763238957816 */ /* 0x000fe20000000095 */
[C---:B------:R-:W-:Y:S01]  /*9b20*/  IMAD.U32 R106, R12.reuse, 0x10000, RZ ;  /* 0x000100000c6a7824 */ /* 0x040fe200078e00ff */
[----:B------:R-:W-:Y:S01]  /*9b30*/  PRMT R100, R12, 0x7632, R100 ;  /* 0x000076320c647816 */ /* 0x000fe20000000064 */
[----:B------:R-:W-:Y:S01]  /*9b40*/  STL [R1+0x3a8], R24 ;  /* 0x0003a81801007387 */ /* 0x000fe20000100800 */
[C---:B------:R-:W-:Y:S01]  /*9b50*/  PRMT R12, R13.reuse, 0x7632, R12 ;  /* 0x000076320d0c7816 */ /* 0x040fe2000000000c */
[----:B------:R-:W-:Y:S01]  /*9b60*/  FMUL R56, R6, R6 ;  /* 0x0000000606387220 */ /* 0x000fe20000400000 */
[----:B------:R-:W-:Y:S01]  /*9b70*/  SHF.L.U32 R47, R13, 0x10, RZ ;  /* 0x000000100d2f7819 */ /* 0x000fe200000006ff */
[----:B------:R-:W-:Y:S01]  /*9b80*/  STL [R1+0x3b0], R30 ;  /* 0x0003b01e01007387 */ /* 0x000fe20000100800 */
[C---:B------:R-:W-:Y:S01]  /*9b90*/  PRMT R13, R14.reuse, 0x7632, R13 ;  /* 0x000076320e0d7816 */ /* 0x040fe2000000000d */
[----:B------:R-:W-:-:S02]  /*9ba0*/  IMAD.U32 R32, R14, 0x10000, RZ ;  /* 0x000100000e207824 */ /* 0x000fc400078e00ff */
[----:B------:R-:W-:Y:S01]  /*9bb0*/  STL [R1+0x3b8], R163 ;  /* 0x0003b8a301007387 */ /* 0x000fe20000100800 */
[C---:B------:R-:W-:Y:S01]  /*9bc0*/  PRMT R14, R15.reuse, 0x7632, R14 ;  /* 0x000076320f0e7816 */ /* 0x040fe2000000000e */
[----:B------:R-:W-:Y:S02]  /*9bd0*/  IMAD.U32 R164, R15, 0x10000, RZ ;  /* 0x000100000fa47824 */ /* 0x000fe400078e00ff */
[----:B------:R-:W-:Y:S01]  /*9be0*/  STL [R1+0x3dc], R41 ;  /* 0x0003dc2901007387 */ /* 0x000fe20000100800 */
[C---:B------:R-:W-:Y:S01]  /*9bf0*/  PRMT R15, R112.reuse, 0x7632, R15 ;  /* 0x00007632700f7816 */ /* 0x040fe2000000000f */
[----:B------:R-:W-:Y:S02]  /*9c00*/  IMAD.U32 R107, R112, 0x10000, RZ ;  /* 0x00010000706b7824 */ /* 0x000fe400078e00ff */
[----:B------:R-:W-:Y:S01]  /*9c10*/  STL [R1+0x3e8], R44 ;  /* 0x0003e82c01007387 */ /* 0x000fe20000100800 */
[----:B------:R-:W-:Y:S01]  /*9c20*/  FFMA R112, R0, R0, R56 ;  /* 0x0000000000707223 */ /* 0x000fe20000000038 */
[----:B------:R-:W-:-:S02]  /*9c30*/  SHF.L.U32 R105, R113, 0x10, RZ ;  /* 0x0000001071697819 */ /* 0x000fc400000006ff */
[----:B------:R-:W-:Y:S01]  /*9c40*/  STL [R1+0x3f0], R31 ;  /* 0x0003f01f01007387 */ /* 0x000fe20000100800 */
[----:B------:R-:W-:-:S03]  /*9c50*/  IMAD.U32 R33, R114, 0x10000, RZ ;  /* 0x0001000072217824 */ /* 0x000fc600078e00ff */
[----:B------:R-:W-:Y:S01]  /*9c60*/  STL [R1+0x3f8], R162 ;  /* 0x0003f8a201007387 */ /* 0x000fe20000100800 */
[----:B------:R-:W-:Y:S01]  /*9c70*/  IMAD.U32 R165, R115, 0x10000, RZ ;  /* 0x0001000073a57824 */ /* 0x000fe200078e00ff */
[----:B0-----:R-:W-:Y:S02]  /*9c80*/  SHF.L.U32 R0, R58, 0x10, RZ ;  /* 0x000000103a007819 */ /* 0x001fe400000006ff */
[----:B------:R-:W-:Y:S01]  /*9c90*/  STL [R1+0x410], R106 ;  /* 0x0004106a01007387 */ /* 0x000fe20000100800 */
[----:B------:R-:W-:-:S03]  /*9ca0*/  FFMA R112, R5, R5, R112 ;  /* 0x0000000505707223 */ /* 0x000fc60000000070 */
[----:B------:R-:W-:Y:S01]  /*9cb0*/  STL [R1+0x41c], R47 ;  /* 0x00041c2f01007387 */ /* 0x000fe20000100800 */
[----:B------:R-:W-:-:S03]  /*9cc0*/  PRMT R156, R63, 0x7632, R156 ;  /* 0x000076323f9c7816 */ /* 0x000fc6000000009c */
[----:B------:R-:W-:Y:S01]  /*9cd0*/  STL [R1+0x428], R32 ;  /* 0x0004282001007387 */ /* 0x000fe20000100800 */
[----:B------:R-:W-:-:S03]  /*9ce0*/  PRMT R63, R70, 0x7632, R63 ;  /* 0x00007632463f7816 */ /* 0x000fc6000000003f */
[----:B------:R-:W-:Y:S01]  /*9cf0*/  STL [R1+0x42c], R164 ;  /* 0x00042ca401007387 */ /* 0x000fe20000100800 */
[----:B------:R-:W-:-:S03]  /*9d00*/  FFMA R112, R0, R0, R112 ;  /* 0x0000000000707223 */ /* 0x000fc60000000070 */
[----:B------:R-:W-:Y:S04]  /*9d10*/  STL [R1+0x464], R107 ;  /* 0x0004646b01007387 */ /* 0x000fe80000100800 */
[----:B------:R-:W-:Y:S04]  /*9d20*/  STL [R1+0x468], R105 ;  /* 0x0004686901007387 */ /* 0x000fe80000100800 */
[----:B------:R-:W-:Y:S04]  /*9d30*/  STL [R1+0x470], R33 ;  /* 0x0004702101007387 */ /* 0x000fe80000100800 */
[----:B------:R-:W-:Y:S01]  /*9d40*/  STL [R1+0x474], R165 ;  /* 0x000474a501007387 */ /* 0x000fe20000100800 */
[----:B------:R-:W-:-:S03]  /*9d50*/  PRMT R68, R71, 0x7632, R68 ;  /* 0x0000763247447816 */ /* 0x000fc60000000044 */
[----:B------:R-:W-:Y:S01]  /*9d60*/  STL [R1+0x860], R6 ;  /* 0x0008600601007387 */ /* 0x000fe20000100800 */
[----:B------:R-:W-:-:S03]  /*9d70*/  FFMA R112, R4, R4, R112 ;  /* 0x0000000404707223 */ /* 0x000fc60000000070 */
[----:B------:R0:W-:Y:S01]  /*9d80*/  STL [R1+0x85c], R0 ;  /* 0x00085c0001007387 */ /* 0x0001e20000100800 */
[----:B------:R-:W-:Y:S01]  /*9d90*/  IMAD.U32 R40, R20, 0x10000, RZ ;  /* 0x0001000014287824 */ /* 0x000fe200078e00ff */
[----:B------:R-:W-:Y:S01]  /*9da0*/  PRMT R138, R53, 0x7632, R138 ;  /* 0x00007632358a7816 */ /* 0x000fe2000000008a */
[----:B0-----:R-:W-:Y:S01]  /*9db0*/  IMAD.U32 R0, R63, 0x10000, RZ ;  /* 0x000100003f007824 */ /* 0x001fe200078e00ff */
[----:B------:R-:W-:-:S03]  /*9dc0*/  PRMT R139, R54, 0x7632, R139 ;  /* 0x00007632368b7816 */ /* 0x000fc6000000008b */
[----:B------:R-:W-:Y:S01]  /*9dd0*/  FFMA R112, R0, R0, R112 ;  /* 0x0000000000707223 */ /* 0x000fe20000000070 */
[----:B------:R0:W-:Y:S01]  /*9de0*/  STL [R1+0x854], R0 ;  /* 0x0008540001007387 */ /* 0x0001e20000100800 */
[----:B------:R-:W-:Y:S01]  /*9df0*/  SHF.L.U32 R130, R21, 0x10, RZ ;  /* 0x0000001015827819 */ /* 0x000fe200000006ff */
[----:B------:R-:W-:Y:S01]  /*9e00*/  IMAD.U32 R108, R22, 0x10000, RZ ;  /* 0x00010000166c7824 */ /* 0x000fe200078e00ff */
[----:B------:R-:W-:Y:S01]  /*9e10*/  PRMT R143, R48, 0x7632, R143 ;  /* 0x00007632308f7816 */ /* 0x000fe2000000008f */
[----:B------:R-:W-:Y:S01]  /*9e20*/  IMAD.U32 R129, R23, 0x10000, RZ ;  /* 0x0001000017817824 */ /* 0x000fe200078e00ff */
[----:B------:R-:W-:Y:S01]  /*9e30*/  PRMT R142, R55, 0x7632, R142 ;  /* 0x00007632378e7816 */ /* 0x000fe2000000008e */
[----:B0-----:R-:W-:Y:S01]  /*9e40*/  IMAD.U32 R0, R68, 0x10000, RZ ;  /* 0x0001000044007824 */ /* 0x001fe200078e00ff */
[----:B------:R-:W-:Y:S01]  /*9e50*/  PRMT R146, R49, 0x7632, R146 ;  /* 0x0000763231927816 */ /* 0x000fe20000000092 */
[----:B------:R-:W-:Y:S01]  /*9e60*/  IMAD.U32 R34, R131, 0x10000, RZ ;  /* 0x0001000083227824 */ /* 0x000fe200078e00ff */
[----:B------:R-:W-:-:S02]  /*9e70*/  PRMT R147, R50, 0x7632, R147 ;  /* 0x0000763232937816 */ /* 0x000fc40000000093 */
[----:B------:R0:W-:Y:S01]  /*9e80*/  STL [R1+0x83c], R0 ;  /* 0x00083c0001007387 */ /* 0x0001e20000100800 */
[----:B------:R-:W-:Y:S01]  /*9e90*/  SHF.L.U32 R7, R138, 0x10, RZ ;  /* 0x000000108a077819 */ /* 0x000fe200000006ff */
[----:B------:R-:W-:Y:S02]  /*9ea0*/  IMAD.U32 R109, R139, 0x10000, RZ ;  /* 0x000100008b6d7824 */ /* 0x000fe400078e00ff */
[----:B------:R-:W-:Y:S01]  /*9eb0*/  STL [R1+0x434], R40 ;  /* 0x0004342801007387 */ /* 0x000fe20000100800 */
[----:B------:R-:W-:Y:S01]  /*9ec0*/  PRMT R148, R51, 0x7632, R148 ;  /* 0x0000763233947816 */ /* 0x000fe20000000094 */
[----:B------:R-:W-:Y:S02]  /*9ed0*/  IMAD.U32 R27, R143, 0x10000, RZ ;  /* 0x000100008f1b7824 */ /* 0x000fe400078e00ff */
[----:B------:R-:W-:Y:S01]  /*9ee0*/  STL [R1+0x440], R130 ;  /* 0x0004408201007387 */ /* 0x000fe20000100800 */
[----:B------:R-:W-:Y:S01]  /*9ef0*/  IMAD.U32 R128, R142, 0x10000, RZ ;  /* 0x000100008e807824 */ /* 0x000fe200078e00ff */
[----:B------:R-:W-:-:S02]  /*9f00*/  PRMT R150, R57, 0x7632, R150 ;  /* 0x0000763239967816 */ /* 0x000fc40000000096 */
[----:B------:R-:W-:Y:S01]  /*9f10*/  STL [R1+0x444], R108 ;  /* 0x0004446c01007387 */ /* 0x000fe20000100800 */
[----:B------:R-:W-:Y:S01]  /*9f20*/  SHF.L.U32 R6, R146, 0x10, RZ ;  /* 0x0000001092067819 */ /* 0x000fe200000006ff */
[----:B------:R-:W-:Y:S02]  /*9f30*/  IMAD.U32 R46, R147, 0x10000, RZ ;  /* 0x00010000932e7824 */ /* 0x000fe400078e00ff */
        /* <DEDUP_REMOVED lines=17> */
[----:B------:R-:W-:-:S02]  /*a050*/  FFMA R68, R2, R2, R112 ;  /* 0x0000000202447223 */ /* 0x000fc40000000070 */
        /* <DEDUP_REMOVED lines=12> */
[----:B------:R-:W-:Y:S02]  /*a120*/  FFMA R68, R0, R0, R68 ;  /* 0x0000000000447223 */ /* 0x000fe40000000044 */
[----:B------:R-:W-:Y:S01]  /*a130*/  STL [R1+0x67c], R5 ;  /* 0x00067c0501007387 */ /* 0x000fe20000100800 */
[----:B------:R-:W-:Y:S01]  /*a140*/  PRMT R73, R74, 0x7632, R73 ;  /* 0x000076324a497816 */ /* 0x000fe20000000049 */
[----:B------:R-:W-:Y:S02]  /*a150*/  IMAD.U32 R123, R156, 0x10000, RZ ;  /* 0x000100009c7b7824 */ /* 0x000fe400078e00ff */
[----:B------:R-:W-:Y:S01]  /*a160*/  STL [R1+0x680], R151 ;  /* 0x0006809701007387 */ /* 0x000fe20000100800 */
[----:B------:R-:W-:Y:S01]  /*a170*/  PRMT R74, R75, 0x7632, R74 ;  /* 0x000076324b4a7816 */ /* 0x000fe2000000004a */
[----:B------:R-:W-:Y:S01]  /*a180*/  IMAD.U32 R148, R65, 0x10000, RZ ;  /* 0x0001000041947824 */ /* 0x000fe200078e00ff */
[----:B0-----:R-:W-:Y:S01]  /*a190*/  SHF.L.U32 R0, R64, 0x10, RZ ;  /* 0x0000001040007819 */ /* 0x001fe200000006ff */
        /* <DEDUP_REMOVED lines=59> */
[----:B------:R-:W-:Y:S01]  /*a550*/  PRMT R159, R18, 0x7632, R159 ;  /* 0x00007632129f7816 */ /* 0x000fe2000000009f */
[----:B------:R-:W-:Y:S01]  /*a560*/  STL [R1+0x734], R83 ;  /* 0x0007345301007387 */ /* 0x000fe20000100800 */
[----:B------:R-:W-:Y:S02]  /*a570*/  PRMT R21, R22, 0x7632, R21 ;  /* 0x0000763216157816 */ /* 0x000fe40000000015 */
[----:B------:R-:W-:Y:S01]  /*a580*/  SHF.L.U32 R92, R92, 0x10, RZ ;  /* 0x000000105c5c7819 */ /* 0x000fe200000006ff */
[----:B------:R-:W-:Y:S01]  /*a590*/  STL [R1+0x72c], R82 ;  /* 0x00072c5201007387 */ /* 0x000fe20000100800 */
[----:B------:R-:W-:Y:S02]  /*a5a0*/  PRMT R161, R88, 0x7632, R161 ;  /* 0x0000763258a17816 */ /* 0x000fe400000000a1 */
[----:B------:R-:W-:Y:S01]  /*a5b0*/  PRMT R22, R23, 0x7632, R22 ;  /* 0x0000763217167816 */ /* 0x000fe20000000016 */
[----:B------:R-:W-:Y:S01]  /*a5c0*/  STL [R1+0x738], R84 ;  /* 0x0007385401007387 */ /* 0x000fe20000100800 */
[----:B------:R-:W-:Y:S01]  /*a5d0*/  PRMT R160, R19, 0x7632, R160 ;  /* 0x0000763213a07816 */ /* 0x000fe200000000a0 */
[----:B------:R-:W-:Y:S01]  /*a5e0*/  IMAD.U32 R23, R95, 0x10000, RZ ;  /* 0x000100005f177824 */ /* 0x000fe200078e00ff */
[----:B------:R-:W-:Y:S01]  /*a5f0*/  PRMT R88, R89, 0x7632, R88 ;  /* 0x0000763259587816 */ /* 0x000fe20000000058 */
[----:B------:R-:W-:Y:S01]  /*a600*/  STL [R1+0x73c], R85 ;  /* 0x00073c5501007387 */ /* 0x000fe20000100800 */
[----:B------:R-:W-:Y:S01]  /*a610*/  IMAD.U32 R94, R94, 0x10000, RZ ;  /* 0x000100005e5e7824 */ /* 0x000fe200078e00ff */
[----:B------:R-:W-:-:S02]  /*a620*/  PRMT R89, R90, 0x7632, R89 ;  /* 0x000076325a597816 */ /* 0x000fc40000000059 */
[----:B------:R5:W-:Y:S01]  /*a630*/  STL [R1+0x744], R87 ;  /* 0x0007445701007387 */ /* 0x000be20000100800 */
[----:B------:R-:W-:Y:S01]  /*a640*/  SHF.L.U32 R158, R158, 0x10, RZ ;  /* 0x000000109e9e7819 */ /* 0x000fe200000006ff */
[----:B------:R-:W-:Y:S01]  /*a650*/  IMAD.U32 R147, R159, 0x10000, RZ ;  /* 0x000100009f937824 */ /* 0x000fe200078e00ff */
[----:B------:R-:W-:Y:S01]  /*a660*/  PRMT R90, R91, 0x7632, R90 ;  /* 0x000076325b5a7816 */ /* 0x000fe2000000005a */
[----:B------:R-:W-:Y:S01]  /*a670*/  STL [R1+0x740], R86 ;  /* 0x0007405601007387 */ /* 0x000fe20000100800 */
[----:B------:R-:W-:Y:S01]  /*a680*/  LOP3.LUT P0, RZ, R3, 0x40, RZ, 0xc0, !PT ;  /* 0x0000004003ff7812 */ /* 0x000fe2000780c0ff */
[----:B------:R-:W-:Y:S01]  /*a690*/  IMAD.U32 R64, R161, 0x10000, RZ ;  /* 0x00010000a1407824 */ /* 0x000fe200078e00ff */
[C---:B------:R-:W-:Y:S01]  /*a6a0*/  LOP3.LUT P3, RZ, R3.reuse, 0x100, RZ, 0xc0, !PT ;  /* 0x0000010003ff7812 */ /* 0x040fe2000786c0ff */
[----:B------:R-:W-:Y:S01]  /*a6b0*/  STL [R1+0x748], R92 ;  /* 0x0007485c01007387 */ /* 0x000fe20000100800 */
[C---:B------:R-:W-:Y:S01]  /*a6c0*/  LOP3.LUT P2, RZ, R3.reuse, 0x200, RZ, 0xc0, !PT ;  /* 0x0000020003ff7812 */ /* 0x040fe2000784c0ff */
[----:B------:R-:W-:Y:S01]  /*a6d0*/  IMAD.U32 R121, R160, 0x10000, RZ ;  /* 0x00010000a0797824 */ /* 0x000fe200078e00ff */
[C---:B------:R-:W-:Y:S01]  /*a6e0*/  LOP3.LUT P1, RZ, R3.reuse, 0x400, RZ, 0xc0, !PT ;  /* 0x0000040003ff7812 */ /* 0x040fe2000782c0ff */
[----:B------:R-:W-:Y:S01]  /*a6f0*/  STL [R1+0x74c], R93 ;  /* 0x00074c5d01007387 */ /* 0x000fe20000100800 */
[----:B------:R-:W-:Y:S01]  /*a700*/  LOP3.LUT R3, R3, 0xff7fffff, RZ, 0xc0, !PT ;  /* 0xff7fffff03037812 */ /* 0x000fe200078ec0ff */
[----:B------:R-:W-:Y:S01]  /*a710*/  IMAD.U32 R89, R89, 0x10000, RZ ;  /* 0x0001000059597824 */ /* 0x000fe200078e00ff */
[----:B------:R-:W-:Y:S01]  /*a720*/  SHF.L.U32 R88, R88, 0x10, RZ ;  /* 0x0000001058587819 */ /* 0x000fe200000006ff */
[----:B------:R-:W-:Y:S01]  /*a730*/  STL [R1+0x754], R23 ;  /* 0x0007541701007387 */ /* 0x000fe20000100800 */
[----:B------:R-:W-:-:S03]  /*a740*/  IMAD.U32 R120, R90, 0x10000, RZ ;  /* 0x000100005a787824 */ /* 0x000fc600078e00ff */
[----:B------:R-:W-:Y:S01]  /*a750*/  STL [R1+0x750], R94 ;  /* 0x0007505e01007387 */ /* 0x000fe20000100800 */
[----:B------:R-:W-:Y:S01]  /*a760*/  @P6 LOP3.LUT R3, R3, 0x800000, RZ, 0xfc, !PT ;  /* 0x0080000003036812 */ /* 0x000fe200078efcff */
        /* <DEDUP_REMOVED lines=11> */
[----:B------:R-:W-:Y:S01]  /*a820*/  LOP3.LUT P6, RZ, R3, 0x20, RZ, 0xc0, !PT ;  /* 0x0000002003ff7812 */ /* 0x000fe200078cc0ff */
        /* <DEDUP_REMOVED lines=15> */
[----:B------:R-:W-:Y:S01]  /*a920*/  PRMT R101, R113, 0x7632, R101 ;  /* 0x0000763271657816 */ /* 0x000fe20000000065 */
[----:B------:R-:W-:Y:S02]  /*a930*/  IMAD.U32 R143, R98, 0x10000, RZ ;  /* 0x00010000628f7824 */ /* 0x000fe400078e00ff */
[----:B------:R-:W-:Y:S01]  /*a940*/  STL [R1+0x7c8], R67 ;  /* 0x0007c84301007387 */ /* 0x000fe20000100800 */
[----:B------:R-:W-:Y:S02]  /*a950*/  CS2R R16, SRZ ;  /* 0x0000000000107805 */ /* 0x000fe4000001ff00 */
[----:B------:R-:W-:Y:S01]  /*a960*/  CS2R R18, SRZ ;  /* 0x0000000000127805 */ /* 0x000fe2000001ff00 */
[----:B------:R-:W-:Y:S01]  /*a970*/  STL [R1+0x79c], R119 ;  /* 0x00079c7701007387 */ /* 0x000fe20000100800 */
[----:B------:R-:W-:-:S03]  /*a980*/  IMAD.U32 R113, R100, 0x10000, RZ ;  /* 0x0001000064717824 */ /* 0x000fc600078e00ff */
[----:B------:R-:W-:Y:S01]  /*a990*/  STL [R1+0x7d4], R70 ;  /* 0x0007d44601007387 */ /* 0x000fe20000100800 */
[----:B------:R-:W-:Y:S01]  /*a9a0*/  IMAD.U32 R118, R99, 0x10000, RZ ;  /* 0x0001000063767824 */ /* 0x000fe200078e00ff */
[----:B------:R-:W-:Y:S02]  /*a9b0*/  PRMT R102, R114, 0x7632, R102 ;  /* 0x0000763272667816 */ /* 0x000fe40000000066 */
[----:B------:R-:W-:Y:S01]  /*a9c0*/  STL [R1+0x7d8], R71 ;  /* 0x0007d84701007387 */ /* 0x000fe20000100800 */
[----:B------:R-:W-:Y:S01]  /*a9d0*/  SHF.L.U32 R153, R12, 0x10, RZ ;  /* 0x000000100c997819 */ /* 0x000fe200000006ff */
[----:B------:R-:W-:Y:S02]  /*a9e0*/  IMAD.U32 R142, R13, 0x10000, RZ ;  /* 0x000100000d8e7824 */ /* 0x000fe400078e00ff */
[----:B------:R0:W-:Y:S01]  /*a9f0*/  STL [R1+0x800], R42 ;  /* 0x0008002a01007387 */ /* 0x0001e20000100800 */
[----:B------:R-:W-:Y:S01]  /*aa00*/  PRMT R103, R115, 0x7632, R103 ;  /* 0x0000763273677816 */ /* 0x000fe20000000067 */
[----:B------:R-:W-:-:S02]  /*aa10*/  IMAD.U32 R114, R15, 0x10000, RZ ;  /* 0x000100000f727824 */ /* 0x000fc400078e00ff */
[----:B------:R-:W-:Y:S01]  /*aa20*/  STL [R1+0x7dc], R91 ;  /* 0x0007dc5b01007387 */ /* 0x000fe20000100800 */
[----:B------:R-:W-:-:S03]  /*aa30*/  IMAD.U32 R117, R14, 0x10000, RZ ;  /* 0x000100000e757824 */ /* 0x000fc600078e00ff */
[----:B------:R-:W-:Y:S01]  /*aa40*/  STL [R1+0x808], R72 ;  /* 0x0008084801007387 */ /* 0x000fe20000100800 */
[----:B------:R-:W-:-:S03]  /*aa50*/  SHF.L.U32 R152, R101, 0x10, RZ ;  /* 0x0000001065987819 */ /* 0x000fc600000006ff */
[----:B------:R-:W-:Y:S01]  /*aa60*/  STL [R1+0x80c], R143 ;  /* 0x00080c8f01007387 */ /* 0x000fe20000100800 */
[----:B------:R-:W-:-:S03]  /*aa70*/  IMAD.U32 R115, R112, 0x10000, RZ ;  /* 0x0001000070737824 */ /* 0x000fc600078e00ff */
[----:B------:R0:W-:Y:S01]  /*aa80*/  STL [R1+0x830], R113 ;  /* 0x0008307101007387 */ /* 0x0001e20000100800 */
[----:B------:R-:W-:-:S03]  /*aa90*/  IMAD.U32 R4, R103, 0x10000, RZ ;  /* 0x0001000067047824 */ /* 0x000fc600078e00ff */
[----:B------:R0:W5:Y:S04]  /*aaa0*/  @P6 LDG.E.128 R16, desc[UR6][R144.64] ;  /* 0x0000000690106981 */ /* 0x000168000c1e1d00 */
[----:B------:R-:W-:Y:S01]  /*aab0*/  STL [R1+0x810], R118 ;  /* 0x0008107601007387 */ /* 0x000fe20000100800 */
[----:B------:R-:W-:-:S03]  /*aac0*/  SHF.L.U32 R150, R20, 0x10, RZ ;  /* 0x0000001014967819 */ /* 0x000fc600000006ff */
[----:B------:R-:W-:Y:S01]  /*aad0*/  STL [R1+0x838], R153 ;  /* 0x0008389901007387 */ /* 0x000fe20000100800 */
[----:B0-----:R-:W-:-:S03]  /*aae0*/  IMAD.U32 R145, R102, 0x10000, RZ ;  /* 0x0001000066917824 */ /* 0x001fc600078e00ff */
[----:B------:R-:W-:Y:S01]  /*aaf0*/  STL [R1+0x840], R142 ;  /* 0x0008408e01007387 */ /* 0x000fe20000100800 */
[----:B------:R-:W-:-:S03]  /*ab00*/  IMAD.U32 R144, R21, 0x10000, RZ ;  /* 0x0001000015907824 */ /* 0x000fc600078e00ff */
[----:B------:R0:W-:Y:S04]  /*ab10*/  STL [R1+0x864], R114 ;  /* 0x0008647201007387 */ /* 0x0001e80000100800 */
[----:B------:R-:W-:Y:S04]  /*ab20*/  STL [R1+0x844], R117 ;  /* 0x0008447501007387 */ /* 0x000fe80000100800 */
[----:B------:R-:W-:Y:S04]  /*ab30*/  STL [R1+0x868], R152 ;  /* 0x0008689801007387 */ /* 0x000fe80000100800 */
[----:B------:R-:W-:Y:S01]  /*ab40*/  STL [R1+0x86c], R145 ;  /* 0x00086c9101007387 */ /* 0x000fe20000100800 */
[----:B------:R-:W-:-:S03]  /*ab50*/  FMUL R10, R27, R27 ;  /* 0x0000001b1b0a7220 */ /* 0x000fc60000400000 */
[----:B------:R0:W-:Y:S04]  /*ab60*/  STL [R1+0x884], R115 ;  /* 0x0008847301007387 */ /* 0x0001e80000100800 */
[----:B------:R-:W-:Y:S04]  /*ab70*/  STL [R1+0x870], R4 ;  /* 0x0008700401007387 */ /* 0x000fe80000100800 */
[----:B------:R-:W-:Y:S04]  /*ab80*/  STL [R1+0x888], R150 ;  /* 0x0008889601007387 */ /* 0x000fe80000100800 */
[----:B------:R-:W-:Y:S04]  /*ab90*/  STL [R1+0x88c], R144 ;  /* 0x00088c9001007387 */ /* 0x000fe80000100800 */
[----:B-1----:R-:W5:Y:S04]  /*aba0*/  LDL R27, [R1+0x140] ;  /* 0x00014000011b7983 */ /* 0x002f680000100800 */
[----:B------:R-:W5:Y:S04]  /*abb0*/  LDL R35, [R1+0x150] ;  /* 0x0001500001237983 */ /* 0x000f680000100800 */
[----:B------:R-:W5:Y:S04]  /*abc0*/  LDL R110, [R1+0x160] ;  /* 0x00016000016e7983 */ /* 0x000f680000100800 */
[----:B------:R-:W5:Y:S01]  /*abd0*/  LDL R111, [R1+0x174] ;  /* 0x00017400016f7983 */ /* 0x000f620000100800 */
[----:B------:R-:W-:-:S02]  /*abe0*/  IMAD.U32 R2, R22, 0x10000, RZ ;  /* 0x0001000016027824 */ /* 0x000fc400078e00ff */
[----:B------:R-:W-:Y:S01]  /*abf0*/  FMUL R9, R34, R34 ;  /* 0x0000002222097220 */ /* 0x000fe20000400000 */
[----:B------:R-:W-:Y:S01]  /*ac00*/  FMUL R11, R26, R26 ;  /* 0x0000001a1a0b7220 */ /* 0x000fe20000400000 */
[----:B------:R-:W5:Y:S01]  /*ac10*/  LDL R34, [R1+0x21c] ;  /* 0x00021c0001227983 */ /* 0x000f620000100800 */
[----:B------:R-:W-:Y:S01]  /*ac20*/  FMUL R12, R126, R126 ;  /* 0x0000007e7e0c7220 */ /* 0x000fe20000400000 */
[----:B------:R-:W-:Y:S02]  /*ac30*/  FMUL R13, R28, R28 ;  /* 0x0000001c1c0d7220 */ /* 0x000fe40000400000 */
[----:B--2---:R-:W2:Y:S01]  /*ac40*/  LDL R26, [R1+0x204] ;  /* 0x00020400011a7983 */ /* 0x004ea20000100800 */
[----:B------:R-:W-:-:S03]  /*ac50*/  FMUL R14, R25, R25 ;  /* 0x00000019190e7220 */ /* 0x000fc60000400000 */
[----:B------:R-:W2:Y:S04]  /*ac60*/  LDL R36, [R1+0x23c] ;  /* 0x00023c0001247983 */ /* 0x000ea80000100800 */
[----:B------:R-:W2:Y:S04]  /*ac70*/  LDL R43, [R1+0x254] ;  /* 0x00025400012b7983 */ /* 0x000ea80000100800 */
[----:B------:R-:W2:Y:S04]  /*ac80*/  LDL R39, [R1+0x274] ;  /* 0x0002740001277983 */ /* 0x000ea80000100800 */
[----:B------:R-:W2:Y:S01]  /*ac90*/  LDL R69, [R1+0x28c] ;  /* 0x00028c0001457983 */ /* 0x000ea20000100800 */
[----:B------:R-:W-:-:S03]  /*aca0*/  FMUL R15, R75, R75 ;  /* 0x0000004b4b0f7220 */ /* 0x000fc60000400000 */
[----:B------:R-:W-:Y:S01]  /*acb0*/  STL [R1+0x890], R2 ;  /* 0x0008900201007387 */ /* 0x000fe20000100800 */
[----:B------:R-:W-:Y:S01]  /*acc0*/  FMUL R20, R79, R79 ;  /* 0x0000004f4f147220 */ /* 0x000fe20000400000 */
[----:B------:R-:W-:Y:S02]  /*acd0*/  FMUL R21, R83, R83 ;  /* 0x0000005353157220 */ /* 0x000fe40000400000 */
[----:B------:R-:W2:Y:S01]  /*ace0*/  LDL.LU R126, [R1+0xb20] ;  /* 0x000b2000017e7983 */ /* 0x000ea20000300800 */
[----:B------:R-:W-:Y:S01]  /*acf0*/  FMUL R22, R87, R87 ;  /* 0x0000005757167220 */ /* 0x000fe20000400000 */
[----:B------:R-:W-:Y:S02]  /*ad00*/  FMUL R112, R42, R42 ;  /* 0x0000002a2a707220 */ /* 0x000fe40000400000 */
[----:B---3--:R-:W3:Y:S04]  /*ad10*/  LDL.LU R28, [R1+0xb1c] ;  /* 0x000b1c00011c7983 */ /* 0x008ee80000300800 */
[----:B----4-:R-:W4:Y:S04]  /*ad20*/  LDL.LU R25, [R1+0xb18] ;  /* 0x000b180001197983 */ /* 0x010f280000300800 */
[----:B------:R-:W3:Y:S04]  /*ad30*/  LDL R90, [R1+0x144] ;  /* 0x00014400015a7983 */ /* 0x000ee80000100800 */
[----:B------:R-:W3:Y:S04]  /*ad40*/  LDL R95, [R1+0x154] ;  /* 0x00015400015f7983 */ /* 0x000ee80000100800 */
[----:B-----5:R-:W5:Y:S04]  /*ad50*/  LDL R87, [R1+0x164] ;  /* 0x0001640001577983 */ /* 0x020f680000100800 */
[----:B------:R-:W3:Y:S04]  /*ad60*/  LDL R83, [R1+0x178] ;  /* 0x0001780001537983 */ /* 0x000ee80000100800 */
[----:B------:R-:W3:Y:S04]  /*ad70*/  LDL R79, [R1+0x208] ;  /* 0x00020800014f7983 */ /* 0x000ee80000100800 */
[----:B------:R-:W3:Y:S04]  /*ad80*/  LDL R75, [R1+0x228] ;  /* 0x00022800014b7983 */ /* 0x000ee80000100800 */
[----:B------:R-:W3:Y:S01]  /*ad90*/  LDL.LU R42, [R1+0xb14] ;  /* 0x000b1400012a7983 */ /* 0x000ee20000300800 */
[----:B------:R-:W-:-:S03]  /*ada0*/  FFMA R9, R27, R27, R9 ;  /* 0x0000001b1b097223 */ /* 0x000fc60000000009 */
[----:B------:R-:W4:Y:S01]  /*adb0*/  LDL.LU R27, [R1+0xb10] ;  /* 0x000b1000011b7983 */ /* 0x000f220000300800 */
[----:B------:R-:W-:-:S03]  /*adc0*/  FFMA R10, R35, R35, R10 ;  /* 0x00000023230a7223 */ /* 0x000fc6000000000a */
[----:B------:R-:W4:Y:S01]  /*add0*/  LDL.LU R35, [R1+0xb0c] ;  /* 0x000b0c0001237983 */ /* 0x000f220000300800 */
[----:B------:R-:W-:-:S03]  /*ade0*/  FFMA R11, R110, R110, R11 ;  /* 0x0000006e6e0b7223 */ /* 0x000fc6000000000b */
[----:B------:R-:W4:Y:S01]  /*adf0*/  LDL.LU R110, [R1+0xb08] ;  /* 0x000b0800016e7983 */ /* 0x000f220000300800 */
[----:B------:R-:W-:-:S03]  /*ae00*/  FFMA R12, R111, R111, R12 ;  /* 0x0000006f6f0c7223 */ /* 0x000fc6000000000c */
[----:B------:R-:W4:Y:S01]  /*ae10*/  LDL.LU R111, [R1+0xb04] ;  /* 0x000b0400016f7983 */ /* 0x000f220000300800 */
[----:B------:R-:W-:Y:S01]  /*ae20*/  FMUL R23, R23, R23 ;  /* 0x0000001717177220 */ /* 0x000fe20000400000 */
[----:B------:R-:W-:Y:S01]  /*ae30*/  FFMA R14, R34, R34, R14 ;  /* 0x00000022220e7223 */ /* 0x000fe2000000000e */
[----:B------:R-:W-:Y:S01]  /*ae40*/  FMUL R64, R64, R64 ;  /* 0x0000004040407220 */ /* 0x000fe20000400000 */
[----:B--2---:R-:W-:Y:S02]  /*ae50*/  FFMA R13, R26, R26, R13 ;  /* 0x0000001a1a0d7223 */ /* 0x004fe4000000000d */
[----:B------:R-:W2:Y:S01]  /*ae60*/  LDL.LU R26, [R1+0xb00] ;  /* 0x000b0000011a7983 */ /* 0x000ea20000300800 */
[----:B------:R-:W-:Y:S01]  /*ae70*/  FMUL R66, R66, R66 ;  /* 0x0000004242427220 */ /* 0x000fe20000400000 */
[----:B------:R-:W-:Y:S02]  /*ae80*/  FFMA R15, R36, R36, R15 ;  /* 0x00000024240f7223 */ /* 0x000fe4000000000f */
[----:B------:R-:W2:Y:S01]  /*ae90*/  LDL.LU R34, [R1+0xafc] ;  /* 0x000afc0001227983 */ /* 0x000ea20000300800 */
[----:B------:R-:W-:Y:S01]  /*aea0*/  FMUL R67, R67, R67 ;  /* 0x0000004343437220 */ /* 0x000fe20000400000 */
[----:B------:R-:W-:-:S02]  /*aeb0*/  FFMA R20, R43, R43, R20 ;  /* 0x0000002b2b147223 */ /* 0x000fc40000000014 */
[----:B------:R-:W2:Y:S01]  /*aec0*/  LDL.LU R36, [R1+0xaf8] ;  /* 0x000af80001247983 */ /* 0x000ea20000300800 */
[----:B------:R-:W-:-:S03]  /*aed0*/  FFMA R21, R39, R39, R21 ;  /* 0x0000002727157223 */ /* 0x000fc60000000015 */
[----:B------:R-:W2:Y:S01]  /*aee0*/  LDL.LU R43, [R1+0xaf4] ;  /* 0x000af400012b7983 */ /* 0x000ea20000300800 */
[----:B------:R-:W-:Y:S01]  /*aef0*/  FMUL R113, R113, R113 ;  /* 0x0000007171717220 */ /* 0x000fe20000400000 */
[----:B------:R-:W-:Y:S02]  /*af00*/  FFMA R66, R38, R38, R66 ;  /* 0x0000002626427223 */ /* 0x000fe40000000042 */
[----:B------:R-:W2:Y:S01]  /*af10*/  LDL.LU R39, [R1+0xaf0] ;  /* 0x000af00001277983 */ /* 0x000ea20000300800 */
[----:B------:R-:W-:Y:S01]  /*af20*/  FFMA R67, R37, R37, R67 ;  /* 0x0000002525437223 */ /* 0x000fe20000000043 */
[----:B------:R-:W-:Y:S01]  /*af30*/  FFMA R112, R41, R41, R112 ;  /* 0x0000002929707223 */ /* 0x000fe20000000070 */
[----:B------:R-:W-:Y:S01]  /*af40*/  FFMA R113, R106, R106, R113 ;  /* 0x0000006a6a717223 */ /* 0x000fe20000000071 */
[----:B---3--:R-:W-:Y:S01]  /*af50*/  FFMA R64, R42, R42, R64 ;  /* 0x0000002a2a407223 */ /* 0x008fe20000000040 */
[----:B----4-:R-:W-:Y:S02]  /*af60*/  FFMA R23, R111, R111, R23 ;  /* 0x0000006f6f177223 */ /* 0x010fe40000000017 */
[----:B------:R-:W3:Y:S04]  /*af70*/  LDL.LU R111, [R1+0xaec] ;  /* 0x000aec00016f7983 */ /* 0x000ee80000300800 */
[----:B------:R-:W4:Y:S04]  /*af80*/  LDL.LU R42, [R1+0xae8] ;  /* 0x000ae800012a7983 */ /* 0x000f280000300800 */
[----:B------:R-:W4:Y:S04]  /*af90*/  LDL.LU R38, [R1+0xae4] ;  /* 0x000ae40001267983 */ /* 0x000f280000300800 */
[----:B------:R-:W4:Y:S04]  /*afa0*/  LDL.LU R37, [R1+0xae0] ;  /* 0x000ae00001257983 */ /* 0x000f280000300800 */
[----:B------:R-:W5:Y:S04]  /*afb0*/  LDL.LU R41, [R1+0xadc] ;  /* 0x000adc0001297983 */ /* 0x000f680000300800 */
[----:B------:R-:W5:Y:S01]  /*afc0*/  LDL.LU R106, [R1+0xad8] ;  /* 0x000ad800016a7983 */ /* 0x000f620000300800 */
[----:B0-----:R-:W-:Y:S01]  /*afd0*/  FMUL R114, R114, R114 ;  /* 0x0000007272727220 */ /* 0x001fe20000400000 */
[----:B------:R-:W-:Y:S01]  /*afe0*/  FMUL R115, R115, R115 ;  /* 0x0000007373737220 */ /* 0x000fe20000400000 */
[----:B------:R-:W-:-:S02]  /*aff0*/  FFMA R22, R69, R69, R22 ;  /* 0x0000004545167223 */ /* 0x000fc40000000016 */
[----:B------:R-:W-:Y:S01]  /*b000*/  FFMA R114, R107, R107, R114 ;  /* 0x0000006b6b727223 */ /* 0x000fe20000000072 */
[----:B------:R-:W-:Y:S01]  /*b010*/  FFMA R115, R40, R40, R115 ;  /* 0x0000002828737223 */ /* 0x000fe20000000073 */
[----:B------:R-:W5:Y:S01]  /*b020*/  LDL.LU R107, [R1+0xad4] ;  /* 0x000ad400016b7983 */ /* 0x000f620000300800 */
[----:B--2---:R-:W-:-:S03]  /*b030*/  FFMA R22, R36, R36, R22 ;  /* 0x0000002424167223 */ /* 0x004fc60000000016 */
[----:B------:R-:W2:Y:S01]  /*b040*/  LDL.LU R40, [R1+0xad0] ;  /* 0x000ad00001287983 */ /* 0x000ea20000300800 */
[----:B------:R-:W-:Y:S01]  /*b050*/  FFMA R23, R110, R110, R23 ;  /* 0x0000006e6e177223 */ /* 0x000fe20000000017 */
[----:B------:R-:W-:Y:S01]  /*b060*/  FFMA R64, R25, R25, R64 ;  /* 0x0000001919407223 */ /* 0x000fe20000000040 */
[----:B------:R-:W-:Y:S01]  /*b070*/  FFMA R66, R45, R45, R66 ;  /* 0x0000002d2d427223 */ /* 0x000fe20000000042 */
[----:B------:R-:W-:Y:S01]  /*b080*/  FFMA R67, R24, R24, R67 ;  /* 0x0000001818437223 */ /* 0x000fe20000000043 */
[----:B------:R-:W-:Y:S01]  /*b090*/  FFMA R112, R44, R44, R112 ;  /* 0x0000002c2c707223 */ /* 0x000fe20000000070 */
[----:B------:R-:W-:Y:S01]  /*b0a0*/  FFMA R113, R47, R47, R113 ;  /* 0x0000002f2f717223 */ /* 0x000fe20000000071 */
[----:B------:R-:W-:Y:S01]  /*b0b0*/  FFMA R114, R105, R105, R114 ;  /* 0x0000006969727223 */ /* 0x000fe20000000072 */
[----:B---3--:R-:W-:Y:S01]  /*b0c0*/  FFMA R21, R111, R111, R21 ;  /* 0x0000006f6f157223 */ /* 0x008fe20000000015 */
[----:B----4-:R-:W-:Y:S01]  /*b0d0*/  FFMA R20, R37, R37, R20 ;  /* 0x0000002525147223 */ /* 0x010fe20000000014 */
[----:B-----5:R-:W-:-:S02]  /*b0e0*/  FFMA R15, R106, R106, R15 ;  /* 0x0000006a6a0f7223 */ /* 0x020fc4000000000f */
[----:B------:R-:W3:Y:S04]  /*b0f0*/  LDL.LU R106, [R1+0xacc] ;  /* 0x000acc00016a7983 */ /* 0x000ee80000300800 */
[----:B------:R-:W4:Y:S04]  /*b100*/  LDL.LU R37, [R1+0xac8] ;  /* 0x000ac80001257983 */ /* 0x000f280000300800 */
[----:B------:R-:W5:Y:S04]  /*b110*/  LDL.LU R111, [R1+0xac4] ;  /* 0x000ac400016f7983 */ /* 0x000f680000300800 */
[----:B------:R-:W2:Y:S04]  /*b120*/  LDL.LU R36, [R1+0xac0] ;  /* 0x000ac00001247983 */ /* 0x000ea80000300800 */
[----:B------:R-:W2:Y:S04]  /*b130*/  LDL.LU R110, [R1+0xabc] ;  /* 0x000abc00016e7983 */ /* 0x000ea80000300800 */
[----:B------:R-:W4:Y:S04]  /*b140*/  LDL.LU R25, [R1+0xab8] ;  /* 0x000ab80001197983 */ /* 0x000f280000300800 */
[----:B------:R-:W4:Y:S04]  /*b150*/  LDL.LU R45, [R1+0xab4] ;  /* 0x000ab400012d7983 */ /* 0x000f280000300800 */
[----:B------:R-:W4:Y:S04]  /*b160*/  LDL.LU R24, [R1+0xab0] ;  /* 0x000ab00001187983 */ /* 0x000f280000300800 */
[----:B------:R-:W4:Y:S04]  /*b170*/  LDL.LU R44, [R1+0xaac] ;  /* 0x000aac00012c7983 */ /* 0x000f280000300800 */
[----:B------:R-:W4:Y:S04]  /*b180*/  LDL.LU R47, [R1+0xaa8] ;  /* 0x000aa800012f7983 */ /* 0x000f280000300800 */
[----:B------:R-:W4:Y:S01]  /*b190*/  LDL.LU R105, [R1+0xaa4] ;  /* 0x000aa40001697983 */ /* 0x000f220000300800 */
[----:B------:R-:W-:Y:S01]  /*b1a0*/  FFMA R9, R90, R90, R9 ;  /* 0x0000005a5a097223 */ /* 0x000fe20000000009 */
[----:B------:R-:W-:Y:S01]  /*b1b0*/  FFMA R10, R95, R95, R10 ;  /* 0x0000005f5f0a7223 */ /* 0x000fe2000000000a */
[----:B------:R-:W-:Y:S01]  /*b1c0*/  FFMA R11, R87, R87, R11 ;  /* 0x00000057570b7223 */ /* 0x000fe2000000000b */
[----:B------:R-:W-:Y:S01]  /*b1d0*/  FFMA R12, R83, R83, R12 ;  /* 0x00000053530c7223 */ /* 0x000fe2000000000c */
[----:B------:R-:W-:Y:S01]  /*b1e0*/  FFMA R115, R130, R130, R115 ;  /* 0x0000008282737223 */ /* 0x000fe20000000073 */
[----:B------:R-:W-:Y:S01]  /*b1f0*/  FFMA R13, R79, R79, R13 ;  /* 0x0000004f4f0d7223 */ /* 0x000fe2000000000d */
[----:B------:R-:W4:Y:S01]  /*b200*/  LDL.LU R130, [R1+0xaa0] ;  /* 0x000aa00001827983 */ /* 0x000f220000300800 */
[----:B------:R-:W-:Y:S01]  /*b210*/  FFMA R9, R7, R7, R9 ;  /* 0x0000000707097223 */ /* 0x000fe20000000009 */
[----:B------:R-:W-:Y:S01]  /*b220*/  FFMA R14, R75, R75, R14 ;  /* 0x0000004b4b0e7223 */ /* 0x000fe2000000000e */
[----:B------:R-:W-:Y:S01]  /*b230*/  FFMA R10, R6, R6, R10 ;  /* 0x00000006060a7223 */ /* 0x000fe2000000000a */
[----:B------:R-:W4:Y:S01]  /*b240*/  LDL.LU R7, [R1+0xa9c] ;  /* 0x000a9c0001077983 */ /* 0x000f220000300800 */
[----:B------:R-:W-:Y:S01]  /*b250*/  FFMA R11, R5, R5, R11 ;  /* 0x00000005050b7223 */ /* 0x000fe2000000000b */
[----:B------:R-:W-:-:S02]  /*b260*/  FFMA R12, R116, R116, R12 ;  /* 0x00000074740c7223 */ /* 0x000fc4000000000c */
[----:B------:R-:W4:Y:S01]  /*b270*/  LDL.LU R6, [R1+0xa98] ;  /* 0x000a980001067983 */ /* 0x000f220000300800 */
[----:B------:R-:W-:Y:S01]  /*b280*/  FFMA R13, R0, R0, R13 ;  /* 0x00000000000d7223 */ /* 0x000fe2000000000d */
[----:B------:R-:W-:Y:S02]  /*b290*/  FFMA R14, R104, R104, R14 ;  /* 0x00000068680e7223 */ /* 0x000fe4000000000e */
[----:B------:R-:W4:Y:S04]  /*b2a0*/  LDL.LU R5, [R1+0xa94] ;  /* 0x000a940001057983 */ /* 0x000f280000300800 */
[----:B------:R-:W4:Y:S01]  /*b2b0*/  LDL.LU R116, [R1+0xa90] ;  /* 0x000a900001747983 */ /* 0x000f220000300800 */
[----:B------:R-:W-:-:S03]  /*b2c0*/  FFMA R15, R76, R76, R15 ;  /* 0x0000004c4c0f7223 */ /* 0x000fc6000000000f */
[----:B------:R-:W4:Y:S01]  /*b2d0*/  LDL.LU R0, [R1+0xa8c] ;  /* 0x000a8c0001007983 */ /* 0x000f220000300800 */
[----:B------:R-:W-:-:S03]  /*b2e0*/  FFMA R20, R80, R80, R20 ;  /* 0x0000005050147223 */ /* 0x000fc60000000014 */
[----:B------:R-:W4:Y:S01]  /*b2f0*/  LDL.LU R104, [R1+0xa88] ;  /* 0x000a880001687983 */ /* 0x000f220000300800 */
        /* <DEDUP_REMOVED lines=20> */
[----:B------:R-:W-:-:S02]  /*b440*/  CS2R R56, SRZ ;  /* 0x0000000000387805 */ /* 0x000fc4000001ff00 */
[----:B------:R-:W-:Y:S01]  /*b450*/  CS2R R58, SRZ ;  /* 0x00000000003a7805 */ /* 0x000fe2000001ff00 */
[----:B------:R-:W-:Y:S01]  /*b460*/  FFMA R114, R33, R33, R114 ;  /* 0x0000002121727223 */ /* 0x000fe20000000072 */
[----:B------:R-:W-:Y:S01]  /*b470*/  FFMA R115, R108, R108, R115 ;  /* 0x0000006c6c737223 */ /* 0x000fe20000000073 */
[----:B------:R-:W-:Y:S02]  /*b480*/  CS2R R60, SRZ ;  /* 0x00000000003c7805 */ /* 0x000fe4000001ff00 */
[----:B------:R-:W-:Y:S02]  /*b490*/  CS2R R62, SRZ ;  /* 0x00000000003e7805 */ /* 0x000fe4000001ff00 */
[----:B------:R-:W-:Y:S02]  /*b4a0*/  CS2R R48, SRZ ;  /* 0x0000000000307805 */ /* 0x000fe4000001ff00 */
[----:B------:R-:W-:Y:S01]  /*b4b0*/  CS2R R50, SRZ ;  /* 0x0000000000327805 */ /* 0x000fe2000001ff00 */
[----:B------:R-:W4:Y:S01]  /*b4c0*/  @P2 LDG.E.128 R56, desc[UR6][R134.64] ;  /* 0x0000000686382981 */ /* 0x000f22000c1e1d00 */
[----:B------:R-:W-:Y:S01]  /*b4d0*/  FFMA R15, R77, R77, R15 ;  /* 0x0000004d4d0f7223 */ /* 0x000fe2000000000f */
[----:B------:R-:W-:Y:S01]  /*b4e0*/  FFMA R20, R81, R81, R20 ;  /* 0x0000005151147223 */ /* 0x000fe20000000014 */
[----:B------:R-:W-:Y:S01]  /*b4f0*/  FFMA R21, R85, R85, R21 ;  /* 0x0000005555157223 */ /* 0x000fe20000000015 */
[----:B------:R-:W4:Y:S01]  /*b500*/  @P1 LDG.E.128 R60, desc[UR6][R132.64] ;  /* 0x00000006843c1981 */ /* 0x000f22000c1e1d00 */
[----:B------:R-:W-:Y:S01]  /*b510*/  FFMA R22, R93, R93, R22 ;  /* 0x0000005d5d167223 */ /* 0x000fe20000000016 */
[----:B------:R-:W-:-:S02]  /*b520*/  CS2R R52, SRZ ;  /* 0x0000000000347805 */ /* 0x000fc4000001ff00 */
[----:B------:R-:W-:Y:S01]  /*b530*/  CS2R R54, SRZ ;  /* 0x0000000000367805 */ /* 0x000fe2000001ff00 */
[----:B------:R-:W4:Y:S01]  /*b540*/  @P0 LDG.E.128 R48, desc[UR6][R140.64] ;  /* 0x000000068c300981 */ /* 0x000f22000c1e1d00 */
        /* <DEDUP_REMOVED lines=9> */
[----:B------:R0:W4:Y:S01]  /*b5e0*/  @P3 LDG.E.128 R52, desc[UR6][R136.64] ;  /* 0x0000000688343981 */ /* 0x000122000c1e1d00 */
[----:B------:R-:W-:Y:S01]  /*b5f0*/  FFMA R66, R127, R127, R66 ;  /* 0x0000007f7f427223 */ /* 0x000fe20000000042 */
[----:B---3--:R-:W-:Y:S01]  /*b600*/  FFMA R14, R106, R106, R14 ;  /* 0x0000006a6a0e7223 */ /* 0x008fe2000000000e */
[----:B-----5:R-:W-:Y:S01]  /*b610*/  FFMA R13, R111, R111, R13 ;  /* 0x0000006f6f0d7223 */ /* 0x020fe2000000000d */
[----:B--2---:R-:W-:Y:S01]  /*b620*/  FFMA R12, R110, R110, R12 ;  /* 0x0000006e6e0c7223 */ /* 0x004fe2000000000c */
[----:B----4-:R-:W-:Y:S01]  /*b630*/  FFMA R11, R45, R45, R11 ;  /* 0x0000002d2d0b7223 */ /* 0x010fe2000000000b */
[----:B------:R-:W-:Y:S01]  /*b640*/  FFMA R10, R44, R44, R10 ;  /* 0x0000002c2c0a7223 */ /* 0x000fe2000000000a */
[----:B------:R-:W-:-:S02]  /*b650*/  FFMA R9, R105, R105, R9 ;  /* 0x0000006969097223 */ /* 0x000fc40000000009 */
[----:B------:R-:W2:Y:S04]  /*b660*/  LDL.LU R105, [R1+0xa84] ;  /* 0x000a840001697983 */ /* 0x000ea80000300800 */
[----:B------:R-:W3:Y:S04]  /*b670*/  LDL.LU R44, [R1+0xa80] ;  /* 0x000a8000012c7983 */ /* 0x000ee80000300800 */
[----:B------:R-:W3:Y:S04]  /*b680*/  LDL.LU R45, [R1+0xa7c] ;  /* 0x000a7c00012d7983 */ /* 0x000ee80000300800 */
[----:B------:R-:W4:Y:S04]  /*b690*/  LDL.LU R110, [R1+0xa78] ;  /* 0x000a7800016e7983 */ /* 0x000f280000300800 */
[----:B------:R-:W4:Y:S04]  /*b6a0*/  LDL.LU R111, [R1+0xa74] ;  /* 0x000a7400016f7983 */ /* 0x000f280000300800 */
[----:B------:R-:W5:Y:S04]  /*b6b0*/  LDL.LU R106, [R1+0xa70] ;  /* 0x000a7000016a7983 */ /* 0x000f680000300800 */
[----:B------:R-:W5:Y:S04]  /*b6c0*/  LDL.LU R107, [R1+0xa6c] ;  /* 0x000a6c00016b7983 */ /* 0x000f680000300800 */
[----:B------:R-:W3:Y:S04]  /*b6d0*/  LDL.LU R38, [R1+0xa68] ;  /* 0x000a680001267983 */ /* 0x000ee80000300800 */
[----:B------:R-:W3:Y:S04]  /*b6e0*/  LDL.LU R39, [R1+0xa64] ;  /* 0x000a640001277983 */ /* 0x000ee80000300800 */
[----:B------:R-:W3:Y:S04]  /*b6f0*/  LDL.LU R34, [R1+0xa60] ;  /* 0x000a600001227983 */ /* 0x000ee80000300800 */
[----:B------:R-:W3:Y:S04]  /*b700*/  LDL.LU R35, [R1+0xa5c] ;  /* 0x000a5c0001237983 */ /* 0x000ee80000300800 */
[----:B------:R-:W3:Y:S01]  /*b710*/  LDL.LU R28, [R1+0xa58] ;  /* 0x000a5800011c7983 */ /* 0x000ee20000300800 */
[----:B------:R-:W-:-:S03]  /*b720*/  FFMA R9, R109, R109, R9 ;  /* 0x0000006d6d097223 */ /* 0x000fc60000000009 */
        /* <DEDUP_REMOVED lines=11> */
[----:B------:R-:W-:Y:S01]  /*b7e0*/  FFMA R14, R73, R73, R14 ;  /* 0x00000049490e7223 */ /* 0x000fe2000000000e */
[----:B------:R-:W-:Y:S02]  /*b7f0*/  FFMA R10, R24, R24, R10 ;  /* 0x00000018180a7223 */ /* 0x000fe4000000000a */
        /* <DEDUP_REMOVED lines=8> */
[----:B------:R-:W3:Y:S04]  /*b880*/  LDL.LU R25, [R1+0xa2c] ;  /* 0x000a2c0001197983 */ /* 0x000ee80000300800 */
[----:B------:R-:W3:Y:S04]  /*b890*/  LDL.LU R36, [R1+0xa28] ;  /* 0x000a280001247983 */ /* 0x000ee80000300800 */
[----:B------:R-:W3:Y:S04]  /*b8a0*/  LDL.LU R37, [R1+0xa24] ;  /* 0x000a240001257983 */ /* 0x000ee80000300800 */
[----:B------:R-:W4:Y:S04]  /*b8b0*/  LDL.LU R40, [R1+0xa20] ;  /* 0x000a200001287983 */ /* 0x000f280000300800 */
[----:B------:R-:W4:Y:S04]  /*b8c0*/  LDL.LU R41, [R1+0xa1c] ;  /* 0x000a1c0001297983 */ /* 0x000f280000300800 */
[----:B------:R-:W5:Y:S04]  /*b8d0*/  LDL.LU R42, [R1+0xa18] ;  /* 0x000a1800012a7983 */ /* 0x000f680000300800 */
[----:B------:R-:W5:Y:S04]  /*b8e0*/  LDL.LU R43, [R1+0xa14] ;  /* 0x000a1400012b7983 */ /* 0x000f680000300800 */
[----:B------:R-:W5:Y:S04]  /*b8f0*/  LDL.LU R26, [R1+0xa10] ;  /* 0x000a1000011a7983 */ /* 0x000f680000300800 */
[----:B------:R-:W5:Y:S04]  /*b900*/  LDL.LU R27, [R1+0xa0c] ;  /* 0x000a0c00011b7983 */ /* 0x000f680000300800 */
[----:B------:R-:W5:Y:S04]  /*b910*/  LDL.LU R126, [R1+0xa08] ;  /* 0x000a0800017e7983 */ /* 0x000f680000300800 */
[----:B------:R-:W5:Y:S01]  /*b920*/  LDL.LU R127, [R1+0xa04] ;  /* 0x000a0400017f7983 */ /* 0x000f620000300800 */
[----:B------:R-:W-:Y:S01]  /*b930*/  FFMA R113, R142, R142, R113 ;  /* 0x0000008e8e717223 */ /* 0x000fe20000000071 */
[----:B------:R-:W-:Y:S01]  /*b940*/  FFMA R114, R145, R145, R114 ;  /* 0x0000009191727223 */ /* 0x000fe20000000072 */
[----:B------:R-:W-:-:S02]  /*b950*/  FFMA R115, R144, R144, R115 ;  /* 0x0000009090737223 */ /* 0x000fc40000000073 */
[----:B------:R-:W-:Y:S01]  /*b960*/  FFMA R113, R164, R164, R113 ;  /* 0x000000a4a4717223 */ /* 0x000fe20000000071 */
[----:B------:R-:W-:Y:S01]  /*b970*/  FFMA R114, R165, R165, R114 ;  /* 0x000000a5a5727223 */ /* 0x000fe20000000072 */
[----:B------:R-:W-:Y:S02]  /*b980*/  FFMA R115, R129, R129, R115 ;  /* 0x0000008181737223 */ /* 0x000fe40000000073 */
[----:B------:R-:W-:Y:S01]  /*b990*/  FFMA R113, R117, R117, R113 ;  /* 0x0000007575717223 */ /* 0x000fe20000000071 */
[----:B------:R-:W-:Y:S01]  /*b9a0*/  FFMA R114, R4, R4, R114 ;  /* 0x0000000404727223 */ /* 0x000fe20000000072 */
[----:B------:R-:W-:Y:S01]  /*b9b0*/  FFMA R115, R2, R2, R115 ;  /* 0x0000000202737223 */ /* 0x000fe20000000073 */
[----:B------:R-:W-:Y:S01]  /*b9c0*/  FFMA R67, R71, R71, R67 ;  /* 0x0000004747437223 */ /* 0x000fe20000000043 */
[----:B------:R-:W1:Y:S04]  /*b9d0*/  SHFL.BFLY PT, R65, R68, 0x8, 0x1f ;  /* 0x0d001f0044417f89 */ /* 0x000e6800000e0000 */
[----:B------:R-:W0:Y:S04]  /*b9e0*/  SHFL.BFLY PT, R71, R113, 0x8, 0x1f ;  /* 0x0d001f0071477f89 */ /* 0x000e2800000e0000 */
[----:B------:R-:W0:Y:S04]  /*b9f0*/  SHFL.BFLY PT, R70, R114, 0x8, 0x1f ;  /* 0x0d001f0072467f89 */ /* 0x000e2800000e0000 */
[----:B------:R-:W0:Y:S01]  /*ba00*/  SHFL.BFLY PT, R69, R115, 0x8, 0x1f ;  /* 0x0d001f0073457f89 */ /* 0x000e2200000e0000 */
[----:B------:R-:W-:Y:S01]  /*ba10*/  FFMA R112, R143, R143, R112 ;  /* 0x0000008f8f707223 */ /* 0x000fe20000000070 */
[----:B------:R-:W-:-:S02]  /*ba20*/  FFMA R67, R163, R163, R67 ;  /* 0x000000a3a3437223 */ /* 0x000fc40000000043 */
[----:B------:R-:W0:Y:S01]  /*ba30*/  SHFL.BFLY PT, R8, R130, 0x1, 0x1f ;  /* 0x0c201f0082087f89 */ /* 0x000e2200000e0000 */
[----:B------:R-:W-:Y:S01]  /*ba40*/  FFMA R112, R162, R162, R112 ;  /* 0x000000a2a2707223 */ /* 0x000fe20000000070 */
[----:B------:R-:W-:Y:S01]  /*ba50*/  FFMA R9, R128, R128, R9 ;  /* 0x0000008080097223 */ /* 0x000fe20000000009 */
[----:B------:R-:W-:Y:S01]  /*ba60*/  FFMA R10, R125, R125, R10 ;  /* 0x0000007d7d0a7223 */ /* 0x000fe2000000000a */
[----:B------:R-:W0:Y:S01]  /*ba70*/  SHFL.BFLY PT, R90, R116, 0x1, 0x1f ;  /* 0x0c201f00745a7f89 */ /* 0x000e2200000e0000 */
[----:B------:R-:W-:Y:S01]  /*ba80*/  FFMA R11, R124, R124, R11 ;  /* 0x0000007c7c0b7223 */ /* 0x000fe2000000000b */
[----:B------:R-:W-:Y:S01]  /*ba90*/  FFMA R12, R123, R123, R12 ;  /* 0x0000007b7b0c7223 */ /* 0x000fe2000000000c */
        /* <DEDUP_REMOVED lines=8> */
[----:B------:R-:W0:Y:S01]  /*bb20*/  SHFL.BFLY PT, R88, R6, 0x1, 0x1f ;  /* 0x0c201f0006587f89 */ /* 0x000e2200000e0000 */
[----:B------:R-:W-:Y:S01]  /*bb30*/  FFMA R20, R82, R82, R20 ;  /* 0x0000005252147223 */ /* 0x000fe20000000014 */
[----:B------:R-:W-:-:S02]  /*bb40*/  FFMA R21, R86, R86, R21 ;  /* 0x0000005656157223 */ /* 0x000fc40000000015 */
[----:B------:R-:W0:Y:S01]  /*bb50*/  SHFL.BFLY PT, R87, R7, 0x1, 0x1f ;  /* 0x0c201f0007577f89 */ /* 0x000e2200000e0000 */
[----:B------:R-:W-:-:S03]  /*bb60*/  LOP3.LUT P3, RZ, R3, 0x2000, RZ, 0xc0, !PT ;  /* 0x0000200003ff7812 */ /* 0x000fc6000786c0ff */
[----:B------:R-:W0:Y:S01]  /*bb70*/  SHFL.BFLY PT, R86, R9, 0x8, 0x1f ;  /* 0x0d001f0009567f89 */ /* 0x000e2200000e0000 */
[----:B------:R-:W-:-:S03]  /*bb80*/  LOP3.LUT P2, RZ, R3, 0x4000, RZ, 0xc0, !PT ;  /* 0x0000400003ff7812 */ /* 0x000fc6000784c0ff */
[----:B------:R-:W0:Y:S01]  /*bb90*/  SHFL.BFLY PT, R85, R10, 0x8, 0x1f ;  /* 0x0d001f000a557f89 */ /* 0x000e2200000e0000 */
[----:B------:R-:W-:-:S03]  /*bba0*/  FFMA R22, R94, R94, R22 ;  /* 0x0000005e5e167223 */ /* 0x000fc60000000016 */
[----:B------:R-:W0:Y:S01]  /*bbb0*/  SHFL.BFLY PT, R84, R11, 0x8, 0x1f ;  /* 0x0d001f000b547f89 */ /* 0x000e2200000e0000 */
[----:B------:R-:W-:-:S03]  /*bbc0*/  FFMA R23, R121, R121, R23 ;  /* 0x0000007979177223 */ /* 0x000fc60000000017 */
[----:B------:R-:W0:Y:S04]  /*bbd0*/  SHFL.BFLY PT, R83, R12, 0x8, 0x1f ;  /* 0x0d001f000c537f89 */ /* 0x000e2800000e0000 */
[----:B------:R-:W0:Y:S04]  /*bbe0*/  SHFL.BFLY PT, R82, R13, 0x8, 0x1f ;  /* 0x0d001f000d527f89 */ /* 0x000e2800000e0000 */
[----:B------:R-:W2:Y:S04]  /*bbf0*/  SHFL.BFLY PT, R81, R14, 0x8, 0x1f ;  /* 0x0d001f000e517f89 */ /* 0x000ea800000e0000 */
[----:B------:R-:W2:Y:S01]  /*bc00*/  SHFL.BFLY PT, R80, R15, 0x8, 0x1f ;  /* 0x0d001f000f507f89 */ /* 0x000ea200000e0000 */
[----:B------:R-:W-:-:S03]  /*bc10*/  LOP3.LUT P1, RZ, R3, 0x8000, RZ, 0xc0, !PT ;  /* 0x0000800003ff7812 */ /* 0x000fc6000782c0ff */
[----:B------:R-:W2:Y:S04]  /*bc20*/  SHFL.BFLY PT, R75, R64, 0x8, 0x1f ;  /* 0x0d001f00404b7f89 */ /* 0x000ea800000e0000 */
[----:B------:R-:W2:Y:S04]  /*bc30*/  SHFL.BFLY PT, R74, R66, 0x8, 0x1f ;  /* 0x0d001f00424a7f89 */ /* 0x000ea800000e0000 */
[----:B------:R-:W2:Y:S04]  /*bc40*/  SHFL.BFLY PT, R73, R67, 0x8, 0x1f ;  /* 0x0d001f0043497f89 */ /* 0x000ea800000e0000 */
[----:B------:R-:W2:Y:S01]  /*bc50*/  SHFL.BFLY PT, R72, R112, 0x8, 0x1f ;  /* 0x0d001f0070487f89 */ /* 0x000ea200000e0000 */
[----:B------:R-:W-:Y:S01]  /*bc60*/  LOP3.LUT P6, RZ, R3, 0x800, RZ, 0xc0, !PT ;  /* 0x0000080003ff7812 */ /* 0x000fe200078cc0ff */
[----:B-1----:R-:W-:Y:S01]  /*bc70*/  FADD R65, R68, R65 ;  /* 0x0000004144417221 */ /* 0x002fe20000000000 */
[----:B0-----:R-:W-:Y:S01]  /*bc80*/  FADD R113, R113, R71 ;  /* 0x0000004771717221 */ /* 0x001fe20000000000 */
[----:B------:R-:W0:Y:S01]  /*bc90*/  SHFL.BFLY PT, R79, R20, 0x8, 0x1f ;  /* 0x0d001f00144f7f89 */ /* 0x000e2200000e0000 */
[----:B------:R-:W-:Y:S01]  /*bca0*/  FADD R114, R114, R70 ;  /* 0x0000004672727221 */ /* 0x000fe20000000000 */
[----:B------:R-:W-:Y:S01]  /*bcb0*/  FADD R115, R115, R69 ;  /* 0x0000004573737221 */ /* 0x000fe20000000000 */
[C---:B------:R-:W-:Y:S01]  /*bcc0*/  PRMT R134, R56.reuse, 0x7632, R134 ;  /* 0x0000763238867816 */ /* 0x040fe20000000086 */
[----:B------:R-:W1:Y:S01]  /*bcd0*/  SHFL.BFLY PT, R78, R21, 0x8, 0x1f ;  /* 0x0d001f00154e7f89 */ /* 0x000e6200000e0000 */
[----:B------:R-:W-:Y:S01]  /*bce0*/  IMAD.U32 R145, R56, 0x10000, RZ ;  /* 0x0001000038917824 */ /* 0x000fe200078e00ff */
[C---:B------:R-:W-:Y:S01]  /*bcf0*/  PRMT R135, R57.reuse, 0x7632, R135 ;  /* 0x0000763239877816 */ /* 0x040fe20000000087 */
[C---:B------:R-:W-:Y:S01]  /*bd00*/  IMAD.U32 R120, R58.reuse, 0x10000, RZ ;  /* 0x000100003a787824 */ /* 0x040fe200078e00ff */
[----:B------:R-:W0:Y:S01]  /*bd10*/  SHFL.BFLY PT, R77, R22, 0x8, 0x1f ;  /* 0x0d001f00164d7f89 */ /* 0x000e2200000e0000 */
[----:B------:R-:W-:Y:S01]  /*bd20*/  SHF.L.U32 R142, R57, 0x10, RZ ;  /* 0x00000010398e7819 */ /* 0x000fe200000006ff */
[C---:B------:R-:W-:Y:S01]  /*bd30*/  IMAD.U32 R2, R59.reuse, 0x10000, RZ ;  /* 0x000100003b027824 */ /* 0x040fe200078e00ff */
[----:B------:R-:W-:Y:S01]  /*bd40*/  PRMT R136, R58, 0x7632, R136 ;  /* 0x000076323a887816 */ /* 0x000fe20000000088 */
[----:B------:R-:W0:Y:S01]  /*bd50*/  SHFL.BFLY PT, R76, R23, 0x8, 0x1f ;  /* 0x0d001f00174c7f89 */ /* 0x000e2200000e0000 */
[----:B------:R-:W-:-:S02]  /*bd60*/  PRMT R137, R59, 0x7632, R137 ;  /* 0x000076323b897816 */ /* 0x000fc40000000089 */
[----:B------:R-:W-:Y:S02]  /*bd70*/  CS2R R68, SRZ ;  /* 0x0000000000447805 */ /* 0x000fe4000001ff00 */
[C---:B------:R-:W-:Y:S02]  /*bd80*/  LOP3.LUT P0, RZ, R3.reuse, 0x1000, RZ, 0xc0, !PT ;  /* 0x0000100003ff7812 */ /* 0x040fe4000780c0ff */
[----:B------:R-:W-:Y:S02]  /*bd90*/  CS2R R70, SRZ ;  /* 0x0000000000467805 */ /* 0x000fe4000001ff00 */
[----:B------:R-:W-:Y:S02]  /*bda0*/  LOP3.LUT P4, RZ, R3, 0x10000, RZ, 0xc0, !PT ;  /* 0x0001000003ff7812 */ /* 0x000fe4000788c0ff */
[----:B------:R-:W-:Y:S02]  /*bdb0*/  CS2R R56, SRZ ;  /* 0x0000000000387805 */ /* 0x000fe4000001ff00 */
[----:B------:R-:W-:-:S02]  /*bdc0*/  CS2R R58, SRZ ;  /* 0x00000000003a7805 */ /* 0x000fc4000001ff00 */
[C---:B------:R-:W-:Y:S01]  /*bdd0*/  PRMT R139, R60.reuse, 0x7632, R139 ;  /* 0x000076323c8b7816 */ /* 0x040fe2000000008b */
[----:B------:R-:W-:Y:S01]  /*bde0*/  IMAD.U32 R121, R60, 0x10000, RZ ;  /* 0x000100003c797824 */ /* 0x000fe200078e00ff */
[C---:B------:R-:W-:Y:S01]  /*bdf0*/  PRMT R140, R61.reuse, 0x7632, R140 ;  /* 0x000076323d8c7816 */ /* 0x040fe2000000008c */
[C---:B------:R-:W-:Y:S01]  /*be00*/  IMAD.U32 R117, R62.reuse, 0x10000, RZ ;  /* 0x000100003e757824 */ /* 0x040fe200078e00ff */
[----:B------:R-:W-:Y:S01]  /*be10*/  SHF.L.U32 R118, R61, 0x10, RZ ;  /* 0x000000103d767819 */ /* 0x000fe200000006ff */
[C---:B------:R-:W-:Y:S01]  /*be20*/  IMAD.U32 R4, R63.reuse, 0x10000, RZ ;  /* 0x000100003f047824 */ /* 0x040fe200078e00ff */
[----:B------:R-:W-:Y:S02]  /*be30*/  PRMT R141, R62, 0x7632, R141 ;  /* 0x000076323e8d7816 */ /* 0x000fe4000000008d */
[----:B------:R-:W-:Y:S02]  /*be40*/  CS2R R60, SRZ ;  /* 0x00000000003c7805 */ /* 0x000fe4000001ff00 */
[----:B------:R-:W-:-:S02]  /*be50*/  PRMT R138, R63, 0x7632, R138 ;  /* 0x000076323f8a7816 */ /* 0x000fc4000000008a */
[----:B------:R-:W-:Y:S02]  /*be60*/  CS2R R62, SRZ ;  /* 0x00000000003e7805 */ /* 0x000fe4000001ff00 */
[----:B------:R-:W-:Y:S01]  /*be70*/  LOP3.LUT P5, RZ, R3, 0x4000000, RZ, 0xc0, !PT ;  /* 0x0400000003ff7812 */ /* 0x000fe200078ac0ff */
[C---:B------:R-:W-:Y:S01]  /*be80*/  IMAD.U32 R151, R48.reuse, 0x10000, RZ ;  /* 0x0001000030977824 */ /* 0x040fe200078e00ff */
[----:B------:R-:W-:Y:S01]  /*be90*/  PRMT R100, R48, 0x7632, R100 ;  /* 0x0000763230647816 */ /* 0x000fe20000000064 */
[----:B------:R-:W-:Y:S01]  /*bea0*/  IMAD.U32 R129, R50, 0x10000, RZ ;  /* 0x0001000032817824 */ /* 0x000fe200078e00ff */
[----:B------:R-:W-:Y:S01]  /*beb0*/  PRMT R101, R49, 0x7632, R101 ;  /* 0x0000763231657816 */ /* 0x000fe20000000065 */
[----:B------:R-:W-:Y:S01]  /*bec0*/  IMAD.U32 R123, R51, 0x10000, RZ ;  /* 0x00010000337b7824 */ /* 0x000fe200078e00ff */
[----:B------:R-:W-:Y:S02]  /*bed0*/  SHF.L.U32 R148, R49, 0x10, RZ ;  /* 0x0000001031947819 */ /* 0x000fe400000006ff */
[----:B------:R-:W-:-:S02]  /*bee0*/  CS2R R48, SRZ ;  /* 0x0000000000307805 */ /* 0x000fc4000001ff00 */
[----:B------:R-:W-:Y:S02]  /*bef0*/  PRMT R102, R50, 0x7632, R102 ;  /* 0x0000763232667816 */ /* 0x000fe40000000066 */
[----:B------:R-:W-:Y:S02]  /*bf00*/  PRMT R103, R51, 0x7632, R103 ;  /* 0x0000763233677816 */ /* 0x000fe40000000067 */
[----:B------:R-:W-:Y:S02]  /*bf10*/  CS2R R50, SRZ ;  /* 0x0000000000327805 */ /* 0x000fe4000001ff00 */
[C---:B------:R-:W-:Y:S01]  /*bf20*/  PRMT R96, R16.reuse, 0x7632, R96 ;  /* 0x0000763210607816 */ /* 0x040fe20000000060 */
[----:B------:R-:W-:Y:S01]  /*bf30*/  IMAD.U32 R162, R16, 0x10000, RZ ;  /* 0x0001000010a27824 */ /* 0x000fe200078e00ff */
[C---:B------:R-:W-:Y:S01]  /*bf40*/  PRMT R97, R17.reuse, 0x7632, R97 ;  /* 0x0000763211617816 */ /* 0x040fe20000000061 */
[C---:B------:R-:W-:Y:S01]  /*bf50*/  IMAD.U32 R149, R18.reuse, 0x10000, RZ ;  /* 0x0001000012957824 */ /* 0x040fe200078e00ff */
[----:B------:R-:W-:Y:S01]  /*bf60*/  SHF.L.U32 R158, R17, 0x10, RZ ;  /* 0x00000010119e7819 */ /* 0x000fe200000006ff */
[----:B------:R-:W-:Y:S01]  /*bf70*/  IMAD.U32 R143, R19, 0x10000, RZ ;  /* 0x00010000138f7824 */ /* 0x000fe200078e00ff */
[----:B------:R-:W-:-:S02]  /*bf80*/  PRMT R98, R18, 0x7632, R98 ;  /* 0x0000763212627816 */ /* 0x000fc40000000062 */
[----:B------:R-:W-:Y:S02]  /*bf90*/  CS2R R16, SRZ ;  /* 0x0000000000107805 */ /* 0x000fe4000001ff00 */
[----:B------:R-:W-:Y:S02]  /*bfa0*/  PRMT R99, R19, 0x7632, R99 ;  /* 0x0000763213637816 */ /* 0x000fe40000000063 */
[----:B------:R-:W-:Y:S01]  /*bfb0*/  CS2R R18, SRZ ;  /* 0x0000000000127805 */ /* 0x000fe2000001ff00 */
[----:B------:R-:W-:Y:S01]  /*bfc0*/  FADD R8, R130, R8 ;  /* 0x0000000882087221 */ /* 0x000fe20000000000 */
[C---:B------:R-:W-:Y:S01]  /*bfd0*/  PRMT R130, R52.reuse, 0x7632, R130 ;  /* 0x0000763234827816 */ /* 0x040fe20000000082 */
[----:B------:R-:W-:Y:S01]  /*bfe0*/  IMAD.U32 R150, R52, 0x10000, RZ ;  /* 0x0001000034967824 */ /* 0x000fe200078e00ff */
[C---:B------:R-:W-:Y:S01]  /*bff0*/  PRMT R131, R53.reuse, 0x7632, R131 ;  /* 0x0000763235837816 */ /* 0x040fe20000000083 */
[C---:B------:R-:W-:Y:S01]  /*c000*/  IMAD.U32 R128, R54.reuse, 0x10000, RZ ;  /* 0x0001000036807824 */ /* 0x040fe200078e00ff */
[----:B------:R-:W-:Y:S01]  /*c010*/  SHF.L.U32 R147, R53, 0x10, RZ ;  /* 0x0000001035937819 */ /* 0x000fe200000006ff */
[C---:B------:R-:W-:Y:S01]  /*c020*/  IMAD.U32 R122, R55.reuse, 0x10000, RZ ;  /* 0x00010000377a7824 */ /* 0x040fe200078e00ff */
[----:B------:R-:W-:Y:S01]  /*c030*/  PRMT R132, R54, 0x7632, R132 ;  /* 0x0000763236847816 */ /* 0x000fe20000000084 */
[----:B------:R-:W-:Y:S01]  /*c040*/  FADD R116, R116, R90 ;  /* 0x0000005a74747221 */ /* 0x000fe20000000000 */
[----:B------:R-:W-:-:S02]  /*c050*/  PRMT R133, R55, 0x7632, R133 ;  /* 0x0000763237857816 */ /* 0x000fc40000000085 */
[----:B------:R-:W-:Y:S02]  /*c060*/  CS2R R52, SRZ ;  /* 0x0000000000347805 */ /* 0x000fe4000001ff00 */
[----:B------:R-:W-:Y:S01]  /*c070*/  CS2R R54, SRZ ;  /* 0x0000000000367805 */ /* 0x000fe2000001ff00 */
[----:B------:R-:W-:Y:S01]  /*c080*/  FADD R5, R5, R89 ;  /* 0x0000005905057221 */ /* 0x000fe20000000000 */
[----:B------:R-:W-:Y:S01]  /*c090*/  FADD R6, R6, R88 ;  /* 0x0000005806067221 */ /* 0x000fe20000000000 */
[----:B------:R-:W-:Y:S01]  /*c0a0*/  FADD R7, R7, R87 ;  /* 0x0000005707077221 */ /* 0x000fe20000000000 */
[----:B------:R-:W-:Y:S01]  /*c0b0*/  STL [R1+0x950], R116 ;  /* 0x0009507401007387 */ /* 0x000fe20000100800 */
[----:B------:R-:W-:Y:S01]  /*c0c0*/  FADD R9, R9, R86 ;  /* 0x0000005609097221 */ /* 0x000fe20000000000 */
[----:B------:R-:W-:Y:S01]  /*c0d0*/  FADD R10, R10, R85 ;  /* 0x000000550a0a7221 */ /* 0x000fe20000000000 */
[----:B------:R-:W-:Y:S01]  /*c0e0*/  FADD R11, R11, R84 ;  /* 0x000000540b0b7221 */ /* 0x000fe20000000000 */
[----:B------:R-:W-:Y:S01]  /*c0f0*/  FADD R12, R12, R83 ;  /* 0x000000530c0c7221 */ /* 0x000fe20000000000 */
[----:B------:R-:W-:Y:S01]  /*c100*/  FADD R13, R13, R82 ;  /* 0x000000520d0d7221 */ /* 0x000fe20000000000 */
[----:B--2---:R-:W-:Y:S01]  /*c110*/  FADD R14, R14, R81 ;  /* 0x000000510e0e7221 */ /* 0x004fe20000000000 */
[----:B------:R-:W-:Y:S01]  /*c120*/  FADD R15, R15, R80 ;  /* 0x000000500f0f7221 */ /* 0x000fe20000000000 */
[----:B------:R-:W-:Y:S01]  /*c130*/  STL [R1+0x954], R5 ;  /* 0x0009540501007387 */ /* 0x000fe20000100800 */
[----:B------:R-:W-:-:S02]  /*c140*/  CS2R R80, SRZ ;  /* 0x0000000000507805 */ /* 0x000fc4000001ff00 */
[----:B------:R-:W-:Y:S02]  /*c150*/  CS2R R82, SRZ ;  /* 0x0000000000527805 */ /* 0x000fe4000001ff00 */
[----:B------:R-:W-:Y:S01]  /*c160*/  CS2R R84, SRZ ;  /* 0x0000000000547805 */ /* 0x000fe2000001ff00 */
[----:B------:R-:W2:Y:S01]  /*c170*/  @P5 LDG.E.128 R52, desc[UR6][R104.64] ;  /* 0x0000000668345981 */ /* 0x000ea2000c1e1d00 */
[----:B------:R-:W-:Y:S01]  /*c180*/  CS2R R86, SRZ ;  /* 0x0000000000567805 */ /* 0x000fe2000001ff00 */
[----:B------:R-:W-:Y:S01]  /*c190*/  FADD R64, R64, R75 ;  /* 0x0000004b40407221 */ /* 0x000fe20000000000 */
[----:B------:R-:W-:Y:S01]  /*c1a0*/  FADD R66, R66, R74 ;  /* 0x0000004a42427221 */ /* 0x000fe20000000000 */
[----:B------:R-:W-:Y:S01]  /*c1b0*/  STL [R1+0x958], R6 ;  /* 0x0009580601007387 */ /* 0x000fe20000100800 */
[----:B------:R-:W-:Y:S01]  /*c1c0*/  FADD R67, R67, R73 ;  /* 0x0000004943437221 */ /* 0x000fe20000000000 */
[----:B------:R-:W-:Y:S01]  /*c1d0*/  FADD R112, R112, R72 ;  /* 0x0000004870707221 */ /* 0x000fe20000000000 */
[----:B------:R-:W-:Y:S01]  /*c1e0*/  LOP3.LUT P5, RZ, R3, 0x20000, RZ, 0xc0, !PT ;  /* 0x0002000003ff7812 */ /* 0x000fe200078ac0ff */
[----:B------:R-:W-:Y:S01]  /*c1f0*/  STL [R1+0x95c], R7 ;  /* 0x00095c0701007387 */ /* 0x000fe20000100800 */
[----:B------:R-:W-:-:S02]  /*c200*/  CS2R R72, SRZ ;  /* 0x0000000000487805 */ /* 0x000fc4000001ff00 */
[----:B------:R-:W-:Y:S01]  /*c210*/  CS2R R74, SRZ ;  /* 0x00000000004a7805 */ /* 0x000fe2000001ff00 */
[----:B------:R3:W-:Y:S01]  /*c220*/  STL [R1+0x960], R8 ;  /* 0x0009600801007387 */ /* 0x0007e20000100800 */
[----:B0-----:R-:W-:-:S03]  /*c230*/  FADD R20, R20, R79 ;  /* 0x0000004f14147221 */ /* 0x001fc60000000000 */
[----:B------:R-:W-:Y:S01]  /*c240*/  STL [R1+0x1a0], R162 ;  /* 0x0001a0a201007387 */ /* 0x000fe20000100800 */
[----:B-1----:R-:W-:Y:S01]  /*c250*/  FADD R21, R21, R78 ;  /* 0x0000004e15157221 */ /* 0x002fe20000000000 */
[----:B------:R-:W-:Y:S02]  /*c260*/  FADD R22, R22, R77 ;  /* 0x0000004d16167221 */ /* 0x000fe40000000000 */
[----:B------:R-:W-:Y:S01]  /*c270*/  STL [R1+0x1a8], R158 ;  /* 0x0001a89e01007387 */ /* 0x000fe20000100800 */
[----:B------:R-:W-:Y:S01]  /*c280*/  FADD R23, R23, R76 ;  /* 0x0000004c17177221 */ /* 0x000fe20000000000 */
[----:B------:R-:W-:Y:S02]  /*c290*/  CS2R R76, SRZ ;  /* 0x00000000004c7805 */ /* 0x000fe4000001ff00 */
[----:B------:R-:W-:Y:S01]  /*c2a0*/  STL [R1+0x1ac], R149 ;  /* 0x0001ac9501007387 */ /* 0x000fe20000100800 */
[----:B------:R-:W-:-:S03]  /*c2b0*/  CS2R R78, SRZ ;  /* 0x00000000004e7805 */ /* 0x000fc6000001ff00 */
[----:B------:R-:W-:Y:S04]  /*c2c0*/  STL [R1+0x1b0], R143 ;  /* 0x0001b08f01007387 */ /* 0x000fe80000100800 */
[----:B------:R-:W-:Y:S01]  /*c2d0*/  STL [R1+0x1b4], R151 ;  /* 0x0001b49701007387 */ /* 0x000fe20000100800 */
[----:B------:R-:W-:-:S03]  /*c2e0*/  IMAD.U32 R163, R96, 0x10000, RZ ;  /* 0x0001000060a37824 */ /* 0x000fc600078e00ff */
[----:B------:R-:W-:Y:S04]  /*c2f0*/  STL [R1+0x1b8], R148 ;  /* 0x0001b89401007387 */ /* 0x000fe80000100800 */
[----:B------:R-:W-:Y:S04]  /*c300*/  STL [R1+0x1c4], R129 ;  /* 0x0001c48101007387 */ /* 0x000fe80000100800 */
[----:B------:R-:W-:Y:S04]  /*c310*/  STL [R1+0x1c8], R123 ;  /* 0x0001c87b01007387 */ /* 0x000fe80000100800 */
[----:B------:R-:W-:Y:S04]  /*c320*/  STL [R1+0x1cc], R150 ;  /* 0x0001cc9601007387 */ /* 0x000fe80000100800 */
[----:B------:R-:W-:Y:S01]  /*c330*/  STL [R1+0x1d0], R147 ;  /* 0x0001d09301007387 */ /* 0x000fe20000100800 */
[----:B------:R-:W-:-:S03]  /*c340*/  IMAD.U32 R153, R100, 0x10000, RZ ;  /* 0x0001000064997824 */ /* 0x000fc600078e00ff */
[----:B------:R-:W-:Y:S04]  /*c350*/  STL [R1+0x1d4], R128 ;  /* 0x0001d48001007387 */ /* 0x000fe80000100800 */
[----:B------:R-:W-:Y:S04]  /*c360*/  STL [R1+0x1d8], R122 ;  /* 0x0001d87a01007387 */ /* 0x000fe80000100800 */
[----:B------:R-:W-:Y:S01]  /*c370*/  STL [R1+0x1dc], R145 ;  /* 0x0001dc9101007387 */ /* 0x000fe20000100800 */
[----:B------:R-:W-:-:S03]  /*c380*/  SHF.L.U32 R152, R97, 0x10, RZ ;  /* 0x0000001061987819 */ /* 0x000fc600000006ff */
[----:B------:R-:W-:Y:S04]  /*c390*/  STL [R1+0x1e0], R142 ;  /* 0x0001e08e01007387 */ /* 0x000fe80000100800 */
[----:B---3--:R-:W3:Y:S01]  /*c3a0*/  @P1 LDG.E.128 R60, desc[UR6][R36.64] ;  /* 0x00000006243c1981 */ /* 0x008ee2000c1e1d00 */
[----:B------:R-:W-:-:S03]  /*c3b0*/  LOP3.LUT P1, RZ, R3, 0x200000, RZ, 0xc0, !PT ;  /* 0x0020000003ff7812 */ /* 0x000fc6000782c0ff */
[----:B------:R-:W2:Y:S04]  /*c3c0*/  @P5 LDG.E.128 R76, desc[UR6][R46.64] ;  /* 0x000000062e4c5981 */ /* 0x000ea8000c1e1d00 */
[----:B----4-:R0:W4:Y:S01]  /*c3d0*/  @P2 LDG.E.128 R56, desc[UR6][R40.64] ;  /* 0x0000000628382981 */ /* 0x010122000c1e1d00 */
[----:B------:R-:W-:-:S05]  /*c3e0*/  LOP3.LUT P2, RZ, R3, 0x100000, RZ, 0xc0, !PT ;  /* 0x0010000003ff7812 */ /* 0x000fca000784c0ff */
[----:B------:R-:W2:Y:S04]  /*c3f0*/  @P1 LDG.E.128 R84, desc[UR6][R28.64] ;  /* 0x000000061c541981 */ /* 0x000ea8000c1e1d00 */
[----:B-----5:R1:W5:Y:S01]  /*c400*/  @P3 LDG.E.128 R68, desc[UR6][R42.64] ;  /* 0x000000062a443981 */ /* 0x020362000c1e1d00 */
[----:B------:R-:W-:Y:S02]  /*c410*/  LOP3.LUT P3, RZ, R3, 0x80000, RZ, 0xc0, !PT ;  /* 0x0008000003ff7812 */ /* 0x000fe4000786c0ff */
[----:B0-----:R-:W-:Y:S01]  /*c420*/  CS2R R40, SRZ ;  /* 0x0000000000287805 */ /* 0x001fe2000001ff00 */
[----:B------:R-:W2:Y:S04]  /*c430*/  @P2 LDG.E.128 R80, desc[UR6][R30.64] ;  /* 0x000000061e502981 */ /* 0x000ea8000c1e1d00 */
[----:B------:R0:W2:Y:S01]  /*c440*/  @P0 LDG.E.128 R16, desc[UR6][R26.64] ;  /* 0x000000061a100981 */ /* 0x0000a2000c1e1d00 */
[----:B-1----:R-:W-:-:S03]  /*c450*/  CS2R R42, SRZ ;  /* 0x00000000002a7805 */ /* 0x002fc6000001ff00 */
[----:B------:R-:W2:Y:S01]  /*c460*/  @P6 LDG.E.128 R48, desc[UR6][R126.64] ;  /* 0x000000067e306981 */ /* 0x000ea2000c1e1d00 */
[----:B------:R-:W-:-:S03]  /*c470*/  LOP3.LUT P6, RZ, R3, 0x40000, RZ, 0xc0, !PT ;  /* 0x0004000003ff7812 */ /* 0x000fc600078cc0ff */
[----:B------:R1:W2:Y:S01]  /*c480*/  @P4 LDG.E.128 R40, desc[UR6][R24.64] ;  /* 0x0000000618284981 */ /* 0x0002a2000c1e1d00 */
[----:B0-----:R-:W-:Y:S02]  /*c490*/  CS2R R26, SRZ ;  /* 0x00000000001a7805 */ /* 0x001fe4000001ff00 */
[----:B------:R-:W-:Y:S02]  /*c4a0*/  LOP3.LUT P0, RZ, R3, 0x400000, RZ, 0xc0, !PT ;  /* 0x0040000003ff7812 */ /* 0x000fe4000780c0ff */
[----:B-1----:R-:W-:Y:S02]  /*c4b0*/  CS2R R24, SRZ ;  /* 0x0000000000187805 */ /* 0x002fe4000001ff00 */
[----:B------:R-:W-:Y:S02]  /*c4c0*/  CS2R R28, SRZ ;  /* 0x00000000001c7805 */ /* 0x000fe4000001ff00 */
[----:B------:R-:W-:Y:S01]  /*c4d0*/  CS2R R30, SRZ ;  /* 0x00000000001e7805 */ /* 0x000fe2000001ff00 */
[----:B------:R-:W2:Y:S04]  /*c4e0*/  @P6 LDG.E.128 R72, desc[UR6][R108.64] ;  /* 0x000000066c486981 */ /* 0x000ea8000c1e1d00 */
[----:B------:R0:W2:Y:S01]  /*c4f0*/  @P3 LDG.E.128 R24, desc[UR6][R32.64] ;  /* 0x0000000620183981 */ /* 0x0000a2000c1e1d00 */
[----:B------:R-:W-:-:S03]  /*c500*/  LOP3.LUT P4, RZ, R0, 0x4, RZ, 0xc0, !PT ;  /* 0x0000000400ff7812 */ /* 0x000fc6000788c0ff */
[----:B------:R1:W2:Y:S01]  /*c510*/  @P0 LDG.E.128 R28, desc[UR6][R34.64] ;  /* 0x00000006221c0981 */ /* 0x0002a2000c1e1d00 */
[----:B0-----:R-:W-:-:S04]  /*c520*/  IMAD.U32 R32, R130, 0x10000, RZ ;  /* 0x0001000082207824 */ /* 0x001fc800078e00ff */
[----:B------:R-:W-:Y:S01]  /*c530*/  FMUL R108, R32, R32 ;  /* 0x00000020206c7220 */ /* 0x000fe20000400000 */
[----:B-1----:R-:W-:Y:S01]  /*c540*/  IMAD.U32 R34, R134, 0x10000, RZ ;  /* 0x0001000086227824 */ /* 0x002fe200078e00ff */
[----:B------:R-:W-:Y:S02]  /*c550*/  LOP3.LUT P5, RZ, R0, 0x2, RZ, 0xc0, !PT ;  /* 0x0000000200ff7812 */ /* 0x000fe400078ac0ff */
[----:B------:R-:W-:Y:S01]  /*c560*/  FFMA R108, R150, R150, R108 ;  /* 0x00000096966c7223 */ /* 0x000fe2000000006c */
[----:B------:R-:W-:Y:S01]  /*c570*/  LOP3.LUT P6, RZ, R0, 0x1, RZ, 0xc0, !PT ;  /* 0x0000000100ff7812 */ /* 0x000fe200078cc0ff */
[----:B------:R-:W-:Y:S01]  /*c580*/  FMUL R0, R163, R163 ;  /* 0x000000a3a3007220 */ /* 0x000fe20000400000 */
[----:B------:R-:W-:Y:S01]  /*c590*/  SHF.L.U32 R33, R131, 0x10, RZ ;  /* 0x0000001083217819 */ /* 0x000fe200000006ff */
[----:B------:R-:W-:Y:S01]  /*c5a0*/  FFMA R108, R147, R147, R108 ;  /* 0x00000093936c7223 */ /* 0x000fe2000000006c */
[----:B------:R-:W-:Y:S01]  /*c5b0*/  STL [R1+0x1e4], R120 ;  /* 0x0001e47801007387 */ /* 0x000fe20000100800 */
[----:B------:R-:W-:Y:S01]  /*c5c0*/  FMUL R100, R34, R34 ;  /* 0x0000002222647220 */ /* 0x000fe20000400000 */
[----:B------:R-:W-:-:S02]  /*c5d0*/  FFMA R0, R162, R162, R0 ;  /* 0x000000a2a2007223 */ /* 0x000fc40000000000 */
[----:B------:R-:W-:Y:S01]  /*c5e0*/  STL [R1+0x1e8], R2 ;  /* 0x0001e80201007387 */ /* 0x000fe20000100800 */
[----:B------:R-:W-:Y:S02]  /*c5f0*/  IMAD.U32 R146, R98, 0x10000, RZ ;  /* 0x0001000062927824 */ /* 0x000fe400078e00ff */
[----:B------:R-:W-:Y:S01]  /*c600*/  FFMA R108, R33, R33, R108 ;  /* 0x00000021216c7223 */ /* 0x000fe2000000006c */
[----:B------:R-:W-:Y:S01]  /*c610*/  STL [R1+0x1ec], R121 ;  /* 0x0001ec7901007387 */ /* 0x000fe20000100800 */
[----:B------:R-:W-:Y:S01]  /*c620*/  FFMA R100, R145, R145, R100 ;  /* 0x0000009191647223 */ /* 0x000fe20000000064 */
[----:B------:R-:W-:Y:S02]  /*c630*/  IMAD.U32 R125, R99, 0x10000, RZ ;  /* 0x00010000637d7824 */ /* 0x000fe400078e00ff */
[----:B------:R-:W-:Y:S01]  /*c640*/  STL [R1+0x1f0], R118 ;  /* 0x0001f07601007387 */ /* 0x000fe20000100800 */
[----:B------:R-:W-:Y:S01]  /*c650*/  SHF.L.U32 R144, R101, 0x10, RZ ;  /* 0x0000001065907819 */ /* 0x000fe200000006ff */
[----:B------:R-:W-:-:S02]  /*c660*/  FFMA R0, R158, R158, R0 ;  /* 0x0000009e9e007223 */ /* 0x000fc40000000000 */
[----:B------:R-:W-:Y:S01]  /*c670*/  STL [R1+0x1fc], R117 ;  /* 0x0001fc7501007387 */ /* 0x000fe20000100800 */
[----:B------:R-:W-:Y:S01]  /*c680*/  FMUL R109, R153, R153 ;  /* 0x00000099996d7220 */ /* 0x000fe20000400000 */
[----:B------:R-:W-:Y:S02]  /*c690*/  IMAD.U32 R124, R102, 0x10000, RZ ;  /* 0x00010000667c7824 */ /* 0x000fe400078e00ff */
[----:B------:R-:W-:Y:S01]  /*c6a0*/  STL [R1+0x200], R4 ;  /* 0x0002000401007387 */ /* 0x000fe20000100800 */
[----:B------:R-:W-:Y:S01]  /*c6b0*/  IMAD.U32 R8, R132, 0x10000, RZ ;  /* 0x0001000084087824 */ /* 0x000fe200078e00ff */
[----:B------:R-:W-:Y:S01]  /*c6c0*/  SHF.L.U32 R7, R135, 0x10, RZ ;  /* 0x0000001087077819 */ /* 0x000fe200000006ff */
[----:B------:R-:W-:Y:S01]  /*c6d0*/  FFMA R108, R128, R128, R108 ;  /* 0x00000080806c7223 */ /* 0x000fe2000000006c */
[----:B------:R-:W-:Y:S01]  /*c6e0*/  STL [R1+0x694], R163 ;  /* 0x000694a301007387 */ /* 0x000fe20000100800 */
[----:B------:R-:W-:Y:S02]  /*c6f0*/  IMAD.U32 R119, R103, 0x10000, RZ ;  /* 0x0001000067777824 */ /* 0x000fe400078e00ff */
[----:B------:R-:W-:Y:S01]  /*c700*/  FFMA R100, R142, R142, R100 ;  /* 0x0000008e8e647223 */ /* 0x000fe20000000064 */
[----:B------:R-:W-:Y:S01]  /*c710*/  STL [R1+0x69c], R152 ;  /* 0x00069c9801007387 */ /* 0x000fe20000100800 */
[----:B------:R-:W-:Y:S01]  /*c720*/  FFMA R0, R152, R152, R0 ;  /* 0x0000009898007223 */ /* 0x000fe20000000000 */
[----:B------:R-:W-:-:S02]  /*c730*/  FFMA R109, R151, R151, R109 ;  /* 0x00000097976d7223 */ /* 0x000fc4000000006d */
[----:B------:R-:W-:Y:S01]  /*c740*/  STL [R1+0x6a0], R146 ;  /* 0x0006a09201007387 */ /* 0x000fe20000100800 */
[----:B------:R-:W-:-:S03]  /*c750*/  FFMA R108, R8, R8, R108 ;  /* 0x00000008086c7223 */ /* 0x000fc6000000006c */
[----:B------:R-:W-:Y:S01]  /*c760*/  STL [R1+0x6b4], R153 ;  /* 0x0006b49901007387 */ /* 0x000fe20000100800 */
[----:B------:R-:W-:-:S03]  /*c770*/  FFMA R100, R7, R7, R100 ;  /* 0x0000000707647223 */ /* 0x000fc60000000064 */
[----:B------:R-:W-:Y:S01]  /*c780*/  STL [R1+0x6a4], R125 ;  /* 0x0006a47d01007387 */ /* 0x000fe20000100800 */
[----:B------:R-:W-:-:S03]  /*c790*/  IMAD.U32 R6, R133, 0x10000, RZ ;  /* 0x0001000085067824 */ /* 0x000fc600078e00ff */
[----:B------:R-:W-:Y:S01]  /*c7a0*/  STL [R1+0x6c0], R144 ;  /* 0x0006c09001007387 */ /* 0x000fe20000100800 */
[----:B------:R-:W-:Y:S01]  /*c7b0*/  FFMA R0, R149, R149, R0 ;  /* 0x0000009595007223 */ /* 0x000fe20000000000 */
[----:B------:R-:W-:Y:S02]  /*c7c0*/  FFMA R109, R148, R148, R109 ;  /* 0x00000094946d7223 */ /* 0x000fe4000000006d */
[----:B------:R-:W-:Y:S01]  /*c7d0*/  STL [R1+0x6c4], R124 ;  /* 0x0006c47c01007387 */ /* 0x000fe20000100800 */
[----:B------:R-:W-:Y:S02]  /*c7e0*/  IMAD.U32 R5, R136, 0x10000, RZ ;  /* 0x0001000088057824 */ /* 0x000fe400078e00ff */
[----:B------:R-:W-:Y:S01]  /*c7f0*/  FFMA R108, R122, R122, R108 ;  /* 0x0000007a7a6c7223 */ /* 0x000fe2000000006c */
[----:B------:R-:W-:Y:S01]  /*c800*/  STL [R1+0x6c8], R119 ;  /* 0x0006c87701007387 */ /* 0x000fe20000100800 */
[----:B------:R-:W-:-:S03]  /*c810*/  FFMA R100, R120, R120, R100 ;  /* 0x0000007878647223 */ /* 0x000fc60000000064 */
[----:B------:R0:W-:Y:S01]  /*c820*/  STL [R1+0x6e4], R32 ;  /* 0x0006e42001007387 */ /* 0x0001e20000100800 */
[----:B------:R-:W-:-:S03]  /*c830*/  FFMA R0, R146, R146, R0 ;  /* 0x0000009292007223 */ /* 0x000fc60000000000 */
[----:B------:R-:W-:Y:S01]  /*c840*/  STL [R1+0x6ec], R33 ;  /* 0x0006ec2101007387 */ /* 0x000fe20000100800 */
[----:B------:R-:W-:-:S03]  /*c850*/  FFMA R109, R144, R144, R109 ;  /* 0x00000090906d7223 */ /* 0x000fc6000000006d */
[----:B------:R-:W-:Y:S01]  /*c860*/  STL [R1+0x6f4], R8 ;  /* 0x0006f40801007387 */ /* 0x000fe20000100800 */
[----:B------:R-:W-:Y:S01]  /*c870*/  FFMA R108, R6, R6, R108 ;  /* 0x00000006066c7223 */ /* 0x000fe2000000006c */
[----:B0-----:R-:W-:Y:S02]  /*c880*/  IMAD.U32 R32, R139, 0x10000, RZ ;  /* 0x000100008b207824 */ /* 0x001fe400078e00ff */
[----:B------:R-:W-:Y:S01]  /*c890*/  STL [R1+0x708], R34 ;  /* 0x0007082201007387 */ /* 0x000fe20000100800 */
[----:B------:R-:W-:-:S03]  /*c8a0*/  FFMA R100, R5, R5, R100 ;  /* 0x0000000505647223 */ /* 0x000fc60000000064 */
[----:B------:R0:W-:Y:S01]  /*c8b0*/  STL [R1+0x6f0], R6 ;  /* 0x0006f00601007387 */ /* 0x0001e20000100800 */
[----:B------:R-:W-:-:S03]  /*c8c0*/  FFMA R0, R143, R143, R0 ;  /* 0x0000008f8f007223 */ /* 0x000fc60000000000 */
[----:B------:R-:W-:Y:S01]  /*c8d0*/  STL [R1+0x714], R7 ;  /* 0x0007140701007387 */ /* 0x000fe20000100800 */
[----:B------:R-:W-:-:S03]  /*c8e0*/  FFMA R109, R129, R129, R109 ;  /* 0x00000081816d7223 */ /* 0x000fc6000000006d */
[----:B------:R1:W-:Y:S01]  /*c8f0*/  STL [R1+0x710], R5 ;  /* 0x0007100501007387 */ /* 0x0003e20000100800 */
[----:B0-----:R-:W-:-:S03]  /*c900*/  IMAD.U32 R6, R140, 0x10000, RZ ;  /* 0x000100008c067824 */ /* 0x001fc600078e00ff */
[----:B------:R-:W-:Y:S01]  /*c910*/  STL [R1+0x724], R32 ;  /* 0x0007242001007387 */ /* 0x000fe20000100800 */
[----:B------:R-:W-:Y:S01]  /*c920*/  FFMA R0, R125, R125, R0 ;  /* 0x0000007d7d007223 */ /* 0x000fe20000000000 */
[----:B-1----:R-:W-:Y:S02]  /*c930*/  SHF.L.U32 R5, R137, 0x10, RZ ;  /* 0x0000001089057819 */ /* 0x002fe400000006ff */
[----:B------:R-:W-:Y:S01]  /*c940*/  STL [R1+0x6f8], R6 ;  /* 0x0006f80601007387 */ /* 0x000fe20000100800 */
[----:B------:R-:W-:-:S03]  /*c950*/  FFMA R109, R124, R124, R109 ;  /* 0x0000007c7c6d7223 */ /* 0x000fc6000000006d */
[----:B------:R-:W-:Y:S04]  /*c960*/  STL [R1+0x6bc], R5 ;  /* 0x0006bc0501007387 */ /* 0x000fe80000100800 */
[----:B------:R-:W2:Y:S01]  /*c970*/  LDL.LU.64 R124, [R1+0x28] ;  /* 0x00002800017c7983 */ /* 0x000ea20000300a00 */
[----:B------:R-:W-:Y:S01]  /*c980*/  FFMA R100, R2, R2, R100 ;  /* 0x0000000202647223 */ /* 0x000fe20000000064 */
[----:B------:R-:W-:-:S05]  /*c990*/  IMAD.U32 R2, R141, 0x10000, RZ ;  /* 0x000100008d027824 */ /* 0x000fca00078e00ff */
[----:B------:R0:W-:Y:S04]  /*c9a0*/  STL [R1+0x6e0], R2 ;  /* 0x0006e00201007387 */ /* 0x0001e80000100800 */
[----:B------:R-:W3:Y:S01]  /*c9b0*/  LDL.LU.64 R128, [R1+0x20] ;  /* 0x0000200001807983 */ /* 0x000ee20000300a00 */
[----:B------:R-:W-:-:S04]  /*c9c0*/  FMUL R37, R32, R32 ;  /* 0x0000002020257220 */ /* 0x000fc80000400000 */
[----:B------:R-:W-:-:S04]  /*c9d0*/  FFMA R37, R121, R121, R37 ;  /* 0x0000007979257223 */ /* 0x000fc80000000025 */
[----:B------:R-:W-:Y:S01]  /*c9e0*/  FFMA R37, R118, R118, R37 ;  /* 0x0000007676257223 */ /* 0x000fe20000000025 */
[----:B------:R-:W1:Y:S03]  /*c9f0*/  SHFL.BFLY PT, R36, R0, 0x8, 0x1f ;  /* 0x0d001f0000247f89 */ /* 0x000e6600000e0000 */
[----:B------:R-:W-:Y:S01]  /*ca00*/  FFMA R37, R6, R6, R37 ;  /* 0x0000000606257223 */ /* 0x000fe20000000025 */
[----:B------:R-:W-:-:S03]  /*ca10*/  FFMA R109, R123, R123, R109 ;  /* 0x0000007b7b6d7223 */ /* 0x000fc6000000006d */
[----:B------:R-:W-:Y:S01]  /*ca20*/  FFMA R37, R117, R117, R37 ;  /* 0x0000007575257223 */ /* 0x000fe20000000025 */
[----:B------:R-:W-:Y:S01]  /*ca30*/  LOP3.LUT P1, RZ, R3, 0x20000000, RZ, 0xc0, !PT ;  /* 0x2000000003ff7812 */ /* 0x000fe2000782c0ff */
[----:B------:R-:W-:Y:S02]  /*ca40*/  FFMA R109, R119, R119, R109 ;  /* 0x00000077776d7223 */ /* 0x000fe4000000006d */
[----:B------:R-:W-:Y:S01]  /*ca50*/  FFMA R37, R2, R2, R37 ;  /* 0x0000000202257223 */ /* 0x000fe20000000025 */
[----:B0-----:R-:W-:Y:S01]  /*ca60*/  IMAD.U32 R2, R138, 0x10000, RZ ;  /* 0x000100008a027824 */ /* 0x001fe200078e00ff */
[C---:B------:R-:W-:Y:S02]  /*ca70*/  LOP3.LUT P3, RZ, R3.reuse, 0x80000000, RZ, 0xc0, !PT ;  /* 0x8000000003ff7812 */ /* 0x040fe4000786c0ff */
[----:B------:R-:W-:Y:S02]  /*ca80*/  CS2R R88, SRZ ;  /* 0x0000000000587805 */ /* 0x000fe4000001ff00 */
[----:B------:R-:W-:Y:S01]  /*ca90*/  CS2R R90, SRZ ;  /* 0x00000000005a7805 */ /* 0x000fe2000001ff00 */
[----:B------:R-:W0:Y:S04]  /*caa0*/  SHFL.BFLY PT, R47, R109, 0x8, 0x1f ;  /* 0x0d001f006d2f7f89 */ /* 0x000e2800000e0000 */
[----:B------:R-:W-:Y:S01]  /*cab0*/  STL [R1+0x6d0], R2 ;  /* 0x0006d00201007387 */ /* 0x000fe20000100800 */
[----:B------:R-:W-:-:S03]  /*cac0*/  LOP3.LUT P2, RZ, R3, 0x40000000, RZ, 0xc0, !PT ;  /* 0x4000000003ff7812 */ /* 0x000fc6000784c0ff */
[----:B------:R-:W0:Y:S01]  /*cad0*/  SHFL.BFLY PT, R46, R108, 0x8, 0x1f ;  /* 0x0d001f006c2e7f89 */ /* 0x000e2200000e0000 */
[----:B------:R-:W-:-:S03]  /*cae0*/  CS2R R32, SRZ ;  /* 0x0000000000207805 */ /* 0x000fc6000001ff00 */
[----:B------:R-:W4:Y:S01]  /*caf0*/  LDL.LU.64 R162, [R1+0x60] ;  /* 0x0000600001a27983 */ /* 0x000f220000300a00 */
[----:B------:R-:W-:Y:S02]  /*cb00*/  CS2R R34, SRZ ;  /* 0x0000000000227805 */ /* 0x000fe4000001ff00 */
[----:B------:R-:W-:Y:S01]  /*cb10*/  LOP3.LUT P0, RZ, R3, 0x2000000, RZ, 0xc0, !PT ;  /* 0x0200000003ff7812 */ /* 0x000fe2000780c0ff */
[----:B------:R0:W4:Y:S01]  /*cb20*/  @P1 LDG.E.128 R88, desc[UR6][R38.64] ;  /* 0x0000000626581981 */ /* 0x000122000c1e1d00 */
[----:B------:R-:W-:Y:S02]  /*cb30*/  CS2R R92, SRZ ;  /* 0x00000000005c7805 */ /* 0x000fe4000001ff00 */
[----:B------:R-:W-:Y:S01]  /*cb40*/  CS2R R94, SRZ ;  /* 0x00000000005e7805 */ /* 0x000fe2000001ff00 */
[----:B-1----:R-:W-:Y:S01]  /*cb50*/  FADD R0, R0, R36 ;  /* 0x0000002400007221 */ /* 0x002fe20000000000 */
[----:B------:R1:W4:Y:S04]  /*cb60*/  @P3 LDG.E.128 R32, desc[UR6][R110.64] ;  /* 0x000000066e203981 */ /* 0x000328000c1e1d00 */
[----:B------:R-:W4:Y:S01]  /*cb70*/  @P2 LDG.E.128 R92, desc[UR6][R106.64] ;  /* 0x000000066a5c2981 */ /* 0x000f22000c1e1d00 */
[----:B0-----:R-:W-:Y:S01]  /*cb80*/  FFMA R38, R4, R4, R37 ;  /* 0x0000000404267223 */ /* 0x001fe20000000025 */
[----:B------:R-:W-:-:S02]  /*cb90*/  CS2R R36, SRZ ;  /* 0x0000000000247805 */ /* 0x000fc4000001ff00 */
[----:B------:R-:W4:Y:S01]  /*cba0*/  LDL.LU.64 R164, [R1+0x58] ;  /* 0x0000580001a47983 */ /* 0x000f220000300a00 */
[----:B-1----:R-:W-:Y:S01]  /*cbb0*/  FFMA R111, R2, R2, R38 ;  /* 0x00000002026f7223 */ /* 0x002fe20000000026 */
[----:B------:R-:W-:-:S06]  /*cbc0*/  CS2R R38, SRZ ;  /* 0x0000000000267805 */ /* 0x000fcc000001ff00 */
[----:B------:R0:W4:Y:S01]  /*cbd0*/  @P0 LDG.E.128 R36, desc[UR6][R44.64] ;  /* 0x000000062c240981 */ /* 0x000122000c1e1d00 */
[----:B------:R-:W-:Y:S01]  /*cbe0*/  LOP3.LUT P0, RZ, R3, 0x10000000, RZ, 0xc0, !PT ;  /* 0x1000000003ff7812 */ /* 0x000fe2000780c0ff */
[----:B------:R-:W-:Y:S01]  /*cbf0*/  FADD R109, R109, R47 ;  /* 0x0000002f6d6d7221 */ /* 0x000fe20000000000 */
[----:B------:R-:W-:Y:S01]  /*cc00*/  FADD R108, R108, R46 ;  /* 0x0000002e6c6c7221 */ /* 0x000fe20000000000 */
[----:B------:R-:W-:Y:S02]  /*cc10*/  CS2R R46, SRZ ;  /* 0x00000000002e7805 */ /* 0x000fe4000001ff00 */
[----:B0-----:R-:W-:Y:S02]  /*cc20*/  CS2R R44, SRZ ;  /* 0x00000000002c7805 */ /* 0x001fe4000001ff00 */
[----:B------:R-:W-:Y:S02]  /*cc30*/  CS2R R96, SRZ ;  /* 0x0000000000607805 */ /* 0x000fe4000001ff00 */
[----:B------:R-:W-:Y:S01]  /*cc40*/  CS2R R98, SRZ ;  /* 0x0000000000627805 */ /* 0x000fe2000001ff00 */
[----:B------:R-:W-:Y:S01]  /*cc50*/  FFMA R100, R5, R5, R100 ;  /* 0x0000000505647223 */ /* 0x000fe20000000064 */
[----:B------:R-:W-:Y:S04]  /*cc60*/  SHFL.BFLY PT, R126, R111, 0x8, 0x1f ;  /* 0x0d001f006f7e7f89 */ /* 0x000fe800000e0000 */
[----:B------:R-:W0:Y:S04]  /*cc70*/  SHFL.BFLY PT, R101, R100, 0x8, 0x1f ;  /* 0x0d001f0064657f89 */ /* 0x000e2800000e0000 */
[----:B------:R-:W1:Y:S04]  /*cc80*/  SHFL.BFLY PT, R151, R9, 0x4, 0x1f ;  /* 0x0c801f0009977f89 */ /* 0x000e6800000e0000 */
        /* <DEDUP_REMOVED lines=16> */
[----:B--2---:R2:W2:Y:S04]  /*cd90*/  @P0 LDG.E.128 R44, desc[UR6][R124.64] ;  /* 0x000000067c2c0981 */ /* 0x0044a8000c1e1d00 */
[----:B---3--:R-:W3:Y:S01]  /*cda0*/  @P6 LDG.E.128 R96, desc[UR6][R128.64] ;  /* 0x0000000680606981 */ /* 0x008ee2000c1e1d00 */
[----:B0-----:R-:W-:-:S03]  /*cdb0*/  FADD R110, R100, R101 ;  /* 0x00000065646e7221 */ /* 0x001fc60000000000 */
[----:B------:R-:W0:Y:S04]  /*cdc0*/  SHFL.BFLY PT, R143, R21, 0x4, 0x1f ;  /* 0x0c801f00158f7f89 */ /* 0x000e2800000e0000 */
[----:B------:R-:W0:Y:S04]  /*cdd0*/  SHFL.BFLY PT, R133, R115, 0x4, 0x1f ;  /* 0x0c801f0073857f89 */ /* 0x000e2800000e0000 */
[----:B------:R-:W0:Y:S04]  /*cde0*/  SHFL.BFLY PT, R131, R109, 0x4, 0x1f ;  /* 0x0c801f006d837f89 */ /* 0x000e2800000e0000 */
[----:B------:R-:W0:Y:S01]  /*cdf0*/  SHFL.BFLY PT, R130, R108, 0x4, 0x1f ;  /* 0x0c801f006c827f89 */ /* 0x000e2200000e0000 */
[----:B------:R-:W-:-:S03]  /*ce00*/  FADD R111, R111, R126 ;  /* 0x0000007e6f6f7221 */ /* 0x000fc60000000000 */
[----:B------:R-:W0:Y:S04]  /*ce10*/  SHFL.BFLY PT, R138, R66, 0x4, 0x1f ;  /* 0x0c801f00428a7f89 */ /* 0x000e2800000e0000 */
[----:B------:R-:W0:Y:S04]  /*ce20*/  SHFL.BFLY PT, R127, R110, 0x4, 0x1f ;  /* 0x0c801f006e7f7f89 */ /* 0x000e2800000e0000 */
[----:B------:R-:W4:Y:S01]  /*ce30*/  SHFL.BFLY PT, R126, R111, 0x4, 0x1f ;  /* 0x0c801f006f7e7f89 */ /* 0x000f2200000e0000 */
[----:B-1----:R-:W-:Y:S01]  /*ce40*/  FADD R9, R9, R151 ;  /* 0x0000009709097221 */ /* 0x002fe20000000000 */
        /* <DEDUP_REMOVED lines=9> */
[----:B------:R-:W1:Y:S01]  /*cee0*/  SHFL.BFLY PT, R137, R9, 0x2, 0x1f ;  /* 0x0c401f0009897f89 */ /* 0x000e6200000e0000 */
[----:B------:R-:W-:Y:S01]  /*cef0*/  FADD R15, R15, R145 ;  /* 0x000000910f0f7221 */ /* 0x000fe20000000000 */
[----:B------:R-:W-:Y:S01]  /*cf00*/  FADD R65, R65, R139 ;  /* 0x0000008b41417221 */ /* 0x000fe20000000000 */
[----:B------:R-:W-:Y:S01]  /*cf10*/  FADD R113, R113, R135 ;  /* 0x0000008771717221 */ /* 0x000fe20000000000 */
[----:B------:R-:W1:Y:S01]  /*cf20*/  SHFL.BFLY PT, R136, R10, 0x2, 0x1f ;  /* 0x0c401f000a887f89 */ /* 0x000e6200000e0000 */
[----:B------:R-:W-:Y:S01]  /*cf30*/  FADD R20, R20, R144 ;  /* 0x0000009014147221 */ /* 0x000fe20000000000 */
[----:B------:R-:W-:Y:S01]  /*cf40*/  FADD R22, R22, R142 ;  /* 0x0000008e16167221 */ /* 0x000fe20000000000 */
[----:B------:R-:W-:Y:S01]  /*cf50*/  FADD R114, R114, R134 ;  /* 0x0000008672727221 */ /* 0x000fe20000000000 */
[----:B------:R-:W-:Y:S01]  /*cf60*/  FADD R0, R0, R132 ;  /* 0x0000008400007221 */ /* 0x000fe20000000000 */
[----:B------:R-:W1:Y:S01]  /*cf70*/  SHFL.BFLY PT, R135, R11, 0x2, 0x1f ;  /* 0x0c401f000b877f89 */ /* 0x000e6200000e0000 */
[----:B0-----:R-:W-:Y:S01]  /*cf80*/  FADD R21, R21, R143 ;  /* 0x0000008f15157221 */ /* 0x001fe20000000000 */
[----:B------:R-:W-:-:S02]  /*cf90*/  FADD R115, R115, R133 ;  /* 0x0000008573737221 */ /* 0x000fc40000000000 */
[----:B------:R-:W0:Y:S01]  /*cfa0*/  SHFL.BFLY PT, R134, R12, 0x2, 0x1f ;  /* 0x0c401f000c867f89 */ /* 0x000e2200000e0000 */
[----:B------:R-:W-:-:S03]  /*cfb0*/  FADD R109, R109, R131 ;  /* 0x000000836d6d7221 */ /* 0x000fc60000000000 */
[----:B------:R-:W0:Y:S01]  /*cfc0*/  SHFL.BFLY PT, R132, R14, 0x2, 0x1f ;  /* 0x0c401f000e847f89 */ /* 0x000e2200000e0000 */
[----:B------:R-:W-:-:S03]  /*cfd0*/  FADD R108, R108, R130 ;  /* 0x000000826c6c7221 */ /* 0x000fc60000000000 */
[----:B------:R-:W0:Y:S01]  /*cfe0*/  SHFL.BFLY PT, R133, R13, 0x2, 0x1f ;  /* 0x0c401f000d857f89 */ /* 0x000e2200000e0000 */
[----:B------:R-:W-:-:S03]  /*cff0*/  FADD R66, R66, R138 ;  /* 0x0000008a42427221 */ /* 0x000fc60000000000 */
[----:B------:R-:W0:Y:S04]  /*d000*/  SHFL.BFLY PT, R151, R23, 0x2, 0x1f ;  /* 0x0c401f0017977f89 */ /* 0x000e2800000e0000 */
[----:B------:R-:W0:Y:S04]  /*d010*/  SHFL.BFLY PT, R150, R64, 0x2, 0x1f ;  /* 0x0c401f0040967f89 */ /* 0x000e2800000e0000 */
[----:B------:R-:W0:Y:S04]  /*d020*/  SHFL.BFLY PT, R131, R15, 0x2, 0x1f ;  /* 0x0c401f000f837f89 */ /* 0x000e2800000e0000 */
[----:B------:R-:W0:Y:S04]  /*d030*/  SHFL.BFLY PT, R149, R65, 0x2, 0x1f ;  /* 0x0c401f0041957f89 */ /* 0x000e2800000e0000 */
[----:B------:R-:W0:Y:S04]  /*d040*/  SHFL.BFLY PT, R139, R20, 0x2, 0x1f ;  /* 0x0c401f00148b7f89 */ /* 0x000e2800000e0000 */
[----:B------:R-:W0:Y:S04]  /*d050*/  SHFL.BFLY PT, R130, R22, 0x2, 0x1f ;  /* 0x0c401f0016827f89 */ /* 0x000e2800000e0000 */
[----:B------:R-:W0:Y:S01]  /*d060*/  SHFL.BFLY PT, R148, R67, 0x2, 0x1f ;  /* 0x0c401f0043947f89 */ /* 0x000e2200000e0000 */
[----:B------:R-:W-:-:S03]  /*d070*/  FADD R110, R110, R127 ;  /* 0x0000007f6e6e7221 */ /* 0x000fc60000000000 */
[----:B------:R-:W0:Y:S04]  /*d080*/  SHFL.BFLY PT, R138, R21, 0x2, 0x1f ;  /* 0x0c401f00158a7f89 */ /* 0x000e2800000e0000 */
[----:B------:R-:W0:Y:S04]  /*d090*/  SHFL.BFLY PT, R147, R112, 0x2, 0x1f ;  /* 0x0c401f0070937f89 */ /* 0x000e2800000e0000 */
[----:B------:R-:W0:Y:S04]  /*d0a0*/  SHFL.BFLY PT, R146, R113, 0x2, 0x1f ;  /* 0x0c401f0071927f89 */ /* 0x000e2800000e0000 */
[----:B------:R-:W0:Y:S01]  /*d0b0*/  SHFL.BFLY PT, R145, R114, 0x2, 0x1f ;  /* 0x0c401f0072917f89 */ /* 0x000e2200000e0000 */
[----:B----4-:R-:W-:-:S03]  /*d0c0*/  FADD R126, R111, R126 ;  /* 0x0000007e6f7e7221 */ /* 0x010fc60000000000 */
[----:B------:R-:W4:Y:S04]  /*d0d0*/  SHFL.BFLY PT, R127, R66, 0x2, 0x1f ;  /* 0x0c401f00427f7f89 */ /* 0x000f2800000e0000 */
[----:B------:R-:W0:Y:S04]  /*d0e0*/  SHFL.BFLY PT, R144, R115, 0x2, 0x1f ;  /* 0x0c401f0073907f89 */ /* 0x000e2800000e0000 */
[----:B------:R-:W4:Y:S04]  /*d0f0*/  SHFL.BFLY PT, R143, R0, 0x2, 0x1f ;  /* 0x0c401f00008f7f89 */ /* 0x000f2800000e0000 */
[----:B------:R-:W4:Y:S04]  /*d100*/  SHFL.BFLY PT, R142, R109, 0x2, 0x1f ;  /* 0x0c401f006d8e7f89 */ /* 0x000f2800000e0000 */
[----:B------:R-:W4:Y:S04]  /*d110*/  SHFL.BFLY PT, R141, R108, 0x2, 0x1f ;  /* 0x0c401f006c8d7f89 */ /* 0x000f2800000e0000 */
[----:B------:R-:W4:Y:S04]  /*d120*/  SHFL.BFLY PT, R140, R110, 0x2, 0x1f ;  /* 0x0c401f006e8c7f89 */ /* 0x000f2800000e0000 */
[----:B------:R-:W4:Y:S01]  /*d130*/  SHFL.BFLY PT, R111, R126, 0x2, 0x1f ;  /* 0x0c401f007e6f7f89 */ /* 0x000f2200000e0000 */
[----:B-1----:R-:W-:Y:S01]  /*d140*/  FADD R137, R9, R137 ;  /* 0x0000008909897221 */ /* 0x002fe20000000000 */
[----:B------:R-:W-:Y:S01]  /*d150*/  FADD R136, R10, R136 ;  /* 0x000000880a887221 */ /* 0x000fe20000000000 */
[----:B------:R-:W-:Y:S01]  /*d160*/  FADD R135, R11, R135 ;  /* 0x000000870b877221 */ /* 0x000fe20000000000 */
[----:B0-----:R-:W-:Y:S01]  /*d170*/  FADD R134, R12, R134 ;  /* 0x000000860c867221 */ /* 0x001fe20000000000 */
        /* <DEDUP_REMOVED lines=9> */
[----:B------:R-:W-:Y:S01]  /*d210*/  FADD R130, R22, R130 ;  /* 0x0000008216827221 */ /* 0x000fe20000000000 */
[----:B------:R-:W-:Y:S01]  /*d220*/  FADD R23, R67, R148 ;  /* 0x0000009443177221 */ /* 0x000fe20000000000 */
[----:B------:R-:W-:Y:S01]  /*d230*/  FADD R138, R21, R138 ;  /* 0x0000008a158a7221 */ /* 0x000fe20000000000 */
[----:B------:R-:W0:Y:S01]  /*d240*/  SHFL.BFLY PT, R149, R135, 0x1, 0x1f ;  /* 0x0c201f0087957f89 */ /* 0x000e2200000e0000 */
[----:B------:R-:W-:Y:S01]  /*d250*/  FADD R22, R112, R147 ;  /* 0x0000009370167221 */ /* 0x000fe20000000000 */
[----:B------:R-:W-:-:S02]  /*d260*/  FADD R21, R113, R146 ;  /* 0x0000009271157221 */ /* 0x000fc40000000000 */
[----:B------:R-:W0:Y:S01]  /*d270*/  SHFL.BFLY PT, R148, R134, 0x1, 0x1f ;  /* 0x0c201f0086947f89 */ /* 0x000e2200000e0000 */
[----:B------:R-:W-:-:S03]  /*d280*/  FADD R20, R114, R145 ;  /* 0x0000009172147221 */ /* 0x000fc60000000000 */
[----:B------:R-:W0:Y:S01]  /*d290*/  SHFL.BFLY PT, R147, R133, 0x1, 0x1f ;  /* 0x0c201f0085937f89 */ /* 0x000e2200000e0000 */
[----:B----4-:R-:W-:-:S03]  /*d2a0*/  FADD R127, R66, R127 ;  /* 0x0000007f427f7221 */ /* 0x010fc60000000000 */
[----:B------:R-:W4:Y:S01]  /*d2b0*/  SHFL.BFLY PT, R146, R132, 0x1, 0x1f ;  /* 0x0c201f0084927f89 */ /* 0x000f2200000e0000 */
[----:B------:R-:W-:-:S03]  /*d2c0*/  FADD R15, R115, R144 ;  /* 0x00000090730f7221 */ /* 0x000fc60000000000 */
[----:B------:R-:W0:Y:S04]  /*d2d0*/  SHFL.BFLY PT, R145, R131, 0x1, 0x1f ;  /* 0x0c201f0083917f89 */ /* 0x000e2800000e0000 */
[----:B------:R-:W0:Y:S01]  /*d2e0*/  SHFL.BFLY PT, R64, R139, 0x1, 0x1f ;  /* 0x0c201f008b407f89 */ /* 0x000e2200000e0000 */
[----:B------:R-:W-:-:S03]  /*d2f0*/  FADD R0, R0, R143 ;  /* 0x0000008f00007221 */ /* 0x000fc60000000000 */
        /* <DEDUP_REMOVED lines=11> */
[----:B------:R-:W1:Y:S04]  /*d3b0*/  SHFL.BFLY PT, R140, R22, 0x1, 0x1f ;  /* 0x0c201f00168c7f89 */ /* 0x000e6800000e0000 */
[----:B------:R-:W4:Y:S04]  /*d3c0*/  SHFL.BFLY PT, R126, R21, 0x1, 0x1f ;  /* 0x0c201f00157e7f89 */ /* 0x000f2800000e0000 */
[----:B------:R-:W4:Y:S04]  /*d3d0*/  SHFL.BFLY PT, R115, R20, 0x1, 0x1f ;  /* 0x0c201f0014737f89 */ /* 0x000f2800000e0000 */
[----:B------:R-:W5:Y:S04]  /*d3e0*/  SHFL.BFLY PT, R114, R15, 0x1, 0x1f ;  /* 0x0c201f000f727f89 */ /* 0x000f6800000e0000 */
[----:B------:R-:W5:Y:S04]  /*d3f0*/  SHFL.BFLY PT, R113, R0, 0x1, 0x1f ;  /* 0x0c201f0000717f89 */ /* 0x000f6800000e0000 */
[----:B------:R-:W2:Y:S01]  /*d400*/  SHFL.BFLY PT, R112, R13, 0x1, 0x1f ;  /* 0x0c201f000d707f89 */ /* 0x000ea200000e0000 */
[----:B0-----:R-:W-:-:S03]  /*d410*/  FADD R137, R137, R151 ;  /* 0x0000009789897221 */ /* 0x001fc60000000000 */
[----:B------:R-:W0:Y:S01]  /*d420*/  SHFL.BFLY PT, R110, R12, 0x1, 0x1f ;  /* 0x0c201f000c6e7f89 */ /* 0x000e2200000e0000 */
[----:B-1----:R-:W-:-:S03]  /*d430*/  FADD R136, R136, R150 ;  /* 0x0000009688887221 */ /* 0x002fc60000000000 */
[----:B------:R-:W1:Y:S01]  /*d440*/  SHFL.BFLY PT, R109, R11, 0x1, 0x1f ;  /* 0x0c201f000b6d7f89 */ /* 0x000e6200000e0000 */
[----:B------:R-:W-:-:S03]  /*d450*/  FADD R135, R135, R149 ;  /* 0x0000009587877221 */ /* 0x000fc60000000000 */
[----:B------:R-:W0:Y:S01]  /*d460*/  SHFL.BFLY PT, R108, R111, 0x1, 0x1f ;  /* 0x0c201f006f6c7f89 */ /* 0x000e2200000e0000 */
[----:B------:R-:W-:Y:S01]  /*d470*/  FADD R134, R134, R148 ;  /* 0x0000009486867221 */ /* 0x000fe20000000000 */
[----:B------:R-:W-:Y:S01]  /*d480*/  FADD R133, R133, R147 ;  /* 0x0000009385857221 */ /* 0x000fe20000000000 */
[----:B----4-:R-:W-:Y:S01]  /*d490*/  FADD R132, R132, R146 ;  /* 0x0000009284847221 */ /* 0x010fe20000000000 */
[----:B------:R-:W-:Y:S01]  /*d4a0*/  STL [R1+0x964], R3 ;  /* 0x0009640301007387 */ /* 0x000fe20000100800 */
[----:B------:R-:W-:Y:S01]  /*d4b0*/  FADD R131, R131, R145 ;  /* 0x0000009183837221 */ /* 0x000fe20000000000 */
[----:B------:R-:W-:Y:S02]  /*d4c0*/  FADD R64, R139, R64 ;  /* 0x000000408b407221 */ /* 0x000fe40000000000 */
        /* <DEDUP_REMOVED lines=21> */
[----:B-----5:R-:W-:-:S03]  /*d620*/  FADD R15, R15, R114 ;  /* 0x000000720f0f7221 */ /* 0x020fc60000000000 */
[----:B------:R-:W-:Y:S01]  /*d630*/  STL [R1+0x994], R65 ;  /* 0x0009944101007387 */ /* 0x000fe20000100800 */
[----:B------:R-:W-:-:S03]  /*d640*/  FADD R14, R0, R113 ;  /* 0x00000071000e7221 */ /* 0x000fc60000000000 */
[----:B------:R-:W-:Y:S01]  /*d650*/  STL [R1+0x998], R9 ;  /* 0x0009980901007387 */ /* 0x000fe20000100800 */
[----:B--2---:R-:W-:-:S03]  /*d660*/  FADD R13, R13, R112 ;  /* 0x000000700d0d7221 */ /* 0x004fc60000000000 */
[----:B------:R-:W-:Y:S01]  /*d670*/  STL [R1+0x99c], R127 ;  /* 0x00099c7f01007387 */ /* 0x000fe20000100800 */
[----:B0-----:R-:W-:-:S03]  /*d680*/  FADD R12, R12, R110 ;  /* 0x0000006e0c0c7221 */ /* 0x001fc60000000000 */
[----:B------:R-:W-:Y:S01]  /*d690*/  STL [R1+0x9a0], R23 ;  /* 0x0009a01701007387 */ /* 0x000fe20000100800 */
[----:B-1----:R-:W-:-:S03]  /*d6a0*/  FADD R11, R11, R109 ;  /* 0x0000006d0b0b7221 */ /* 0x002fc60000000000 */
[----:B------:R-:W-:Y:S01]  /*d6b0*/  STL [R1+0x9a4], R22 ;  /* 0x0009a41601007387 */ /* 0x000fe20000100800 */
[----:B------:R-:W-:-:S03]  /*d6c0*/  FADD R10, R111, R108 ;  /* 0x0000006c6f0a7221 */ /* 0x000fc60000000000 */
        /* <DEDUP_REMOVED lines=22> */
[----:B------:R-:W-:Y:S01]  /*d830*/  STL [R1+0x9cc], R108 ;  /* 0x0009cc6c01007387 */ /* 0x000fe20000100800 */
[----:B------:R-:W-:-:S03]  /*d840*/  SHF.L.U32 R114, R71, 0x10, RZ ;  /* 0x0000001047727819 */ /* 0x000fc600000006ff */
[----:B------:R-:W-:Y:S01]  /*d850*/  STL [R1+0x9fc], R138 ;  /* 0x0009fc8a01007387 */ /* 0x000fe20000100800 */
[----:B------:R-:W-:Y:S01]  /*d860*/  PRMT R149, R48, 0x7632, R149 ;  /* 0x0000763230957816 */ /* 0x000fe20000000095 */
[----:B------:R-:W-:Y:S02]  /*d870*/  IMAD.U32 R144, R57, 0x10000, RZ ;  /* 0x0001000039907824 */ /* 0x000fe400078e00ff */
[----:B------:R-:W-:Y:S01]  /*d880*/  STL [R1+0x9d8], R115 ;  /* 0x0009d87301007387 */ /* 0x000fe20000100800 */
[----:B------:R-:W-:-:S03]  /*d890*/  PRMT R48, R49, 0x7632, R48 ;  /* 0x0000763231307816 */ /* 0x000fc60000000030 */
[----:B------:R-:W-:Y:S01]  /*d8a0*/  STL [R1+0x9d0], R112 ;  /* 0x0009d07001007387 */ /* 0x000fe20000100800 */
[----:B------:R-:W-:Y:S01]  /*d8b0*/  SHF.L.U32 R141, R58, 0x10, RZ ;  /* 0x000000103a8d7819 */ /* 0x000fe200000006ff */
[----:B------:R-:W-:Y:S02]  /*d8c0*/  IMAD.U32 R139, R59, 0x10000, RZ ;  /* 0x000100003b8b7824 */ /* 0x000fe400078e00ff */
[----:B------:R-:W-:Y:S01]  /*d8d0*/  STL [R1+0x9d4], R110 ;  /* 0x0009d46e01007387 */ /* 0x000fe20000100800 */
[----:B------:R-:W-:-:S03]  /*d8e0*/  PRMT R49, R50, 0x7632, R49 ;  /* 0x0000763232317816 */ /* 0x000fc60000000031 */
        /* <DEDUP_REMOVED lines=9> */
[----:B------:R-:W-:Y:S02]  /*d980*/  PRMT R18, R19, 0x7632, R18 ;  /* 0x0000763213127816 */ /* 0x000fe40000000012 */
[----:B------:R-:W-:Y:S01]  /*d990*/  SHF.L.U32 R2, R40, 0x10, RZ ;  /* 0x0000001028027819 */ /* 0x000fe200000006ff */
[----:B------:R1:W-:Y:S01]  /*d9a0*/  STL [R1+0x9f0], R141 ;  /* 0x0009f08d01007387 */ /* 0x0003e20000100800 */
[----:B------:R-:W-:Y:S01]  /*d9b0*/  PRMT R19, R68, 0x7632, R19 ;  /* 0x0000763244137816 */ /* 0x000fe20000000013 */
[----:B0-----:R-:W-:Y:S02]  /*d9c0*/  IMAD.U32 R109, R77, 0x10000, RZ ;  /* 0x000100004d6d7824 */ /* 0x001fe400078e00ff */
[----:B------:R0:W-:Y:S01]  /*d9d0*/  STL [R1+0x9f4], R139 ;  /* 0x0009f48b01007387 */ /* 0x0001e20000100800 */
[----:B------:R-:W-:Y:S02]  /*d9e0*/  PRMT R68, R69, 0x7632, R68 ;  /* 0x0000763245447816 */ /* 0x000fe40000000044 */
[----:B------:R-:W-:-:S02]  /*d9f0*/  PRMT R69, R70, 0x7632, R69 ;  /* 0x0000763246457816 */ /* 0x000fc40000000045 */
[----:B------:R-:W-:Y:S01]  /*da00*/  SHF.L.U32 R134, R78, 0x10, RZ ;  /* 0x000000104e867819 */ /* 0x000fe200000006ff */
[----:B-1----:R-:W-:Y:S01]  /*da10*/  IMAD.U32 R141, R72, 0x10000, RZ ;  /* 0x00010000488d7824 */ /* 0x002fe200078e00ff */
[----:B------:R-:W-:Y:S01]  /*da20*/  PRMT R70, R71, 0x7632, R70 ;  /* 0x0000763247467816 */ /* 0x000fe20000000046 */
[----:B0-----:R-:W-:Y:S01]  /*da30*/  IMAD.U32 R139, R76, 0x10000, RZ ;  /* 0x000100004c8b7824 */ /* 0x001fe200078e00ff */
[C---:B------:R-:W-:Y:S01]  /*da40*/  PRMT R71, R56.reuse, 0x7632, R71 ;  /* 0x0000763238477816 */ /* 0x040fe20000000047 */
[----:B------:R-:W-:Y:S01]  /*da50*/  IMAD.U32 R146, R56, 0x10000, RZ ;  /* 0x0001000038927824 */ /* 0x000fe200078e00ff */
[----:B------:R0:W-:Y:S01]  /*da60*/  STL [R1+0x4], R2 ;  /* 0x0000040201007387 */ /* 0x0001e20000100800 */
[----:B------:R-:W-:Y:S01]  /*da70*/  SHF.L.U32 R10, R73, 0x10, RZ ;  /* 0x00000010490a7819 */ /* 0x000fe200000006ff */
[----:B------:R-:W-:Y:S01]  /*da80*/  IMAD.U32 R135, R74, 0x10000, RZ ;  /* 0x000100004a877824 */ /* 0x000fe200078e00ff */
[----:B------:R-:W-:Y:S01]  /*da90*/  PRMT R56, R57, 0x7632, R56 ;  /* 0x0000763239387816 */ /* 0x000fe20000000038 */
[----:B------:R-:W-:Y:S01]  /*daa0*/  STL [R1+0x18], R139 ;  /* 0x0000188b01007387 */ /* 0x000fe20000100800 */
[----:B------:R-:W-:-:S02]  /*dab0*/  CS2R R100, SRZ ;  /* 0x0000000000647805 */ /* 0x000fc4000001ff00 */
[----:B------:R-:W-:Y:S02]  /*dac0*/  CS2R R102, SRZ ;  /* 0x0000000000667805 */ /* 0x000fe4000001ff00 */
[----:B------:R-:W-:Y:S01]  /*dad0*/  PRMT R57, R58, 0x7632, R57 ;  /* 0x000076323a397816 */ /* 0x000fe20000000039 */
[----:B------:R-:W-:Y:S01]  /*dae0*/  STL [R1+0xc], R109 ;  /* 0x00000c6d01007387 */ /* 0x000fe20000100800 */
[----:B------:R-:W-:Y:S01]  /*daf0*/  IMAD.U32 R122, R75, 0x10000, RZ ;  /* 0x000100004b7a7824 */ /* 0x000fe200078e00ff */
[----:B------:R-:W-:Y:S01]  /*db00*/  PRMT R58, R59, 0x7632, R58 ;  /* 0x000076323b3a7816 */ /* 0x000fe2000000003a */
[----:B------:R-:W-:Y:S01]  /*db10*/  IMAD.U32 R152, R60, 0x10000, RZ ;  /* 0x000100003c987824 */ /* 0x000fe200078e00ff */
[----:B------:R-:W-:Y:S01]  /*db20*/  STL [R1], R134 ;  /* 0x0000008601007387 */ /* 0x000fe20000100800 */
[----:B------:R-:W-:Y:S01]  /*db30*/  SHF.L.U32 R144, R24, 0x10, RZ ;  /* 0x0000001018907819 */ /* 0x000fe200000006ff */
[----:B------:R-:W-:Y:S01]  /*db40*/  IMAD.U32 R11, R25, 0x10000, RZ ;  /* 0x00010000190b7824 */ /* 0x000fe200078e00ff */
[----:B------:R-:W-:Y:S01]  /*db50*/  PRMT R59, R60, 0x7632, R59 ;  /* 0x000076323c3b7816 */ /* 0x000fe2000000003b */
[----:B------:R-:W-:Y:S01]  /*db60*/  STL [R1+0x2c], R141 ;  /* 0x00002c8d01007387 */ /* 0x000fe20000100800 */
[C---:B------:R-:W-:Y:S01]  /*db70*/  PRMT R60, R61.reuse, 0x7632, R60 ;  /* 0x000076323d3c7816 */ /* 0x040fe2000000003c */
[----:B------:R-:W-:Y:S01]  /*db80*/  IMAD.U32 R136, R26, 0x10000, RZ ;  /* 0x000100001a887824 */ /* 0x000fe200078e00ff */
[----:B------:R-:W-:Y:S01]  /*db90*/  SHF.L.U32 R148, R61, 0x10, RZ ;  /* 0x000000103d947819 */ /* 0x000fe200000006ff */
[----:B------:R-:W-:Y:S01]  /*dba0*/  STL [R1+0x24], R10 ;  /* 0x0000240a01007387 */ /* 0x000fe20000100800 */
[C---:B------:R-:W-:Y:S01]  /*dbb0*/  PRMT R61, R62.reuse, 0x7632, R61 ;  /* 0x000076323e3d7816 */ /* 0x040fe2000000003d */
[----:B------:R-:W-:Y:S01]  /*dbc0*/  IMAD.U32 R145, R62, 0x10000, RZ ;  /* 0x000100003e917824 */ /* 0x000fe200078e00ff */
[----:B------:R-:W-:Y:S01]  /*dbd0*/  SHF.L.U32 R123, R27, 0x10, RZ ;  /* 0x000000101b7b7819 */ /* 0x000fe200000006ff */
[----:B------:R-:W-:Y:S01]  /*dbe0*/  STL [R1+0x14], R135 ;  /* 0x0000148701007387 */ /* 0x000fe20000100800 */
[C---:B------:R-:W-:Y:S01]  /*dbf0*/  PRMT R62, R63.reuse, 0x7632, R62 ;  /* 0x000076323f3e7816 */ /* 0x040fe2000000003e */
[----:B------:R-:W-:Y:S01]  /*dc00*/  IMAD.U32 R143, R63, 0x10000, RZ ;  /* 0x000100003f8f7824 */ /* 0x000fe200078e00ff */
[----:B------:R-:W-:Y:S01]  /*dc10*/  PRMT R63, R40, 0x7632, R63 ;  /* 0x00007632283f7816 */ /* 0x000fe2000000003f */
[----:B------:R-:W-:Y:S01]  /*dc20*/  STL [R1+0x8], R122 ;  /* 0x0000087a01007387 */ /* 0x000fe20000100800 */
[----:B------:R-:W-:Y:S01]  /*dc30*/  IMAD.U32 R114, R80, 0x10000, RZ ;  /* 0x0001000050727824 */ /* 0x000fe200078e00ff */
[----:B------:R-:W-:Y:S01]  /*dc40*/  PRMT R40, R41, 0x7632, R40 ;  /* 0x0000763229287816 */ /* 0x000fe20000000028 */
[----:B------:R-:W-:Y:S01]  /*dc50*/  IMAD.U32 R12, R81, 0x10000, RZ ;  /* 0x00010000510c7824 */ /* 0x000fe200078e00ff */
[----:B------:R1:W2:Y:S01]  /*dc60*/  @P5 LDG.E.128 R100, desc[UR6][R162.64] ;  /* 0x00000006a2645981 */ /* 0x0002a2000c1e1d00 */
[----:B------:R-:W-:Y:S01]  /*dc70*/  SHF.L.U32 R137, R82, 0x10, RZ ;  /* 0x0000001052897819 */ /* 0x000fe200000006ff */
[----:B------:R-:W-:-:S02]  /*dc80*/  IMAD.U32 R151, R42, 0x10000, RZ ;  /* 0x000100002a977824 */ /* 0x000fc400078e00ff */
[----:B------:R-:W-:Y:S01]  /*dc90*/  STL [R1+0x3c], R144 ;  /* 0x00003c9001007387 */ /* 0x000fe20000100800 */
[----:B------:R-:W-:Y:S01]  /*dca0*/  IMAD.U32 R124, R83, 0x10000, RZ ;  /* 0x00010000537c7824 */ /* 0x000fe200078e00ff */
[----:B------:R-:W-:Y:S02]  /*dcb0*/  SHF.L.U32 R147, R43, 0x10, RZ ;  /* 0x000000102b937819 */ /* 0x000fe400000006ff */
[----:B------:R-:W-:Y:S01]  /*dcc0*/  STL [R1+0x34], R11 ;  /* 0x0000340b01007387 */ /* 0x000fe20000100800 */
[----:B-1----:R-:W-:Y:S01]  /*dcd0*/  IMAD.U32 R163, R41, 0x10000, RZ ;  /* 0x0001000029a37824 */ /* 0x002fe200078e00ff */
[----:B------:R-:W-:Y:S02]  /*dce0*/  PRMT R41, R42, 0x7632, R41 ;  /* 0x000076322a297816 */ /* 0x000fe40000000029 */
[----:B------:R-:W-:Y:S01]  /*dcf0*/  STL [R1+0x28], R136 ;  /* 0x0000288801007387 */ /* 0x000fe20000100800 */
[----:B------:R-:W-:Y:S01]  /*dd00*/  PRMT R42, R43, 0x7632, R42 ;  /* 0x000076322b2a7816 */ /* 0x000fe2000000002a */
[----:B------:R-:W-:Y:S01]  /*dd10*/  IMAD.U32 R126, R84, 0x10000, RZ ;  /* 0x00010000547e7824 */ /* 0x000fe200078e00ff */
[----:B------:R-:W-:Y:S01]  /*dd20*/  LOP3.LUT P0, RZ, R3, 0x8000000, RZ, 0xc0, !PT ;  /* 0x0800000003ff7812 */ /* 0x000fe2000780c0ff */
[----:B------:R-:W-:Y:S01]  /*dd30*/  STL [R1+0x20], R123 ;  /* 0x0000207b01007387 */ /* 0x000fe20000100800 */
[----:B------:R-:W-:Y:S01]  /*dd40*/  PRMT R43, R76, 0x7632, R43 ;  /* 0x000076324c2b7816 */ /* 0x000fe2000000002b */
[----:B------:R-:W-:Y:S01]  /*dd50*/  IMAD.U32 R3, R86, 0x10000, RZ ;  /* 0x0001000056037824 */ /* 0x000fe200078e00ff */
[----:B------:R-:W-:Y:S01]  /*dd60*/  SHF.L.U32 R13, R85, 0x10, RZ ;  /* 0x00000010550d7819 */ /* 0x000fe200000006ff */
[----:B------:R-:W-:Y:S01]  /*dd70*/  STL [R1+0x5c], R114 ;  /* 0x00005c7201007387 */ /* 0x000fe20000100800 */
[----:B------:R-:W-:Y:S01]  /*dd80*/  PRMT R76, R77, 0x7632, R76 ;  /* 0x000076324d4c7816 */ /* 0x000fe2000000004c */
[----:B------:R-:W-:Y:S01]  /*dd90*/  IMAD.U32 R125, R87, 0x10000, RZ ;  /* 0x00010000577d7824 */ /* 0x000fe200078e00ff */
[----:B------:R-:W-:Y:S01]  /*dda0*/  PRMT R77, R78, 0x7632, R77 ;  /* 0x000076324e4d7816 */ /* 0x000fe2000000004d */
[----:B------:R-:W-:Y:S01]  /*ddb0*/  STL [R1+0x4c], R12 ;  /* 0x00004c0c01007387 */ /* 0x000fe20000100800 */
[C---:B------:R-:W-:Y:S01]  /*ddc0*/  PRMT R78, R79.reuse, 0x7632, R78 ;  /* 0x000076324f4e7816 */ /* 0x040fe2000000004e */
[----:B------:R-:W-:Y:S01]  /*ddd0*/  IMAD.U32 R153, R79, 0x10000, RZ ;  /* 0x000100004f997824 */ /* 0x000fe200078e00ff */
[----:B------:R-:W-:Y:S01]  /*dde0*/  SHF.L.U32 R140, R28, 0x10, RZ ;  /* 0x000000101c8c7819 */ /* 0x000fe200000006ff */
[----:B------:R-:W-:Y:S01]  /*ddf0*/  STL [R1+0x38], R137 ;  /* 0x0000388901007387 */ /* 0x000fe20000100800 */
[----:B------:R-:W-:Y:S01]  /*de00*/  PRMT R79, R72, 0x7632, R79 ;  /* 0x00007632484f7816 */ /* 0x000fe2000000004f */
[----:B------:R-:W-:Y:S01]  /*de10*/  IMAD.U32 R14, R29, 0x10000, RZ ;  /* 0x000100001d0e7824 */ /* 0x000fe200078e00ff */
[----:B------:R-:W-:Y:S01]  /*de20*/  PRMT R0, R52, 0x7632, R0 ;  /* 0x0000763234007816 */ /* 0x000fe20000000000 */
[----:B------:R-:W-:Y:S01]  /*de30*/  STL [R1+0x30], R124 ;  /* 0x0000307c01007387 */ /* 0x000fe20000100800 */
[----:B------:R-:W-:Y:S01]  /*de40*/  PRMT R72, R73, 0x7632, R72 ;  /* 0x0000763249487816 */ /* 0x000fe20000000048 */
[----:B------:R-:W-:-:S02]  /*de50*/  IMAD.U32 R8, R30, 0x10000, RZ ;  /* 0x000100001e087824 */ /* 0x000fc400078e00ff */
[----:B------:R-:W-:Y:S01]  /*de60*/  STL [R1+0x7c], R126 ;  /* 0x00007c7e01007387 */ /* 0x000fe20000100800 */
[----:B------:R-:W-:Y:S01]  /*de70*/  PRMT R73, R74, 0x7632, R73 ;  /* 0x000076324a497816 */ /* 0x000fe20000000049 */
[----:B------:R-:W-:Y:S01]  /*de80*/  IMAD.U32 R111, R88, 0x10000, RZ ;  /* 0x00010000586f7824 */ /* 0x000fe200078e00ff */
[----:B------:R-:W-:Y:S01]  /*de90*/  SHF.L.U32 R128, R31, 0x10, RZ ;  /* 0x000000101f807819 */ /* 0x000fe200000006ff */
        /* <DEDUP_REMOVED lines=11> */
[----:B------:R-:W-:Y:S01]  /*df50*/  IMAD.U32 R129, R91, 0x10000, RZ ;  /* 0x000100005b817824 */ /* 0x000fe200078e00ff */
[----:B0-----:R-:W-:Y:S01]  /*df60*/  SHF.L.U32 R2, R52, 0x10, RZ ;  /* 0x0000001034027819 */ /* 0x001fe200000006ff */
[----:B------:R-:W-:Y:S01]  /*df70*/  STL [R1+0x8c], R14 ;  /* 0x00008c0e01007387 */ /* 0x000fe20000100800 */
[----:B------:R-:W-:Y:S01]  /*df80*/  PRMT R26, R27, 0x7632, R26 ;  /* 0x000076321b1a7816 */ /* 0x000fe2000000001a */
[----:B------:R-:W-:-:S02]  /*df90*/  IMAD.U32 R115, R92, 0x10000, RZ ;  /* 0x000100005c737824 */ /* 0x000fc400078e00ff */
[----:B------:R-:W-:Y:S01]  /*dfa0*/  STL [R1+0x78], R8 ;  /* 0x0000780801007387 */ /* 0x000fe20000100800 */
[----:B------:R-:W-:Y:S01]  /*dfb0*/  PRMT R27, R80, 0x7632, R27 ;  /* 0x00007632501b7816 */ /* 0x000fe2000000001b */
[----:B------:R-:W-:Y:S02]  /*dfc0*/  FMUL R80, R0, R0 ;  /* 0x0000000000507220 */ /* 0x000fe40000400000 */
[----:B------:R-:W-:Y:S01]  /*dfd0*/  STL [R1+0x68], R128 ;  /* 0x0000688001007387 */ /* 0x000fe20000100800 */
[----:B------:R-:W-:Y:S01]  /*dfe0*/  PRMT R52, R92, 0x7632, R52 ;  /* 0x000076325c347816 */ /* 0x000fe20000000034 */
[----:B------:R-:W-:Y:S02]  /*dff0*/  IMAD.U32 R20, R93, 0x10000, RZ ;  /* 0x000100005d147824 */ /* 0x000fe400078e00ff */
[----:B------:R-:W-:Y:S01]  /*e000*/  STL [R1+0xac], R111 ;  /* 0x0000ac6f01007387 */ /* 0x000fe20000100800 */
[----:B------:R-:W-:Y:S02]  /*e010*/  CS2R R104, SRZ ;  /* 0x0000000000687805 */ /* 0x000fe4000001ff00 */
[----:B------:R-:W-:-:S02]  /*e020*/  CS2R R106, SRZ ;  /* 0x00000000006a7805 */ /* 0x000fc4000001ff00 */
[C---:B------:R-:W-:Y:S01]  /*e030*/  PRMT R92, R94.reuse, 0x7632, R92 ;  /* 0x000076325e5c7816 */ /* 0x040fe2000000005c */
[----:B------:R-:W-:Y:S01]  /*e040*/  STL [R1+0xa0], R15 ;  /* 0x0000a00f01007387 */ /* 0x000fe20000100800 */
[----:B------:R-:W-:Y:S01]  /*e050*/  SHF.L.U32 R6, R94, 0x10, RZ ;  /* 0x000000105e067819 */ /* 0x000fe200000006ff */
[----:B------:R-:W-:Y:S01]  /*e060*/  IMAD.U32 R162, R95, 0x10000, RZ ;  /* 0x000100005fa27824 */ /* 0x000fe200078e00ff */
[C---:B------:R-:W-:Y:S01]  /*e070*/  PRMT R94, R53.reuse, 0x7632, R94 ;  /* 0x00007632355e7816 */ /* 0x040fe2000000005e */
[----:B------:R-:W-:Y:S01]  /*e080*/  STL [R1+0x88], R7 ;  /* 0x0000880701007387 */ /* 0x000fe20000100800 */
[----:B------:R-:W-:Y:S02]  /*e090*/  IMAD.U32 R4, R53, 0x10000, RZ ;  /* 0x0001000035047824 */ /* 0x000fe400078e00ff */
[----:B------:R-:W-:Y:S01]  /*e0a0*/  FFMA R80, R2, R2, R80 ;  /* 0x0000000202507223 */ /* 0x000fe20000000050 */
[----:B------:R0:W-:Y:S01]  /*e0b0*/  STL [R1+0x13c], R2 ;  /* 0x00013c0201007387 */ /* 0x0001e20000100800 */
[----:B------:R-:W-:Y:S01]  /*e0c0*/  SHF.L.U32 R110, R32, 0x10, RZ ;  /* 0x00000010206e7819 */ /* 0x000fe200000006ff */
[----:B------:R-:W-:-:S02]  /*e0d0*/  IMAD.U32 R21, R33, 0x10000, RZ ;  /* 0x0001000021157824 */ /* 0x000fc400078e00ff */
[----:B------:R-:W-:Y:S01]  /*e0e0*/  STL [R1+0x74], R129 ;  /* 0x0000748101007387 */ /* 0x000fe20000100800 */
[----:B------:R-:W-:-:S03]  /*e0f0*/  IMAD.U32 R5, R34, 0x10000, RZ ;  /* 0x0001000022057824 */ /* 0x000fc600078e00ff */
[----:B------:R-:W-:Y:S01]  /*e100*/  STL [R1+0xb0], R115 ;  /* 0x0000b07301007387 */ /* 0x000fe20000100800 */
[----:B------:R-:W-:Y:S01]  /*e110*/  FFMA R158, R4, R4, R80 ;  /* 0x00000004049e7223 */ /* 0x000fe20000000050 */
[----:B0-----:R-:W-:Y:S02]  /*e120*/  IMAD.U32 R2, R94, 0x10000, RZ ;  /* 0x000100005e027824 */ /* 0x001fe400078e00ff */
[----:B------:R-:W-:Y:S01]  /*e130*/  STL [R1+0xa8], R20 ;  /* 0x0000a81401007387 */ /* 0x000fe20000100800 */
[----:B------:R-:W-:-:S03]  /*e140*/  IMAD.U32 R112, R36, 0x10000, RZ ;  /* 0x0001000024707824 */ /* 0x000fc600078e00ff */
[----:B------:R-:W-:Y:S01]  /*e150*/  STL [R1+0x9c], R6 ;  /* 0x00009c0601007387 */ /* 0x000fe20000100800 */
[----:B------:R-:W-:-:S03]  /*e160*/  SHF.L.U32 R22, R37, 0x10, RZ ;  /* 0x0000001025167819 */ /* 0x000fc600000006ff */
[----:B------:R0:W4:Y:S04]  /*e170*/  @P4 LDG.E.128 R104, desc[UR6][R164.64] ;  /* 0x00000006a4684981 */ /* 0x000128000c1e1d00 */
[----:B------:R-:W-:Y:S01]  /*e180*/  STL [R1+0x84], R162 ;  /* 0x000084a201007387 */ /* 0x000fe20000100800 */
[----:B------:R-:W-:-:S03]  /*e190*/  IMAD.U32 R116, R38, 0x10000, RZ ;  /* 0x0001000026747824 */ /* 0x000fc600078e00ff */
[----:B------:R1:W-:Y:S01]  /*e1a0*/  STL [R1+0xb4], R4 ;  /* 0x0000b40401007387 */ /* 0x0003e20000100800 */
[----:B0-----:R-:W-:-:S03]  /*e1b0*/  SHF.L.U32 R164, R35, 0x10, RZ ;  /* 0x0000001023a47819 */ /* 0x001fc600000006ff */
[----:B------:R-:W-:Y:S01]  /*e1c0*/  STL [R1+0x98], R110 ;  /* 0x0000986e01007387 */ /* 0x000fe20000100800 */
[C---:B------:R-:W-:Y:S01]  /*e1d0*/  PRMT R80, R54.reuse, 0x7632, R80 ;  /* 0x0000763236507816 */ /* 0x040fe20000000050 */
[----:B------:R-:W-:Y:S01]  /*e1e0*/  IMAD.U32 R165, R39, 0x10000, RZ ;  /* 0x0001000027a57824 */ /* 0x000fe200078e00ff */
[----:B------:R-:W-:Y:S01]  /*e1f0*/  SHF.L.U32 R9, R54, 0x10, RZ ;  /* 0x0000001036097819 */ /* 0x000fe200000006ff */
[----:B------:R-:W-:Y:S01]  /*e200*/  STL [R1+0x80], R21 ;  /* 0x0000801501007387 */ /* 0x000fe20000100800 */
[----:B------:R-:W-:-:S03]  /*e210*/  FFMA R158, R2, R2, R158 ;  /* 0x00000002029e7223 */ /* 0x000fc6000000009e */
[----:B------:R-:W-:Y:S01]  /*e220*/  STL [R1+0x70], R5 ;  /* 0x0000700501007387 */ /* 0x000fe20000100800 */
[----:B------:R-:W-:-:S03]  /*e230*/  IMAD.U32 R108, R44, 0x10000, RZ ;  /* 0x000100002c6c7824 */ /* 0x000fc600078e00ff */
[----:B------:R0:W-:Y:S01]  /*e240*/  STL [R1+0x71c], R2 ;  /* 0x00071c0201007387 */ /* 0x0001e20000100800 */
[----:B------:R-:W-:-:S03]  /*e250*/  IMAD.U32 R23, R45, 0x10000, RZ ;  /* 0x000100002d177824 */ /* 0x000fc600078e00ff */
[----:B------:R-:W-:Y:S01]  /*e260*/  STL [R1+0x64], R164 ;  /* 0x000064a401007387 */ /* 0x000fe20000100800 */
[----:B------:R-:W-:Y:S01]  /*e270*/  SHF.L.U32 R117, R46, 0x10, RZ ;  /* 0x000000102e757819 */ /* 0x000fe200000006ff */
[----:B-1----:R-:W-:Y:S02]  /*e280*/  IMAD.U32 R4, R80, 0x10000, RZ ;  /* 0x0001000050047824 */ /* 0x002fe400078e00ff */
[----:B------:R-:W-:Y:S01]  /*e290*/  STL [R1+0x94], R112 ;  /* 0x0000947001007387 */ /* 0x000fe20000100800 */
[----:B------:R-:W-:-:S03]  /*e2a0*/  FFMA R158, R9, R9, R158 ;  /* 0x00000009099e7223 */ /* 0x000fc6000000009e */
[----:B------:R-:W-:Y:S01]  /*e2b0*/  STL [R1+0x60], R22 ;  /* 0x0000601601007387 */ /* 0x000fe20000100800 */
[----:B------:R-:W-:-:S03]  /*e2c0*/  PRMT R157, R55, 0x7632, R157 ;  /* 0x00007632379d7816 */ /* 0x000fc6000000009d */
[----:B------:R-:W-:Y:S01]  /*e2d0*/  STL [R1+0x54], R116 ;  /* 0x0000547401007387 */ /* 0x000fe20000100800 */
[----:B------:R-:W-:-:S03]  /*e2e0*/  IMAD.U32 R80, R55, 0x10000, RZ ;  /* 0x0001000037507824 */ /* 0x000fc600078e00ff */
[----:B------:R-:W-:Y:S01]  /*e2f0*/  STL [R1+0x44], R165 ;  /* 0x000044a501007387 */ /* 0x000fe20000100800 */
[----:B------:R-:W-:-:S03]  /*e300*/  FFMA R158, R4, R4, R158 ;  /* 0x00000004049e7223 */ /* 0x000fc6000000009e */
[----:B------:R-:W-:Y:S01]  /*e310*/  STL [R1+0x90], R9 ;  /* 0x0000900901007387 */ /* 0x000fe20000100800 */
[----:B0-----:R-:W-:-:S03]  /*e320*/  IMAD.U32 R2, R47, 0x10000, RZ ;  /* 0x000100002f027824 */ /* 0x001fc600078e00ff */
[----:B------:R-:W-:Y:S04]  /*e330*/  STL [R1+0x50], R108 ;  /* 0x0000506c01007387 */ /* 0x000fe80000100800 */
[----:B------:R-:W-:Y:S04]  /*e340*/  STL [R1+0x40], R23 ;  /* 0x0000401701007387 */ /* 0x000fe80000100800 */
[----:B------:R-:W-:Y:S04]  /*e350*/  STL [R1+0x1c], R117 ;  /* 0x00001c7501007387 */ /* 0x000fe80000100800 */
[----:B------:R0:W-:Y:S01]  /*e360*/  STL [R1+0x6fc], R4 ;  /* 0x0006fc0401007387 */ /* 0x0001e20000100800 */
[----:B------:R-:W-:Y:S01]  /*e370*/  SHF.L.U32 R127, R48, 0x10, RZ ;  /* 0x00000010307f7819 */ /* 0x000fe200000006ff */
[----:B------:R-:W-:Y:S01]  /*e380*/  IMAD.U32 R118, R49, 0x10000, RZ ;  /* 0x0001000031767824 */ /* 0x000fe200078e00ff */
[----:B------:R-:W-:Y:S01]  /*e390*/  SHF.L.U32 R142, R51, 0x10, RZ ;  /* 0x00000010338e7819 */ /* 0x000fe200000006ff */
[----:B------:R-:W-:Y:S01]  /*e3a0*/  STL [R1+0x10], R2 ;  /* 0x0000100201007387 */ /* 0x000fe20000100800 */
[----:B0-----:R-:W-:Y:S01]  /*e3b0*/  SHF.L.U32 R4, R157, 0x10, RZ ;  /* 0x000000109d047819 */ /* 0x001fe200000006ff */
[----:B------:R-:W-:Y:S01]  /*e3c0*/  FFMA R157, R80, R80, R158 ;  /* 0x00000050509d7223 */ /* 0x000fe2000000009e */
[----:B------:R-:W-:-:S03]  /*e3d0*/  IMAD.U32 R9, R16, 0x10000, RZ ;  /* 0x0001000010097824 */ /* 0x000fc600078e00ff */
[----:B------:R0:W-:Y:S01]  /*e3e0*/  STL [R1+0x6cc], R4 ;  /* 0x0006cc0401007387 */ /* 0x0001e20000100800 */
[----:B------:R-:W-:Y:S01]  /*e3f0*/  FFMA R157, R4, R4, R157 ;  /* 0x00000004049d7223 */ /* 0x000fe2000000009d */
[----:B------:R-:W-:Y:S02]  /*e400*/  IMAD.U32 R119, R17, 0x10000, RZ ;  /* 0x0001000011777824 */ /* 0x000fe400078e00ff */
[----:B------:R-:W-:Y:S01]  /*e410*/  STL [R1+0x56c], R127 ;  /* 0x00056c7f01007387 */ /* 0x000fe20000100800 */
[----:B------:R-:W-:Y:S01]  /*e420*/  IMAD.U32 R138, R19, 0x10000, RZ ;  /* 0x00010000138a7824 */ /* 0x000fe200078e00ff */
[----:B------:R-:W-:Y:S01]  /*e430*/  SHF.L.U32 R51, R18, 0x10, RZ ;  /* 0x0000001012337819 */ /* 0x000fe200000006ff */
[----:B0-----:R-:W-:Y:S01]  /*e440*/  IMAD.U32 R4, R50, 0x10000, RZ ;  /* 0x0001000032047824 */ /* 0x001fe200078e00ff */
[----:B------:R-:W-:Y:S01]  /*e450*/  STL [R1+0x570], R118 ;  /* 0x0005707601007387 */ /* 0x000fe20000100800 */
[----:B------:R-:W-:Y:S01]  /*e460*/  IMAD.U32 R65, R68, 0x10000, RZ ;  /* 0x0001000044417824 */ /* 0x000fe200078e00ff */
[----:B------:R-:W-:-:S02]  /*e470*/  SHF.L.U32 R120, R69, 0x10, RZ ;  /* 0x0000001045787819 */ /* 0x000fc400000006ff */
        /* <DEDUP_REMOVED lines=53> */
[----:B------:R-:W-:-:S03]  /*e7d0*/  PRMT R86, R87, 0x7632, R86 ;  /* 0x0000763257567816 */ /* 0x000fc60000000056 */
[----:B------:R1:W-:Y:S01]  /*e7e0*/  STL [R1+0x5e8], R19 ;  /* 0x0005e81301007387 */ /* 0x0003e20000100800 */
[----:B------:R-:W-:Y:S01]  /*e7f0*/  PRMT R87, R28, 0x7632, R87 ;  /* 0x000076321c577816 */ /* 0x000fe20000000057 */
[----:B------:R-:W-:Y:S01]  /*e800*/  IMAD.U32 R17, R27, 0x10000, RZ ;  /* 0x000100001b117824 */ /* 0x000fe200078e00ff */
[----:B------:R-:W-:Y:S01]  /*e810*/  SHF.L.U32 R57, R25, 0x10, RZ ;  /* 0x0000001019397819 */ /* 0x000fe200000006ff */
[----:B------:R-:W-:Y:S01]  /*e820*/  STL [R1+0x5d4], R78 ;  /* 0x0005d44e01007387 */ /* 0x000fe20000100800 */
[----:B------:R-:W-:Y:S01]  /*e830*/  PRMT R28, R29, 0x7632, R28 ;  /* 0x000076321d1c7816 */ /* 0x000fe2000000001c */
[----:B------:R-:W-:Y:S02]  /*e840*/  IMAD.U32 R49, R26, 0x10000, RZ ;  /* 0x000100001a317824 */ /* 0x000fe400078e00ff */
[----:B------:R-:W-:Y:S01]  /*e850*/  STL [R1+0x5e0], R131 ;  /* 0x0005e08301007387 */ /* 0x000fe20000100800 */
[----:B------:R-:W-:-:S03]  /*e860*/  PRMT R29, R30, 0x7632, R29 ;  /* 0x000076321e1d7816 */ /* 0x000fc6000000001d */
[----:B------:R-:W-:Y:S01]  /*e870*/  STL [R1+0x5dc], R59 ;  /* 0x0005dc3b01007387 */ /* 0x000fe20000100800 */
[----:B------:R-:W-:-:S03]  /*e880*/  PRMT R30, R31, 0x7632, R30 ;  /* 0x000076321f1e7816 */ /* 0x000fc6000000001e */
[----:B------:R5:W-:Y:S01]  /*e890*/  STL [R1+0x5f4], R18 ;  /* 0x0005f41201007387 */ /* 0x000be20000100800 */
        /* <DEDUP_REMOVED lines=13> */
[----:B------:R0:W-:Y:S01]  /*e970*/  STL [R1+0x600], R17 ;  /* 0x0006001101007387 */ /* 0x0001e20000100800 */
[----:B------:R-:W-:Y:S01]  /*e980*/  PRMT R91, R93, 0x7632, R91 ;  /* 0x000076325d5b7816 */ /* 0x000fe2000000005b */
[----:B------:R-:W-:Y:S01]  /*e990*/  IMAD.U32 R16, R87, 0x10000, RZ ;  /* 0x0001000057107824 */ /* 0x000fe200078e00ff */
[----:B------:R-:W-:Y:S01]  /*e9a0*/  PRMT R32, R33, 0x7632, R32 ;  /* 0x0000763221207816 */ /* 0x000fe20000000020 */
[----:B------:R-:W-:Y:S01]  /*e9b0*/  STL [R1+0x5e4], R49 ;  /* 0x0005e43101007387 */ /* 0x000fe20000100800 */
[----:B------:R-:W-:Y:S01]  /*e9c0*/  PRMT R33, R34, 0x7632, R33 ;  /* 0x0000763222217816 */ /* 0x000fe20000000021 */
[----:B------:R-:W-:-:S02]  /*e9d0*/  IMAD.U32 R79, R28, 0x10000, RZ ;  /* 0x000100001c4f7824 */ /* 0x000fc400078e00ff */
[----:B------:R-:W2:Y:S01]  /*e9e0*/  LDL R82, [R1+0x4] ;  /* 0x0000040001527983 */ /* 0x000ea20000100800 */
[----:B------:R-:W-:Y:S01]  /*e9f0*/  PRMT R34, R35, 0x7632, R34 ;  /* 0x0000763223227816 */ /* 0x000fe20000000022 */
[----:B------:R-:W-:Y:S02]  /*ea00*/  IMAD.U32 R31, R31, 0x10000, RZ ;  /* 0x000100001f1f7824 */ /* 0x000fe400078e00ff */
[----:B------:R-:W-:Y:S01]  /*ea10*/  STL [R1+0x5fc], R133 ;  /* 0x0005fc8501007387 */ /* 0x000fe20000100800 */
[----:B------:R-:W-:Y:S02]  /*ea20*/  PRMT R35, R36, 0x7632, R35 ;  /* 0x0000763224237816 */ /* 0x000fe40000000023 */
[----:B------:R-:W-:Y:S01]  /*ea30*/  SHF.L.U32 R76, R88, 0x10, RZ ;  /* 0x00000010584c7819 */ /* 0x000fe200000006ff */
        /* <DEDUP_REMOVED lines=9> */
[----:B------:R-:W-:Y:S02]  /*ead0*/  IMAD.U32 R53, R53, 0x10000, RZ ;  /* 0x0001000035357824 */ /* 0x000fe400078e00ff */
        /* <DEDUP_REMOVED lines=13> */
[----:B---3--:R-:W-:-:S03]  /*ebb0*/  PRMT R47, R96, 0x7632, R47 ;  /* 0x00007632602f7816 */ /* 0x008fc6000000002f */
        /* <DEDUP_REMOVED lines=14> */
[----:B------:R-:W-:Y:S04]  /*eca0*/  STL [R1+0x62c], R37 ;  /* 0x00062c2501007387 */ /* 0x000fe80000100800 */
[----:B------:R-:W-:Y:S04]  /*ecb0*/  STL [R1+0x654], R39 ;  /* 0x0006542701007387 */ /* 0x000fe80000100800 */
        /* <DEDUP_REMOVED lines=8> */
[----:B0-----:R-:W-:Y:S02]  /*ed40*/  FMUL R43, R18, R18 ;  /* 0x00000012122b7220 */ /* 0x001fe40000400000 */
[----:B------:R-:W-:Y:S01]  /*ed50*/  STL [R1+0x640], R48 ;  /* 0x0006403001007387 */ /* 0x000fe20000100800 */
[----:B------:R-:W-:Y:S01]  /*ed60*/  FMUL R26, R113, R113 ;  /* 0x00000071711a7220 */ /* 0x000fe20000400000 */
[----:B------:R-:W-:Y:S02]  /*ed70*/  FMUL R42, R17, R17 ;  /* 0x00000011112a7220 */ /* 0x000fe40000400000 */
[----:B------:R-:W-:Y:S01]  /*ed80*/  STL [R1+0x648], R54 ;  /* 0x0006483601007387 */ /* 0x000fe20000100800 */
[----:B-1----:R-:W-:Y:S01]  /*ed90*/  FMUL R19, R83, R83 ;  /* 0x0000005353137220 */ /* 0x002fe20000400000 */
[----:B------:R-:W-:-:S02]  /*eda0*/  FFMA R46, R139, R139, R46 ;  /* 0x0000008b8b2e7223 */ /* 0x000fc4000000002e */
[----:B------:R-:W3:Y:S01]  /*edb0*/  LDL.LU R142, [R1+0xa00] ;  /* 0x000a0000018e7983 */ /* 0x000ee20000300800 */
[----:B-----5:R-:W-:Y:S01]  /*edc0*/  FMUL R18, R16, R16 ;  /* 0x0000001010127220 */ /* 0x020fe20000400000 */
[----:B------:R-:W-:Y:S02]  /*edd0*/  FFMA R45, R141, R141, R45 ;  /* 0x0000008d8d2d7223 */ /* 0x000fe4000000002d */
[----:B------:R-:W5:Y:S01]  /*ede0*/  LDL.LU R138, [R1+0x9fc] ;  /* 0x0009fc00018a7983 */ /* 0x000f620000300800 */
[----:B------:R-:W-:Y:S01]  /*edf0*/  FMUL R17, R31, R31 ;  /* 0x0000001f1f117220 */ /* 0x000fe20000400000 */
[----:B------:R-:W-:Y:S02]  /*ee00*/  FFMA R43, R144, R144, R43 ;  /* 0x00000090902b7223 */ /* 0x000fe4000000002b */
[----:B------:R-:W4:Y:S01]  /*ee10*/  LDL.LU R113, [R1+0x9f8] ;  /* 0x0009f80001717983 */ /* 0x000f220000300800 */
[----:B------:R-:W-:Y:S01]  /*ee20*/  FMUL R16, R52, R52 ;  /* 0x0000003434107220 */ /* 0x000fe20000400000 */
[----:B------:R-:W-:-:S02]  /*ee30*/  FFMA R42, R114, R114, R42 ;  /* 0x00000072722a7223 */ /* 0x000fc4000000002a */
[----:B------:R-:W4:Y:S01]  /*ee40*/  LDL.LU R139, [R1+0x9f4] ;  /* 0x0009f400018b7983 */ /* 0x000f220000300800 */
[----:B------:R-:W-:-:S03]  /*ee50*/  FFMA R19, R126, R126, R19 ;  /* 0x0000007e7e137223 */ /* 0x000fc60000000013 */
[----:B------:R-:W4:Y:S01]  /*ee60*/  LDL.LU R141, [R1+0x9f0] ;  /* 0x0009f000018d7983 */ /* 0x000f220000300800 */
[----:B------:R-:W-:-:S03]  /*ee70*/  FFMA R18, R140, R140, R18 ;  /* 0x0000008c8c127223 */ /* 0x000fc60000000012 */
[----:B------:R-:W4:Y:S01]  /*ee80*/  LDL.LU R144, [R1+0x9ec] ;  /* 0x0009ec0001907983 */ /* 0x000f220000300800 */
[----:B------:R-:W-:-:S03]  /*ee90*/  FFMA R17, R111, R111, R17 ;  /* 0x0000006f6f117223 */ /* 0x000fc60000000011 */
[----:B------:R-:W4:Y:S01]  /*eea0*/  LDL.LU R114, [R1+0x9e8] ;  /* 0x0009e80001727983 */ /* 0x000f220000300800 */
[----:B------:R-:W-:-:S03]  /*eeb0*/  FFMA R16, R115, R115, R16 ;  /* 0x0000007373107223 */ /* 0x000fc60000000010 */
[----:B------:R-:W4:Y:S04]  /*eec0*/  LDL.LU R126, [R1+0x9e4] ;  /* 0x0009e400017e7983 */ /* 0x000f280000300800 */
[----:B------:R-:W4:Y:S04]  /*eed0*/  LDL.LU R140, [R1+0x9e0] ;  /* 0x0009e000018c7983 */ /* 0x000f280000300800 */
[----:B------:R-:W4:Y:S04]  /*eee0*/  LDL.LU R111, [R1+0x9dc] ;  /* 0x0009dc00016f7983 */ /* 0x000f280000300800 */
[----:B------:R-:W4:Y:S01]  /*eef0*/  LDL.LU R115, [R1+0x9d8] ;  /* 0x0009d80001737983 */ /* 0x000f220000300800 */
[----:B------:R-:W-:Y:S01]  /*ef00*/  FMUL R24, R69, R69 ;  /* 0x0000004545187220 */ /* 0x000fe20000400000 */
[----:B------:R-:W-:Y:S01]  /*ef10*/  FMUL R69, R53, R53 ;  /* 0x0000003535457220 */ /* 0x000fe20000400000 */
[----:B------:R-:W-:Y:S01]  /*ef20*/  FMUL R41, R35, R35 ;  /* 0x0000002323297220 */ /* 0x000fe20000400000 */
[----:B------:R-:W-:-:S02]  /*ef30*/  FMUL R73, R39, R39 ;  /* 0x0000002727497220 */ /* 0x000fc40000400000 */
[----:B------:R-:W-:Y:S01]  /*ef40*/  FFMA R69, R110, R110, R69 ;  /* 0x0000006e6e457223 */ /* 0x000fe20000000045 */
[----:B------:R-:W-:Y:S01]  /*ef50*/  FFMA R41, R112, R112, R41 ;  /* 0x0000007070297223 */ /* 0x000fe20000000029 */
[----:B------:R-:W4:Y:S01]  /*ef60*/  LDL.LU R110, [R1+0x9d4] ;  /* 0x0009d400016e7983 */ /* 0x000f220000300800 */
[----:B------:R-:W-:Y:S01]  /*ef70*/  FFMA R73, R108, R108, R73 ;  /* 0x0000006c6c497223 */ /* 0x000fe20000000049 */
[----:B------:R-:W-:Y:S02]  /*ef80*/  FFMA R46, R109, R109, R46 ;  /* 0x0000006d6d2e7223 */ /* 0x000fe4000000002e */
[----:B------:R-:W4:Y:S04]  /*ef90*/  LDL.LU R112, [R1+0x9d0] ;  /* 0x0009d00001707983 */ /* 0x000f280000300800 */
[----:B------:R-:W4:Y:S04]  /*efa0*/  LDL.LU R108, [R1+0x9cc] ;  /* 0x0009cc00016c7983 */ /* 0x000f280000300800 */
[----:B------:R-:W4:Y:S01]  /*efb0*/  LDL.LU R109, [R1+0x9c8] ;  /* 0x0009c800016d7983 */ /* 0x000f220000300800 */
[----:B------:R-:W-:Y:S01]  /*efc0*/  IMAD.U32 R149, R149, 0x10000, RZ ;  /* 0x0001000095957824 */ /* 0x000fe200078e00ff */
[----:B------:R-:W-:Y:S01]  /*efd0*/  SHF.L.U32 R87, R29, 0x10, RZ ;  /* 0x000000101d577819 */ /* 0x000fe200000006ff */
[----:B------:R-:W-:-:S02]  /*efe0*/  FFMA R45, R10, R10, R45 ;  /* 0x0000000a0a2d7223 */ /* 0x000fc4000000002d */
[----:B------:R-:W-:Y:S01]  /*eff0*/  FMUL R29, R149, R149 ;  /* 0x00000095951d7220 */ /* 0x000fe20000400000 */
[----:B------:R-:W4:Y:S01]  /*f000*/  LDL.LU R10, [R1+0x9c4] ;  /* 0x0009c400010a7983 */ /* 0x000f220000300800 */
[----:B------:R-:W-:Y:S01]  /*f010*/  FFMA R43, R11, R11, R43 ;  /* 0x0000000b0b2b7223 */ /* 0x000fe2000000002b */
[----:B------:R-:W-:Y:S01]  /*f020*/  FMUL R25, R71, R71 ;  /* 0x0000004747197220 */ /* 0x000fe20000400000 */
[----:B------:R-:W-:Y:S01]  /*f030*/  FFMA R42, R12, R12, R42 ;  /* 0x0000000c0c2a7223 */ /* 0x000fe2000000002a */
[----:B------:R-:W4:Y:S01]  /*f040*/  LDL.LU R11, [R1+0x9c0] ;  /* 0x0009c000010b7983 */ /* 0x000f220000300800 */
[----:B------:R-:W-:Y:S01]  /*f050*/  FFMA R19, R13, R13, R19 ;  /* 0x0000000d0d137223 */ /* 0x000fe20000000013 */
[----:B------:R-:W-:Y:S02]  /*f060*/  FFMA R18, R14, R14, R18 ;  /* 0x0000000e0e127223 */ /* 0x000fe40000000012 */
[----:B------:R-:W4:Y:S01]  /*f070*/  LDL.LU R12, [R1+0x9bc] ;  /* 0x0009bc00010c7983 */ /* 0x000f220000300800 */
[----:B------:R-:W-:Y:S01]  /*f080*/  FFMA R26, R146, R146, R26 ;  /* 0x00000092921a7223 */ /* 0x000fe2000000001a */
[----:B------:R-:W-:-:S02]  /*f090*/  FFMA R17, R15, R15, R17 ;  /* 0x0000000f0f117223 */ /* 0x000fc40000000011 */
[----:B------:R-:W4:Y:S01]  /*f0a0*/  LDL.LU R13, [R1+0x9b8] ;  /* 0x0009b800010d7983 */ /* 0x000f220000300800 */
[----:B------:R-:W-:Y:S01]  /*f0b0*/  FFMA R25, R152, R152, R25 ;  /* 0x0000009898197223 */ /* 0x000fe20000000019 */
[----:B------:R-:W-:Y:S02]  /*f0c0*/  FFMA R16, R20, R20, R16 ;  /* 0x0000001414107223 */ /* 0x000fe40000000010 */
[----:B------:R-:W4:Y:S01]  /*f0d0*/  LDL.LU R14, [R1+0x9b4] ;  /* 0x0009b400010e7983 */ /* 0x000f220000300800 */
[----:B------:R-:W-:Y:S01]  /*f0e0*/  FFMA R69, R21, R21, R69 ;  /* 0x0000001515457223 */ /* 0x000fe20000000045 */
[----:B------:R-:W-:Y:S02]  /*f0f0*/  FFMA R41, R22, R22, R41 ;  /* 0x0000001616297223 */ /* 0x000fe40000000029 */
[----:B------:R-:W4:Y:S01]  /*f100*/  LDL.LU R15, [R1+0x9b0] ;  /* 0x0009b000010f7983 */ /* 0x000f220000300800 */
[----:B------:R-:W-:-:S03]  /*f110*/  FFMA R73, R23, R23, R73 ;  /* 0x0000001717497223 */ /* 0x000fc60000000049 */
[----:B------:R-:W4:Y:S01]  /*f120*/  LDL.LU R20, [R1+0x9ac] ;  /* 0x0009ac0001147983 */ /* 0x000f220000300800 */
[----:B------:R-:W-:-:S03]  /*f130*/  FFMA R25, R148, R148, R25 ;  /* 0x0000009494197223 */ /* 0x000fc60000000019 */
        /* <DEDUP_REMOVED lines=25> */
[----:B------:R-:W-:-:S02]  /*f2d0*/  IMAD.U32 R85, R85, 0x10000, RZ ;  /* 0x0001000055557824 */ /* 0x000fc400078e00ff */
[----:B------:R-:W-:Y:S01]  /*f2e0*/  FFMA R73, R117, R117, R73 ;  /* 0x0000007575497223 */ /* 0x000fe20000000049 */
[----:B------:R-:W-:Y:S01]  /*f2f0*/  FFMA R45, R59, R59, R45 ;  /* 0x0000003b3b2d7223 */ /* 0x000fe2000000002d */
[----:B------:R-:W-:Y:S02]  /*f300*/  IMAD.U32 R89, R89, 0x10000, RZ ;  /* 0x0001000059597824 */ /* 0x000fe400078e00ff */
[----:B------:R-:W-:Y:S01]  /*f310*/  FFMA R43, R57, R57, R43 ;  /* 0x00000039392b7223 */ /* 0x000fe2000000002b */
[----:B------:R-:W-:Y:S01]  /*f320*/  SHF.L.U32 R92, R33, 0x10, RZ ;  /* 0x00000010215c7819 */ /* 0x000fe200000006ff */
        /* <DEDUP_REMOVED lines=16> */
[----:B------:R-:W-:-:S04]  /*f430*/  FFMA R73, R68, R68, R73 ;  /* 0x0000004444497223 */ /* 0x000fc80000000049 */
[----:B------:R-:W-:Y:S01]  /*f440*/  FFMA R73, R2, R2, R73 ;  /* 0x0000000202497223 */ /* 0x000fe20000000049 */
[----:B--2---:R-:W-:-:S04]  /*f450*/  FFMA R24, R82, R82, R24 ;  /* 0x0000005252187223 */ /* 0x004fc80000000018 */
[----:B------:R-:W-:-:S04]  /*f460*/  FFMA R24, R163, R163, R24 ;  /* 0x000000a3a3187223 */ /* 0x000fc80000000018 */
[----:B------:R-:W-:Y:S01]  /*f470*/  FFMA R24, R66, R66, R24 ;  /* 0x0000004242187223 */ /* 0x000fe20000000018 */
[----:B---3--:R-:W-:Y:S01]  /*f480*/  FFMA R27, R142, R142, R27 ;  /* 0x0000008e8e1b7223 */ /* 0x008fe2000000001b */
[----:B-----5:R-:W-:Y:S01]  /*f490*/  FFMA R28, R138, R138, R28 ;  /* 0x0000008a8a1c7223 */ /* 0x020fe2000000001c */
[----:B----4-:R-:W-:Y:S01]  /*f4a0*/  FFMA R29, R113, R113, R29 ;  /* 0x00000071711d7223 */ /* 0x010fe2000000001d */
[----:B------:R-:W-:-:S04]  /*f4b0*/  FFMA R26, R144, R144, R26 ;  /* 0x00000090901a7223 */ /* 0x000fc8000000001a */
[----:B------:R-:W-:Y:S01]  /*f4c0*/  FFMA R26, R67, R67, R26 ;  /* 0x00000043431a7223 */ /* 0x000fe2000000001a */
[----:B------:R-:W-:Y:S01]  /*f4d0*/  FFMA R27, R140, R140, R27 ;  /* 0x0000008c8c1b7223 */ /* 0x000fe2000000001b */
[----:B------:R-:W-:Y:S01]  /*f4e0*/  FFMA R29, R111, R111, R29 ;  /* 0x0000006f6f1d7223 */ /* 0x000fe2000000001d */
[----:B------:R-:W-:-:S03]  /*f4f0*/  FFMA R28, R115, R115, R28 ;  /* 0x00000073731c7223 */ /* 0x000fc6000000001c */
[----:B------:R-:W-:Y:S01]  /*f500*/  FFMA R29, R127, R127, R29 ;  /* 0x0000007f7f1d7223 */ /* 0x000fe2000000001d */
[----:B------:R-:W-:Y:S01]  /*f510*/  FFMA R27, R65, R65, R27 ;  /* 0x00000041411b7223 */ /* 0x000fe2000000001b */
[----:B------:R-:W2:Y:S01]  /*f520*/  LDL.LU R127, [R1+0x99c] ;  /* 0x00099c00017f7983 */ /* 0x000ea20000300800 */
[----:B------:R-:W-:-:S03]  /*f530*/  FFMA R28, R9, R9, R28 ;  /* 0x00000009091c7223 */ /* 0x000fc6000000001c */
[----:B------:R-:W3:Y:S04]  /*f540*/  LDL.LU R9, [R1+0x998] ;  /* 0x0009980001097983 */ /* 0x000ee80000300800 */
[----:B------:R-:W4:Y:S04]  /*f550*/  LDL.LU R65, [R1+0x994] ;  /* 0x0009940001417983 */ /* 0x000f280000300800 */
[----:B------:R-:W5:Y:S04]  /*f560*/  LDL.LU R67, [R1+0x990] ;  /* 0x0009900001437983 */ /* 0x000f680000300800 */
        /* <DEDUP_REMOVED lines=8> */
[----:B------:R-:W2:Y:S01]  /*f5f0*/  LDL.LU R136, [R1+0x96c] ;  /* 0x00096c0001887983 */ /* 0x000ea20000300800 */
[----:B------:R-:W-:-:S03]  /*f600*/  FFMA R29, R109, R109, R29 ;  /* 0x0000006d6d1d7223 */ /* 0x000fc6000000001d */
        /* <DEDUP_REMOVED lines=29> */
[----:B------:R-:W-:-:S02]  /*f7e0*/  PRMT R55, R100, 0x7632, R55 ;  /* 0x0000763264377816 */ /* 0x000fc40000000037 */
[----:B------:R-:W-:-:S03]  /*f7f0*/  PRMT R158, R104, 0x7632, R158 ;  /* 0x00007632689e7816 */ /* 0x000fc6000000009e */
[----:B------:R-:W-:Y:S01]  /*f800*/  IMAD.U32 R91, R55, 0x10000, RZ ;  /* 0x00010000375b7824 */ /* 0x000fe200078e00ff */
[----:B------:R-:W-:Y:S01]  /*f810*/  SHF.L.U32 R158, R158, 0x10, RZ ;  /* 0x000000109e9e7819 */ /* 0x000fe200000006ff */
[----:B------:R-:W-:Y:S01]  /*f820*/  IMAD.U32 R100, R100, 0x10000, RZ ;  /* 0x0001000064647824 */ /* 0x000fe200078e00ff */
[----:B------:R-:W-:Y:S01]  /*f830*/  SHF.L.U32 R96, R96, 0x10, RZ ;  /* 0x0000001060607819 */ /* 0x000fe200000006ff */
[----:B------:R-:W-:Y:S02]  /*f840*/  IMAD.U32 R104, R104, 0x10000, RZ ;  /* 0x0001000068687824 */ /* 0x000fe400078e00ff */
[----:B------:R-:W-:Y:S01]  /*f850*/  FMUL R72, R47, R47 ;  /* 0x0000002f2f487220 */ /* 0x000fe20000400000 */
[----:B------:R-:W-:Y:S01]  /*f860*/  FMUL R71, R91, R91 ;  /* 0x0000005b5b477220 */ /* 0x000fe20000400000 */
[----:B------:R-:W-:Y:S01]  /*f870*/  FMUL R40, R158, R158 ;  /* 0x0000009e9e287220 */ /* 0x000fe20000400000 */
[----:B------:R-:W-:Y:S01]  /*f880*/  PRMT R154, R101, 0x7632, R154 ;  /* 0x00007632659a7816 */ /* 0x000fe2000000009a */
[----:B------:R-:W-:Y:S01]  /*f890*/  IMAD.U32 R97, R97, 0x10000, RZ ;  /* 0x0001000061617824 */ /* 0x000fe200078e00ff */
[----:B------:R-:W-:Y:S01]  /*f8a0*/  SHF.L.U32 R101, R101, 0x10, RZ ;  /* 0x0000001065657819 */ /* 0x000fe200000006ff */
[----:B------:R-:W-:Y:S01]  /*f8b0*/  FFMA R72, R96, R96, R72 ;  /* 0x0000006060487223 */ /* 0x000fe20000000048 */
[C---:B------:R-:W-:Y:S01]  /*f8c0*/  PRMT R159, R105.reuse, 0x7632, R159 ;  /* 0x00007632699f7816 */ /* 0x040fe2000000009f */
[----:B------:R-:W-:-:S02]  /*f8d0*/  IMAD.U32 R105, R105, 0x10000, RZ ;  /* 0x0001000069697824 */ /* 0x000fc400078e00ff */
[----:B------:R-:W-:Y:S01]  /*f8e0*/  FFMA R71, R100, R100, R71 ;  /* 0x0000006464477223 */ /* 0x000fe20000000047 */
[----:B------:R-:W-:Y:S01]  /*f8f0*/  FFMA R40, R104, R104, R40 ;  /* 0x0000006868287223 */ /* 0x000fe20000000028 */
[----:B------:R-:W-:Y:S01]  /*f900*/  SHF.L.U32 R154, R154, 0x10, RZ ;  /* 0x000000109a9a7819 */ /* 0x000fe200000006ff */
[----:B------:R-:W-:Y:S02]  /*f910*/  IMAD.U32 R159, R159, 0x10000, RZ ;  /* 0x000100009f9f7824 */ /* 0x000fe400078e00ff */
[----:B------:R-:W-:Y:S01]  /*f920*/  FFMA R72, R97, R97, R72 ;  /* 0x0000006161487223 */ /* 0x000fe20000000048 */
[----:B------:R-:W-:Y:S01]  /*f930*/  FFMA R71, R101, R101, R71 ;  /* 0x0000006565477223 */ /* 0x000fe20000000047 */
[----:B------:R-:W-:Y:S01]  /*f940*/  FFMA R40, R105, R105, R40 ;  /* 0x0000006969287223 */ /* 0x000fe20000000028 */
[----:B------:R-:W-:Y:S01]  /*f950*/  PRMT R160, R106, 0x7632, R160 ;  /* 0x000076326aa07816 */ /* 0x000fe200000000a0 */
[----:B------:R-:W-:Y:S01]  /*f960*/  FFMA R72, R54, R54, R72 ;  /* 0x0000003636487223 */ /* 0x000fe20000000048 */
[C---:B------:R-:W-:Y:S01]  /*f970*/  PRMT R94, R98.reuse, 0x7632, R94 ;  /* 0x00007632625e7816 */ /* 0x040fe2000000005e */
[----:B------:R-:W-:Y:S01]  /*f980*/  IMAD.U32 R98, R98, 0x10000, RZ ;  /* 0x0001000062627824 */ /* 0x000fe200078e00ff */
[C---:B------:R-:W-:Y:S01]  /*f990*/  PRMT R155, R102.reuse, 0x7632, R155 ;  /* 0x00007632669b7816 */ /* 0x040fe2000000009b */
[----:B------:R-:W-:Y:S01]  /*f9a0*/  IMAD.U32 R102, R102, 0x10000, RZ ;  /* 0x0001000066667824 */ /* 0x000fe200078e00ff */
[----:B------:R-:W-:Y:S01]  /*f9b0*/  SHF.L.U32 R106, R106, 0x10, RZ ;  /* 0x000000106a6a7819 */ /* 0x000fe200000006ff */
[----:B------:R-:W-:Y:S01]  /*f9c0*/  FFMA R71, R154, R154, R71 ;  /* 0x0000009a9a477223 */ /* 0x000fe20000000047 */
[----:B------:R-:W-:Y:S01]  /*f9d0*/  FFMA R40, R159, R159, R40 ;  /* 0x0000009f9f287223 */ /* 0x000fe20000000028 */
[----:B------:R-:W-:Y:S01]  /*f9e0*/  SHF.L.U32 R94, R94, 0x10, RZ ;  /* 0x000000105e5e7819 */ /* 0x000fe200000006ff */
[----:B------:R-:W-:-:S02]  /*f9f0*/  IMAD.U32 R155, R155, 0x10000, RZ ;  /* 0x000100009b9b7824 */ /* 0x000fc400078e00ff */
[----:B------:R-:W-:Y:S01]  /*fa00*/  FFMA R25, R145, R145, R25 ;  /* 0x0000009191197223 */ /* 0x000fe20000000019 */
[----:B------:R-:W-:Y:S02]  /*fa10*/  IMAD.U32 R160, R160, 0x10000, RZ ;  /* 0x00010000a0a07824 */ /* 0x000fe400078e00ff */
[----:B------:R-:W-:Y:S01]  /*fa20*/  FFMA R24, R151, R151, R24 ;  /* 0x0000009797187223 */ /* 0x000fe20000000018 */
[----:B------:R-:W-:Y:S01]  /*fa30*/  FFMA R72, R98, R98, R72 ;  /* 0x0000006262487223 */ /* 0x000fe20000000048 */
[----:B------:R-:W-:Y:S01]  /*fa40*/  FFMA R71, R102, R102, R71 ;  /* 0x0000006666477223 */ /* 0x000fe20000000047 */
[----:B------:R-:W-:Y:S01]  /*fa50*/  FFMA R40, R106, R106, R40 ;  /* 0x0000006a6a287223 */ /* 0x000fe20000000028 */
[----:B------:R-:W-:Y:S02]  /*fa60*/  PRMT R93, R95, 0x7632, R93 ;  /* 0x000076325f5d7816 */ /* 0x000fe4000000005d */
[----:B------:R-:W-:Y:S01]  /*fa70*/  PRMT R95, R99, 0x7632, R95 ;  /* 0x00007632635f7816 */ /* 0x000fe2000000005f */
[----:B------:R-:W-:Y:S01]  /*fa80*/  FFMA R25, R61, R61, R25 ;  /* 0x0000003d3d197223 */ /* 0x000fe20000000019 */
[----:B------:R-:W-:Y:S01]  /*fa90*/  SHF.L.U32 R99, R99, 0x10, RZ ;  /* 0x0000001063637819 */ /* 0x000fe200000006ff */
[----:B------:R-:W-:Y:S01]  /*faa0*/  FFMA R24, R60, R60, R24 ;  /* 0x0000003c3c187223 */ /* 0x000fe20000000018 */
[C---:B------:R-:W-:Y:S01]  /*fab0*/  PRMT R156, R103.reuse, 0x7632, R156 ;  /* 0x00007632679c7816 */ /* 0x040fe2000000009c */
[----:B------:R-:W-:Y:S01]  /*fac0*/  IMAD.U32 R103, R103, 0x10000, RZ ;  /* 0x0001000067677824 */ /* 0x000fe200078e00ff */
[C---:B------:R-:W-:Y:S01]  /*fad0*/  PRMT R161, R107.reuse, 0x7632, R161 ;  /* 0x000076326ba17816 */ /* 0x040fe200000000a1 */
[----:B------:R-:W-:-:S02]  /*fae0*/  IMAD.U32 R107, R107, 0x10000, RZ ;  /* 0x000100006b6b7824 */ /* 0x000fc400078e00ff */
[----:B------:R-:W-:Y:S01]  /*faf0*/  FFMA R46, R77, R77, R46 ;  /* 0x0000004d4d2e7223 */ /* 0x000fe2000000002e */
[----:B------:R-:W-:Y:S01]  /*fb00*/  FFMA R72, R94, R94, R72 ;  /* 0x0000005e5e487223 */ /* 0x000fe20000000048 */
[----:B------:R-:W-:Y:S01]  /*fb10*/  FFMA R71, R155, R155, R71 ;  /* 0x0000009b9b477223 */ /* 0x000fe20000000047 */
[----:B------:R-:W-:Y:S01]  /*fb20*/  FFMA R40, R160, R160, R40 ;  /* 0x000000a0a0287223 */ /* 0x000fe20000000028 */
[----:B------:R-:W-:Y:S01]  /*fb30*/  SHF.L.U32 R86, R86, 0x10, RZ ;  /* 0x0000001056567819 */ /* 0x000fe200000006ff */
[----:B------:R-:W-:Y:S01]  /*fb40*/  IMAD.U32 R84, R30, 0x10000, RZ ;  /* 0x000100001e547824 */ /* 0x000fe200078e00ff */
[----:B------:R-:W-:Y:S01]  /*fb50*/  SHF.L.U32 R93, R93, 0x10, RZ ;  /* 0x000000105d5d7819 */ /* 0x000fe200000006ff */
[----:B------:R-:W-:Y:S01]  /*fb60*/  IMAD.U32 R90, R90, 0x10000, RZ ;  /* 0x000100005a5a7824 */ /* 0x000fe200078e00ff */
[----:B------:R-:W-:Y:S01]  /*fb70*/  SHF.L.U32 R161, R161, 0x10, RZ ;  /* 0x00000010a1a17819 */ /* 0x000fe200000006ff */
[----:B------:R-:W-:Y:S02]  /*fb80*/  IMAD.U32 R88, R34, 0x10000, RZ ;  /* 0x0001000022587824 */ /* 0x000fe400078e00ff */
[----:B------:R-:W-:Y:S01]  /*fb90*/  FFMA R29, R108, R108, R29 ;  /* 0x0000006c6c1d7223 */ /* 0x000fe2000000001d */
[----:B------:R-:W-:-:S02]  /*fba0*/  IMAD.U32 R95, R95, 0x10000, RZ ;  /* 0x000100005f5f7824 */ /* 0x000fc400078e00ff */
[----:B------:R-:W-:Y:S01]  /*fbb0*/  FFMA R28, R110, R110, R28 ;  /* 0x0000006e6e1c7223 */ /* 0x000fe2000000001c */
[----:B------:R-:W-:Y:S02]  /*fbc0*/  IMAD.U32 R156, R156, 0x10000, RZ ;  /* 0x000100009c9c7824 */ /* 0x000fe400078e00ff */
        /* <DEDUP_REMOVED lines=49> */
[----:B0-----:R-:W-:Y:S01]  /*fee0*/  FADD R30, R157, R30 ;  /* 0x0000001e9d1e7221 */ /* 0x001fe20000000000 */
        /* <DEDUP_REMOVED lines=14> */
[----:B---3--:R-:W-:Y:S01]  /*ffd0*/  FADD R69, R69, R36 ;  /* 0x0000002445457221 */ /* 0x008fe20000000000 */
[----:B------:R-:W-:Y:S01]  /*ffe0*/  FADD R41, R41, R35 ;  /* 0x0000002329297221 */ /* 0x000fe20000000000 */
[----:B------:R-:W-:Y:S01]  /*fff0*/  FADD R73, R73, R34 ;  /* 0x0000002249497221 */ /* 0x000fe20000000000 */
[----:B------:R-:W-:Y:S01]  /*10000*/  FADD R72, R72, R33 ;  /* 0x0000002148487221 */ /* 0x000fe20000000000 */
[----:B----4-:R-:W-:Y:S01]  /*10010*/  FADD R71, R71, R32 ;  /* 0x0000002047477221 */ /* 0x010fe20000000000 */
[----:B-----5:R-:W-:-:S02]  /*10020*/  FADD R40, R40, R31 ;  /* 0x0000001f28287221 */ /* 0x020fc40000000000 */
[----:B------:R-:W0:Y:S04]  /*10030*/  SHFL.BFLY PT, R31, R30, 0x4, 0x1f ;  /* 0x0c801f001e1f7f89 */ /* 0x000e2800000e0000 */
[----:B------:R-:W1:Y:S04]  /*10040*/  SHFL.BFLY PT, R57, R29, 0x4, 0x1f ;  /* 0x0c801f001d397f89 */ /* 0x000e6800000e0000 */
[----:B------:R-:W3:Y:S04]  /*10050*/  SHFL.BFLY PT, R56, R28, 0x4, 0x1f ;  /* 0x0c801f001c387f89 */ /* 0x000ee800000e0000 */
[----:B------:R-:W4:Y:S04]  /*10060*/  SHFL.BFLY PT, R55, R27, 0x4, 0x1f ;  /* 0x0c801f001b377f89 */ /* 0x000f2800000e0000 */
        /* <DEDUP_REMOVED lines=11> */
[----:B------:R-:W2:Y:S04]  /*10120*/  SHFL.BFLY PT, R37, R69, 0x4, 0x1f ;  /* 0x0c801f0045257f89 */ /* 0x000ea800000e0000 */
[----:B------:R-:W2:Y:S04]  /*10130*/  SHFL.BFLY PT, R36, R41, 0x4, 0x1f ;  /* 0x0c801f0029247f89 */ /* 0x000ea800000e0000 */
[----:B------:R-:W2:Y:S04]  /*10140*/  SHFL.BFLY PT, R35, R73, 0x4, 0x1f ;  /* 0x0c801f0049237f89 */ /* 0x000ea800000e0000 */
[----:B------:R-:W2:Y:S04]  /*10150*/  SHFL.BFLY PT, R34, R72, 0x4, 0x1f ;  /* 0x0c801f0048227f89 */ /* 0x000ea800000e0000 */
[----:B------:R-:W2:Y:S04]  /*10160*/  SHFL.BFLY PT, R33, R71, 0x4, 0x1f ;  /* 0x0c801f0047217f89 */ /* 0x000ea800000e0000 */
[----:B------:R-:W2:Y:S01]  /*10170*/  SHFL.BFLY PT, R32, R40, 0x4, 0x1f ;  /* 0x0c801f0028207f89 */ /* 0x000ea200000e0000 */
[----:B0-----:R-:W-:Y:S01]  /*10180*/  FADD R30, R30, R31 ;  /* 0x0000001f1e1e7221 */ /* 0x001fe20000000000 */
[----:B-1----:R-:W-:Y:S01]  /*10190*/  FADD R29, R29, R57 ;  /* 0x000000391d1d7221 */ /* 0x002fe20000000000 */
[----:B---3--:R-:W-:Y:S01]  /*101a0*/  FADD R28, R28, R56 ;  /* 0x000000381c1c7221 */ /* 0x008fe20000000000 */
[----:B----4-:R-:W-:Y:S01]  /*101b0*/  FADD R27, R27, R55 ;  /* 0x000000371b1b7221 */ /* 0x010fe20000000000 */
[----:B-----5:R-:W-:Y:S01]  /*101c0*/  FADD R26, R26, R54 ;  /* 0x000000361a1a7221 */ /* 0x020fe20000000000 */
        /* <DEDUP_REMOVED lines=10> */
[----:B--2---:R-:W-:Y:S01]  /*10270*/  FADD R69, R69, R37 ;  /* 0x0000002545457221 */ /* 0x004fe20000000000 */
[----:B------:R-:W-:Y:S01]  /*10280*/  FADD R41, R41, R36 ;  /* 0x0000002429297221 */ /* 0x000fe20000000000 */
[----:B------:R-:W-:Y:S01]  /*10290*/  FADD R73, R73, R35 ;  /* 0x0000002349497221 */ /* 0x000fe20000000000 */
[----:B------:R-:W-:Y:S01]  /*102a0*/  FADD R72, R72, R34 ;  /* 0x0000002248487221 */ /* 0x000fe20000000000 */
[----:B------:R-:W-:Y:S01]  /*102b0*/  FADD R71, R71, R33 ;  /* 0x0000002147477221 */ /* 0x000fe20000000000 */
[----:B------:R-:W0:Y:S01]  /*102c0*/  SHFL.BFLY PT, R31, R30, 0x2, 0x1f ;  /* 0x0c401f001e1f7f89 */ /* 0x000e2200000e0000 */
[----:B------:R-:W-:-:S03]  /*102d0*/  FADD R40, R40, R32 ;  /* 0x0000002028287221 */ /* 0x000fc60000000000 */
[----:B------:R-:W1:Y:S04]  /*102e0*/  SHFL.BFLY PT, R57, R29, 0x2, 0x1f ;  /* 0x0c401f001d397f89 */ /* 0x000e6800000e0000 */
[----:B------:R-:W2:Y:S04]  /*102f0*/  SHFL.BFLY PT, R56, R28, 0x2, 0x1f ;  /* 0x0c401f001c387f89 */ /* 0x000ea800000e0000 */
        /* <DEDUP_REMOVED lines=13> */
[----:B------:R-:W5:Y:S04]  /*103d0*/  SHFL.BFLY PT, R36, R41, 0x2, 0x1f ;  /* 0x0c401f0029247f89 */ /* 0x000f6800000e0000 */
[----:B------:R-:W5:Y:S04]  /*103e0*/  SHFL.BFLY PT, R35, R73, 0x2, 0x1f ;  /* 0x0c401f0049237f89 */ /* 0x000f6800000e0000 */
[----:B------:R-:W5:Y:S04]  /*103f0*/  SHFL.BFLY PT, R34, R72, 0x2, 0x1f ;  /* 0x0c401f0048227f89 */ /* 0x000f6800000e0000 */
[----:B------:R-:W5:Y:S04]  /*10400*/  SHFL.BFLY PT, R33, R71, 0x2, 0x1f ;  /* 0x0c401f0047217f89 */ /* 0x000f6800000e0000 */
[----:B------:R-:W5:Y:S01]  /*10410*/  SHFL.BFLY PT, R32, R40, 0x2, 0x1f ;  /* 0x0c401f0028207f89 */ /* 0x000f6200000e0000 */
[----:B------:R-:W5:Y:S01]  /*10420*/  S2R R68, SR_TID.X ;  /* 0x0000000000447919 */ /* 0x000f620000002100 */
[----:B0-----:R-:W-:Y:S01]  /*10430*/  FADD R30, R30, R31 ;  /* 0x0000001f1e1e7221 */ /* 0x001fe20000000000 */
[----:B------:R-:W0:Y:S01]  /*10440*/  S2R R4, SR_TID.X ;  /* 0x0000000000047919 */ /* 0x000e220000002100 */
[----:B-1----:R-:W-:Y:S01]  /*10450*/  FADD R29, R29, R57 ;  /* 0x000000391d1d7221 */ /* 0x002fe20000000000 */
[----:B--2---:R-:W-:Y:S01]  /*10460*/  FADD R28, R28, R56 ;  /* 0x000000381c1c7221 */ /* 0x004fe20000000000 */
        /* <DEDUP_REMOVED lines=34> */
[----:B------:R-:W4:Y:S04]  /*10690*/  SHFL.BFLY PT, R36, R41, 0x1, 0x1f ;  /* 0x0c201f0029247f89 */ /* 0x000f2800000e0000 */
[----:B------:R-:W5:Y:S04]  /*106a0*/  SHFL.BFLY PT, R35, R73, 0x1, 0x1f ;  /* 0x0c201f0049237f89 */ /* 0x000f6800000e0000 */
[----:B------:R-:W5:Y:S04]  /*106b0*/  SHFL.BFLY PT, R34, R72, 0x1, 0x1f ;  /* 0x0c201f0048227f89 */ /* 0x000f6800000e0000 */
[----:B------:R-:W5:Y:S04]  /*106c0*/  SHFL.BFLY PT, R33, R71, 0x1, 0x1f ;  /* 0x0c201f0047217f89 */ /* 0x000f6800000e0000 */
[----:B------:R-:W5:Y:S01]  /*106d0*/  SHFL.BFLY PT, R32, R40, 0x1, 0x1f ;  /* 0x0c201f0028207f89 */ /* 0x000f6200000e0000 */
[----:B------:R-:W-:-:S02]  /*106e0*/  IMAD.SHL.U32 R157, R68, 0x4, RZ ;  /* 0x00000004449d7824 */ /* 0x000fc400078e00ff */
[----:B-1----:R-:W-:Y:S01]  /*106f0*/  FADD R31, R30, R31 ;  /* 0x0000001f1e1f7221 */ /* 0x002fe20000000000 */
[----:B------:R-:W-:Y:S01]  /*10700*/  FADD R123, R123, UR8 ;  /* 0x000000087b7b7e21 */ /* 0x000fe20008000000 */
[----:B0-----:R-:W-:Y:S01]  /*10710*/  SHF.R.U32.HI R4, RZ, 0x4, R4 ;  /* 0x00000004ff047819 */ /* 0x001fe20000011604 */
        /* <DEDUP_REMOVED lines=20> */
[----:B------:R-:W-:Y:S01]  /*10860*/  ULDC UR8, c[0x0][0x228] ;  /* 0x00008a0000087ab9 */ /* 0x000fe20000000800 */
[----:B------:R-:W-:Y:S01]  /*10870*/  LOP3.LUT R157, R157, 0x7c, RZ, 0xc0, !PT ;  /* 0x0000007c9d9d7812 */ /* 0x000fe200078ec0ff */
[----:B------:R-:W-:Y:S01]  /*10880*/  FADD R165, R165, UR14 ;  /* 0x0000000ea5a57e21 */ /* 0x000fe20008000000 */
[----:B------:R-:W-:Y:S01]  /*10890*/  FADD R164, R164, UR13 ;  /* 0x0000000da4a47e21 */ /* 0x000fe20008000000 */
[----:B------:R-:W-:Y:S01]  /*108a0*/  FADD R162, R162, UR12 ;  /* 0x0000000ca2a27e21 */ /* 0x000fe20008000000 */
[----:B------:R-:W-:Y:S01]  /*108b0*/  FADD R129, R129, UR11 ;  /* 0x0000000b81817e21 */ /* 0x000fe20008000000 */
[----:B------:R-:W-:Y:S01]  /*108c0*/  FADD R128, R128, UR10 ;  /* 0x0000000a80807e21 */ /* 0x000fe20008000000 */
[----:B------:R-:W-:Y:S01]  /*108d0*/  FADD R125, R125, UR9 ;  /* 0x000000097d7d7e21 */ /* 0x000fe20008000000 */
[----:B------:R-:W-:Y:S01]  /*108e0*/  FADD R124, R124, UR5 ;  /* 0x000000057c7c7e21 */ /* 0x000fe20008000000 */
[----:B------:R-:W-:Y:S01]  /*108f0*/  FADD R9, R9, UR61 ;  /* 0x0000003d09097e21 */ /* 0x000fe20008000000 */
        /* <DEDUP_REMOVED lines=8> */
[----:B------:R-:W-:Y:S01]  /*10980*/  FADD R74, R31, UR8 ;  /* 0x000000081f4a7e21 */ /* 0x000fe20008000000 */
[----:B------:R-:W-:Y:S01]  /*10990*/  FADD R76, R5, UR53 ;  /* 0x00000035054c7e21 */ /* 0x000fe20008000000 */
[----:B------:R-:W-:Y:S01]  /*109a0*/  FADD R39, R23, UR36 ;  /* 0x0000002417277e21 */ /* 0x000fe20008000000 */
[----:B------:R-:W-:Y:S01]  /*109b0*/  FADD R38, R22, UR35 ;  /* 0x0000002316267e21 */ /* 0x000fe20008000000 */
[----:B------:R-:W-:Y:S01]  /*109c0*/  FADD R37, R21, UR34 ;  /* 0x0000002215257e21 */ /* 0x000fe20008000000 */
[----:B------:R-:W-:Y:S01]  /*109d0*/  FADD R36, R20, UR33 ;  /* 0x0000002114247e21 */ /* 0x000fe20008000000 */
[----:B------:R-:W-:Y:S01]  /*109e0*/  FADD R31, R11, UR28 ;  /* 0x0000001c0b1f7e21 */ /* 0x000fe20008000000 */
[----:B------:R-:W-:Y:S01]  /*109f0*/  SGXT.U32 R4, R4, 0x1 ;  /* 0x000000010404781a */ /* 0x000fe20000000000 */
[----:B------:R-:W-:Y:S01]  /*10a00*/  FADD R122, R122, UR60 ;  /* 0x0000003c7a7a7e21 */ /* 0x000fe20008000000 */
[----:B------:R-:W-:Y:S01]  /*10a10*/  LOP3.LUT R81, R157, UR4, RZ, 0xfc, !PT ;  /* 0x000000049d517c12 */ /* 0x000fe2000f8efcff */
        /* <DEDUP_REMOVED lines=47> */
[----:B------:R-:W-:Y:S01]  /*10d10*/  USHF.R.S32.HI UR8, URZ, 0x1f, UR4 ;  /* 0x0000001f3f087899 */ /* 0x000fe20008011404 */
[----:B------:R-:W2:Y:S01]  /*10d20*/  LDL.LU R49, [R1+0xb8] ;  /* 0x0000b80001317983 */ /* 0x000ea20000300800 */
[----:B------:R-:W0:Y:S01]  /*10d30*/  MUFU.SQRT R165, R165 ;  /* 0x000000a500a57308 */ /* 0x000e220000002000 */
[----:B------:R-:W-:Y:S01]  /*10d40*/  ULDC.64 UR4, c[0x0][0x218] ;  /* 0x0000860000047ab9 */ /* 0x000fe20000000a00 */
[----:B------:R-:W-:Y:S01]  /*10d50*/  IMAD.MOV.U32 R15, RZ, RZ, 0x3e800000 ;  /* 0x3e800000ff0f7424 */ /* 0x000fe200078e00ff */
[----:B------:R-:W3:Y:S01]  /*10d60*/  LDL.LU R50, [R1+0xdc] ;  /* 0x0000dc0001327983 */ /* 0x000ee20000300800 */
[----:B------:R-:W-:-:S03]  /*10d70*/  ULDC.64 UR10, c[0x0][0x218] ;  /* 0x00008600000a7ab9 */ /* 0x000fc60000000a00 */
[----:B------:R-:W4:Y:S04]  /*10d80*/  LDL.LU R55, [R1+0xbc] ;  /* 0x0000bc0001377983 */ /* 0x000f280000300800 */
[----:B------:R-:W5:Y:S04]  /*10d90*/  LDL.LU R56, [R1+0xe4] ;  /* 0x0000e40001387983 */ /* 0x000f680000300800 */
[----:B------:R-:W5:Y:S04]  /*10da0*/  LDL.LU R51, [R1+0x2c0] ;  /* 0x0002c00001337983 */ /* 0x000f680000300800 */
[----:B------:R-:W5:Y:S04]  /*10db0*/  LDL.LU R57, [R1+0x778] ;  /* 0x0007780001397983 */ /* 0x000f680000300800 */
[----:B------:R-:W5:Y:S04]  /*10dc0*/  LDL.LU R83, [R1+0x2c8] ;  /* 0x0002c80001537983 */ /* 0x000f680000300800 */
[----:B------:R-:W5:Y:S04]  /*10dd0*/  LDL.LU R82, [R1+0x77c] ;  /* 0x00077c0001527983 */ /* 0x000f680000300800 */
[----:B------:R-:W5:Y:S04]  /*10de0*/  LDL.LU R77, [R1+0x2d4] ;  /* 0x0002d400014d7983 */ /* 0x000f680000300800 */
[----:B------:R-:W5:Y:S04]  /*10df0*/  LDL.LU R52, [R1+0x780] ;  /* 0x0007800001347983 */ /* 0x000f680000300800 */
[----:B------:R-:W5:Y:S04]  /*10e00*/  LDL.LU R53, [R1+0x2dc] ;  /* 0x0002dc0001357983 */ /* 0x000f680000300800 */
[----:B------:R-:W5:Y:S01]  /*10e10*/  LDL.LU R54, [R1+0x784] ;  /* 0x0007840001367983 */ /* 0x000f620000300800 */
[----:B0-----:R-:W-:-:S02]  /*10e20*/  FSETP.GEU.AND P6, PT, |R165|, 1.175494350822287508e-38, PT ;  /* 0x00800000a500780b */ /* 0x001fc40003fce200 */
[----:B--2---:R-:W-:-:S04]  /*10e30*/  IADD3 R12, P5, R49, UR4, RZ ;  /* 0x00000004310c7c10 */ /* 0x004fc8000ffbe0ff */
[----:B---3--:R-:W-:Y:S01]  /*10e40*/  IADD3.X R13, R50, UR5, RZ, P5, !PT ;  /* 0x00000005320d7c10 */ /* 0x008fe2000affe4ff */
[----:B------:R-:W-:Y:S02]  /*10e50*/  ULDC.64 UR4, c[0x0][0x218] ;  /* 0x0000860000047ab9 */ /* 0x000fe40000000a00 */
[----:B----4-:R-:W-:Y:S02]  /*10e60*/  IADD3 R6, P5, R55, UR4, RZ ;  /* 0x0000000437067c10 */ /* 0x010fe4000ffbe0ff */
[----:B------:R-:W2:Y:S02]  /*10e70*/  LDL.LU R55, [R1+0xc0] ;  /* 0x0000c00001377983 */ /* 0x000ea40000300800 */
[----:B-----5:R-:W-:Y:S01]  /*10e80*/  IADD3.X R7, R56, UR5, RZ, P5, !PT ;  /* 0x0000000538077c10 */ /* 0x020fe2000affe4ff */
[----:B------:R-:W-:Y:S01]  /*10e90*/  MUFU.SQRT R164, R164 ;  /* 0x000000a400a47308 */ /* 0x000fe20000002000 */
[----:B------:R-:W-:Y:S01]  /*10ea0*/  FSETP.GT.AND P5, PT, |R165|, 8.50705917302346158658e+37, PT ;  /* 0x7e800000a500780b */ /* 0x000fe20003fa4200 */
[----:B------:R-:W3:Y:S01]  /*10eb0*/  LDL.LU R56, [R1+0xec] ;  /* 0x0000ec0001387983 */ /* 0x000ee20000300800 */
[----:B------:R-:W-:-:S11]  /*10ec0*/  ULDC.64 UR4, c[0x0][0x218] ;  /* 0x0000860000047ab9 */ /* 0x000fd60000000a00 */
[----:B------:R-:W-:-:S04]  /*10ed0*/  @P5 FMUL R165, R165, 0.25 ;  /* 0x3e800000a5a55820 */ /* 0x000fc80000400000 */
[----:B------:R-:W-:-:S06]  /*10ee0*/  @!P6 FMUL R165, R165, 16777216 ;  /* 0x4b800000a5a5e820 */ /* 0x000fcc0000400000 */
[----:B------:R-:W0:Y:S01]  /*10ef0*/  MUFU.RCP R165, R165 ;  /* 0x000000a500a57308 */ /* 0x000e220000001000 */
[----:B------:R-:W-:-:S05]  /*10f00*/  FSEL R14, R15, 1, P5 ;  /* 0x3f8000000f0e7808 */ /* 0x000fca0002800000 */
[----:B------:R-:W-:-:S04]  /*10f10*/  @!P6 FMUL R14, R14, 16777216 ;  /* 0x4b8000000e0ee820 */ /* 0x000fc80000400000 */
[----:B0-----:R-:W-:-:S04]  /*10f20*/  FMUL R14, R165, R14 ;  /* 0x0000000ea50e7220 */ /* 0x001fc80000400000 */
[-C--:B------:R-:W-:Y:S01]  /*10f30*/  FMUL R40, R51, R14.reuse ;  /* 0x0000000e33287220 */ /* 0x080fe20000400000 */
[-C--:B------:R-:W-:Y:S01]  /*10f40*/  FMUL R46, R57, R14.reuse ;  /* 0x0000000e392e7220 */ /* 0x080fe20000400000 */
[----:B------:R-:W4:Y:S01]  /*10f50*/  LDL.LU R51, [R1+0x2fc] ;  /* 0x0002fc0001337983 */ /* 0x000f220000300800 */
[-C--:B------:R-:W-:Y:S01]  /*10f60*/  FMUL R41, R83, R14.reuse ;  /* 0x0000000e53297220 */ /* 0x080fe20000400000 */
[-C--:B------:R-:W-:Y:S02]  /*10f70*/  FMUL R45, R82, R14.reuse ;  /* 0x0000000e522d7220 */ /* 0x080fe40000400000 */
[----:B------:R-:W5:Y:S01]  /*10f80*/  LDL.LU R57, [R1+0x7a4] ;  /* 0x0007a40001397983 */ /* 0x000f620000300800 */
[----:B------:R-:W-:-:S03]  /*10f90*/  FMUL R42, R77, R14 ;  /* 0x0000000e4d2a7220 */ /* 0x000fc60000400000 */
[----:B------:R-:W5:Y:S04]  /*10fa0*/  LDL.LU R83, [R1+0x308] ;  /* 0x0003080001537983 */ /* 0x000f680000300800 */
[----:B------:R-:W5:Y:S04]  /*10fb0*/  LDL.LU R82, [R1+0x7ac] ;  /* 0x0007ac0001527983 */ /* 0x000f680000300800 */
[----:B------:R-:W5:Y:S01]  /*10fc0*/  LDL.LU R77, [R1+0x310] ;  /* 0x00031000014d7983 */ /* 0x000f620000300800 */
[-C--:B------:R-:W-:Y:S01]  /*10fd0*/  FMUL R10, R52, R14.reuse ;  /* 0x0000000e340a7220 */ /* 0x080fe20000400000 */
[-C--:B------:R-:W-:Y:S01]  /*10fe0*/  FMUL R43, R53, R14.reuse ;  /* 0x0000000e352b7220 */ /* 0x080fe20000400000 */
[----:B------:R-:W-:Y:S01]  /*10ff0*/  FMUL R8, R54, R14 ;  /* 0x0000000e36087220 */ /* 0x000fe20000400000 */
[----:B------:R-:W5:Y:S01]  /*11000*/  LDL.LU R52, [R1+0x7b0] ;  /* 0x0007b00001347983 */ /* 0x000f620000300800 */
[----:B------:R-:W-:-:S03]  /*11010*/  LOP3.LUT P5, RZ, R2, 0x1, RZ, 0xc0, !PT ;  /* 0x0000000102ff7812 */ /* 0x000fc600078ac0ff */
[----:B------:R-:W5:Y:S04]  /*11020*/  LDL.LU R53, [R1+0x31c] ;  /* 0x00031c0001357983 */ /* 0x000f680000300800 */
[----:B------:R-:W5:Y:S01]  /*11030*/  LDL.LU R54, [R1+0x7b4] ;  /* 0x0007b40001367983 */ /* 0x000f620000300800 */
[----:B------:R-:W-:Y:S02]  /*11040*/  F2FP.BF16.F32.PACK_AB R40, R46, R40 ;  /* 0x000000282e28723e */ /* 0x000fe400000010ff */
[----:B------:R-:W-:Y:S02]  /*11050*/  F2FP.BF16.F32.PACK_AB R41, R45, R41 ;  /* 0x000000292d29723e */ /* 0x000fe400000010ff */
[----:B------:R-:W-:Y:S02]  /*11060*/  F2FP.BF16.F32.PACK_AB R42, R10, R42 ;  /* 0x0000002a0a2a723e */ /* 0x000fe400000010ff */
[----:B------:R-:W-:-:S02]  /*11070*/  F2FP.BF16.F32.PACK_AB R43, R8, R43 ;  /* 0x0000002b082b723e */ /* 0x000fc400000010ff */
[----:B------:R-:W-:-:S03]  /*11080*/  FSETP.GT.AND P6, PT, |R164|, 8.50705917302346158658e+37, PT ;  /* 0x7e800000a400780b */ /* 0x000fc60003fc4200 */
[----:B------:R0:W-:Y:S01]  /*11090*/  @P5 STG.E.128 desc[UR6][R12.64], R40 ;  /* 0x000000280c005986 */ /* 0x0001e2000c101d06 */
[----:B------:R-:W-:-:S09]  /*110a0*/  FSETP.GEU.AND P5, PT, |R164|, 1.175494350822287508e-38, PT ;  /* 0x00800000a400780b */ /* 0x000fd20003fae200 */
[----:B------:R-:W-:-:S04]  /*110b0*/  @P6 FMUL R164, R164, 0.25 ;  /* 0x3e800000a4a46820 */ /* 0x000fc80000400000 */
[----:B------:R-:W-:-:S06]  /*110c0*/  @!P5 FMUL R164, R164, 16777216 ;  /* 0x4b800000a4a4d820 */ /* 0x000fcc0000400000 */
[----:B------:R-:W1:Y:S01]  /*110d0*/  MUFU.RCP R164, R164 ;  /* 0x000000a400a47308 */ /* 0x000e620000001000 */
[----:B0-----:R-:W-:-:S05]  /*110e0*/  FSEL R13, R15, 1, P6 ;  /* 0x3f8000000f0d7808 */ /* 0x001fca0003000000 */
[----:B------:R-:W-:-:S04]  /*110f0*/  @!P5 FMUL R13, R13, 16777216 ;  /* 0x4b8000000d0dd820 */ /* 0x000fc80000400000 */
[----:B-1----:R-:W-:Y:S01]  /*11100*/  FMUL R13, R164, R13 ;  /* 0x0000000da40d7220 */ /* 0x002fe20000400000 */
[----:B--2---:R-:W-:Y:S02]  /*11110*/  IADD3 R46, P6, R55, UR4, RZ ;  /* 0x00000004372e7c10 */ /* 0x004fe4000ffde0ff */
[----:B------:R-:W2:Y:S02]  /*11120*/  LDL.LU R55, [R1+0xc4] ;  /* 0x0000c40001377983 */ /* 0x000ea40000300800 */
[----:B---3--:R-:W-:Y:S01]  /*11130*/  IADD3.X R47, R56, UR5, RZ, P6, !PT ;  /* 0x00000005382f7c10 */ /* 0x008fe2000b7fe4ff */
[----:B------:R-:W0:Y:S01]  /*11140*/  MUFU.SQRT R162, R162 ;  /* 0x000000a200a27308 */ /* 0x000e220000002000 */
[----:B------:R-:W3:Y:S01]  /*11150*/  LDL.LU R56, [R1+0xf4] ;  /* 0x0000f40001387983 */ /* 0x000ee20000300800 */
[-C--:B----4-:R-:W-:Y:S01]  /*11160*/  FMUL R40, R51, R13.reuse ;  /* 0x0000000d33287220 */ /* 0x090fe20000400000 */
[----:B------:R-:W-:Y:S02]  /*11170*/  ULDC.64 UR4, c[0x0][0x218] ;  /* 0x0000860000047ab9 */ /* 0x000fe40000000a00 */
[----:B------:R-:W4:Y:S01]  /*11180*/  LDL.LU R51, [R1+0x338] ;  /* 0x0003380001337983 */ /* 0x000f220000300800 */
[----:B-----5:R-:W-:-:S03]  /*11190*/  FMUL R45, R57, R13 ;  /* 0x0000000d392d7220 */ /* 0x020fc60000400000 */
[----:B------:R-:W5:Y:S01]  /*111a0*/  LDL.LU R57, [R1+0x7e0] ;  /* 0x0007e00001397983 */ /* 0x000f620000300800 */
[----:B------:R-:W-:-:S03]  /*111b0*/  FMUL R41, R83, R13 ;  /* 0x0000000d53297220 */ /* 0x000fc60000400000 */
[----:B------:R-:W5:Y:S01]  /*111c0*/  LDL.LU R83, [R1+0x340] ;  /* 0x0003400001537983 */ /* 0x000f620000300800 */
[----:B------:R-:W-:-:S03]  /*111d0*/  FMUL R12, R82, R13 ;  /* 0x0000000d520c7220 */ /* 0x000fc60000400000 */
[----:B------:R-:W5:Y:S01]  /*111e0*/  LDL.LU R82, [R1+0x7e4] ;  /* 0x0007e40001527983 */ /* 0x000f620000300800 */
[----:B------:R-:W-:-:S03]  /*111f0*/  FMUL R42, R77, R13 ;  /* 0x0000000d4d2a7220 */ /* 0x000fc60000400000 */
[----:B------:R-:W5:Y:S01]  /*11200*/  LDL.LU R77, [R1+0x348] ;  /* 0x00034800014d7983 */ /* 0x000f620000300800 */
[----:B------:R-:W-:Y:S01]  /*11210*/  LOP3.LUT P6, RZ, R2, 0x2, RZ, 0xc0, !PT ;  /* 0x0000000202ff7812 */ /* 0x000fe200078cc0ff */
[-C--:B------:R-:W-:Y:S02]  /*11220*/  FMUL R10, R52, R13.reuse ;  /* 0x0000000d340a7220 */ /* 0x080fe40000400000 */
[----:B------:R-:W5:Y:S01]  /*11230*/  LDL.LU R52, [R1+0x7e8] ;  /* 0x0007e80001347983 */ /* 0x000f620000300800 */
[----:B------:R-:W-:-:S03]  /*11240*/  FMUL R43, R53, R13 ;  /* 0x0000000d352b7220 */ /* 0x000fc60000400000 */
[----:B------:R-:W5:Y:S01]  /*11250*/  LDL.LU R53, [R1+0x350] ;  /* 0x0003500001357983 */ /* 0x000f620000300800 */
[----:B------:R-:W-:-:S03]  /*11260*/  FMUL R8, R54, R13 ;  /* 0x0000000d36087220 */ /* 0x000fc60000400000 */
[----:B------:R-:W5:Y:S01]  /*11270*/  LDL.LU R54, [R1+0x7f0] ;  /* 0x0007f00001367983 */ /* 0x000f620000300800 */
[----:B------:R-:W-:Y:S02]  /*11280*/  F2FP.BF16.F32.PACK_AB R40, R45, R40 ;  /* 0x000000282d28723e */ /* 0x000fe400000010ff */
[----:B------:R-:W-:Y:S02]  /*11290*/  F2FP.BF16.F32.PACK_AB R41, R12, R41 ;  /* 0x000000290c29723e */ /* 0x000fe400000010ff */
[----:B------:R-:W-:Y:S02]  /*112a0*/  F2FP.BF16.F32.PACK_AB R42, R10, R42 ;  /* 0x0000002a0a2a723e */ /* 0x000fe400000010ff */
[----:B------:R-:W-:-:S05]  /*112b0*/  F2FP.BF16.F32.PACK_AB R43, R8, R43 ;  /* 0x0000002b082b723e */ /* 0x000fca00000010ff */
[----:B------:R2:W-:Y:S01]  /*112c0*/  @P6 STG.E.128 desc[UR6][R6.64], R40 ;  /* 0x0000002806006986 */ /* 0x0005e2000c101d06 */
[C---:B0-----:R-:W-:Y:S02]  /*112d0*/  FSETP.GT.AND P6, PT, |R162|.reuse, 8.50705917302346158658e+37, PT ;  /* 0x7e800000a200780b */ /* 0x041fe40003fc4200 */
[----:B------:R-:W-:-:S11]  /*112e0*/  FSETP.GEU.AND P5, PT, |R162|, 1.175494350822287508e-38, PT ;  /* 0x00800000a200780b */ /* 0x000fd60003fae200 */
[----:B------:R-:W-:-:S04]  /*112f0*/  @P6 FMUL R162, R162, 0.25 ;  /* 0x3e800000a2a26820 */ /* 0x000fc80000400000 */
[----:B------:R-:W-:-:S06]  /*11300*/  @!P5 FMUL R162, R162, 16777216 ;  /* 0x4b800000a2a2d820 */ /* 0x000fcc0000400000 */
[----:B------:R-:W0:Y:S01]  /*11310*/  MUFU.RCP R162, R162 ;  /* 0x000000a200a27308 */ /* 0x000e220000001000 */
[----:B------:R-:W-:-:S05]  /*11320*/  FSEL R12, R15, 1, P6 ;  /* 0x3f8000000f0c7808 */ /* 0x000fca0003000000 */
[----:B------:R-:W-:-:S04]  /*11330*/  @!P5 FMUL R12, R12, 16777216 ;  /* 0x4b8000000c0cd820 */ /* 0x000fc80000400000 */
[----:B0-----:R-:W-:Y:S01]  /*11340*/  FMUL R12, R162, R12 ;  /* 0x0000000ca20c7220 */ /* 0x001fe20000400000 */
        /* <DEDUP_REMOVED lines=47> */
[----:B------:R-:W4:Y:S01]  /*11640*/  LDL.LU R83, [R1+0x3c8] ;  /* 0x0003c80001537983 */ /* 0x000f220000300800 */
[----:B------:R-:W-:-:S03]  /*11650*/  FMUL R46, R82, R10 ;  /* 0x0000000a522e7220 */ /* 0x000fc60000400000 */
[----:B------:R-:W4:Y:S01]  /*11660*/  LDL.LU R82, [R1+0x84c] ;  /* 0x00084c0001527983 */ /* 0x000f220000300800 */
[----:B------:R-:W-:-:S03]  /*11670*/  FMUL R42, R77, R10 ;  /* 0x0000000a4d2a7220 */ /* 0x000fc60000400000 */
[----:B------:R-:W4:Y:S01]  /*11680*/  LDL.LU R77, [R1+0x3d0] ;  /* 0x0003d000014d7983 */ /* 0x000f220000300800 */
[----:B------:R-:W-:Y:S01]  /*11690*/  LOP3.LUT P6, RZ, R2, 0x8, RZ, 0xc0, !PT ;  /* 0x0000000802ff7812 */ /* 0x000fe200078cc0ff */
[-C--:B------:R-:W-:Y:S02]  /*116a0*/  FMUL R45, R52, R10.reuse ;  /* 0x0000000a342d7220 */ /* 0x080fe40000400000 */
[----:B------:R-:W4:Y:S01]  /*116b0*/  LDL.LU R52, [R1+0x850] ;  /* 0x0008500001347983 */ /* 0x000f220000300800 */
[----:B------:R-:W-:-:S03]  /*116c0*/  FMUL R43, R53, R10 ;  /* 0x0000000a352b7220 */ /* 0x000fc60000400000 */
[----:B------:R-:W4:Y:S01]  /*116d0*/  LDL.LU R53, [R1+0x3d4] ;  /* 0x0003d40001357983 */ /* 0x000f220000300800 */
[----:B------:R-:W-:-:S03]  /*116e0*/  FMUL R8, R54, R10 ;  /* 0x0000000a36087220 */ /* 0x000fc60000400000 */
[----:B------:R-:W4:Y:S01]  /*116f0*/  LDL.LU R54, [R1+0x858] ;  /* 0x0008580001367983 */ /* 0x000f220000300800 */
        /* <DEDUP_REMOVED lines=10> */
[----:B-1----:R-:W-:-:S05]  /*117a0*/  FSEL R7, R15, 1, P6 ;  /* 0x3f8000000f077808 */ /* 0x002fca0003000000 */
[----:B------:R-:W-:-:S04]  /*117b0*/  @!P5 FMUL R7, R7, 16777216 ;  /* 0x4b8000000707d820 */ /* 0x000fc80000400000 */
[----:B0-----:R-:W-:Y:S01]  /*117c0*/  FMUL R7, R128, R7 ;  /* 0x0000000780077220 */ /* 0x001fe20000400000 */
[----:B--2---:R-:W-:Y:S02]  /*117d0*/  IADD3 R46, P6, R55, UR4, RZ ;  /* 0x00000004372e7c10 */ /* 0x004fe4000ffde0ff */
[----:B------:R-:W2:Y:S02]  /*117e0*/  LDL.LU R55, [R1+0xd0] ;  /* 0x0000d00001377983 */ /* 0x000ea40000300800 */
[----:B---3--:R-:W-:Y:S01]  /*117f0*/  IADD3.X R47, R56, UR5, RZ, P6, !PT ;  /* 0x00000005382f7c10 */ /* 0x008fe2000b7fe4ff */
[----:B------:R-:W0:Y:S01]  /*11800*/  MUFU.SQRT R125, R125 ;  /* 0x0000007d007d7308 */ /* 0x000e220000002000 */
[----:B------:R-:W3:Y:S01]  /*11810*/  LDL.LU R56, [R1+0x10c] ;  /* 0x00010c0001387983 */ /* 0x000ee20000300800 */
[----:B------:R-:W-:Y:S01]  /*11820*/  ULDC.64 UR4, c[0x0][0x218] ;  /* 0x0000860000047ab9 */ /* 0x000fe20000000a00 */
[-C--:B-----5:R-:W-:Y:S02]  /*11830*/  FMUL R50, R57, R7.reuse ;  /* 0x0000000739327220 */ /* 0x0a0fe40000400000 */
[----:B------:R-:W5:Y:S01]  /*11840*/  LDL.LU R57, [R1+0x3e4] ;  /* 0x0003e40001397983 */ /* 0x000f620000300800 */
[----:B----4-:R-:W-:-:S03]  /*11850*/  FMUL R41, R83, R7 ;  /* 0x0000000753297220 */ /* 0x010fc60000400000 */
[----:B------:R-:W4:Y:S01]  /*11860*/  LDL.LU R83, [R1+0x874] ;  /* 0x0008740001537983 */ /* 0x000f220000300800 */
[----:B------:R-:W-:-:S03]  /*11870*/  FMUL R45, R82, R7 ;  /* 0x00000007522d7220 */ /* 0x000fc60000400000 */
[----:B------:R-:W4:Y:S01]  /*11880*/  LDL.LU R82, [R1+0x3ec] ;  /* 0x0003ec0001527983 */ /* 0x000f220000300800 */
[----:B------:R-:W-:-:S03]  /*11890*/  FMUL R42, R77, R7 ;  /* 0x000000074d2a7220 */ /* 0x000fc60000400000 */
[----:B------:R-:W4:Y:S04]  /*118a0*/  LDL.LU R77, [R1+0x878] ;  /* 0x00087800014d7983 */ /* 0x000f280000300800 */
[----:B------:R-:W4:Y:S01]  /*118b0*/  LDL.LU R135, [R1+0x3f4] ;  /* 0x0003f40001877983 */ /* 0x000f220000300800 */
[----:B------:R-:W-:-:S03]  /*118c0*/  FMUL R43, R53, R7 ;  /* 0x00000007352b7220 */ /* 0x000fc60000400000 */
[----:B------:R-:W4:Y:S01]  /*118d0*/  LDL.LU R136, [R1+0x87c] ;  /* 0x00087c0001887983 */ /* 0x000f220000300800 */
[----:B------:R-:W-:-:S03]  /*118e0*/  FMUL R6, R54, R7 ;  /* 0x0000000736067220 */ /* 0x000fc60000400000 */
[----:B------:R-:W4:Y:S01]  /*118f0*/  LDL.LU R53, [R1+0x3fc] ;  /* 0x0003fc0001357983 */ /* 0x000f220000300800 */
[----:B------:R-:W-:-:S03]  /*11900*/  FMUL R40, R51, R7 ;  /* 0x0000000733287220 */ /* 0x000fc60000400000 */
[----:B------:R-:W4:Y:S01]  /*11910*/  LDL.LU R54, [R1+0x880] ;  /* 0x0008800001367983 */ /* 0x000f220000300800 */
[----:B------:R-:W-:Y:S01]  /*11920*/  FMUL R8, R52, R7 ;  /* 0x0000000734087220 */ /* 0x000fe20000400000 */
[----:B------:R-:W-:Y:S02]  /*11930*/  F2FP.BF16.F32.PACK_AB R40, R50, R40 ;  /* 0x000000283228723e */ /* 0x000fe400000010ff */
[----:B------:R-:W-:Y:S02]  /*11940*/  F2FP.BF16.F32.PACK_AB R41, R45, R41 ;  /* 0x000000292d29723e */ /* 0x000fe400000010ff */
[----:B------:R-:W-:Y:S02]  /*11950*/  F2FP.BF16.F32.PACK_AB R42, R8, R42 ;  /* 0x0000002a082a723e */ /* 0x000fe400000010ff */
[----:B------:R-:W-:Y:S02]  /*11960*/  F2FP.BF16.F32.PACK_AB R43, R6, R43 ;  /* 0x0000002b062b723e */ /* 0x000fe400000010ff */
[----:B0-----:R-:W-:-:S03]  /*11970*/  FSETP.GT.AND P5, PT, |R125|, 8.50705917302346158658e+37, PT ;  /* 0x7e8000007d00780b */ /* 0x001fc60003fa4200 */
[----:B------:R2:W-:Y:S01]  /*11980*/  @P0 STG.E.128 desc[UR6][R48.64], R40 ;  /* 0x0000002830000986 */ /* 0x0005e2000c101d06 */
[----:B------:R-:W-:-:S09]  /*11990*/  FSETP.GEU.AND P0, PT, |R125|, 1.175494350822287508e-38, PT ;  /* 0x008000007d00780b */ /* 0x000fd20003f0e200 */
        /* <DEDUP_REMOVED lines=11> */
[----:B------:R-:W-:-:S03]  /*11a50*/  ULDC.64 UR4, c[0x0][0x218] ;  /* 0x0000860000047ab9 */ /* 0x000fc60000000a00 */
[----:B------:R-:W3:Y:S04]  /*11a60*/  LDL.LU R137, [R1+0x408] ;  /* 0x0004080001897983 */ /* 0x000ee80000300800 */
[----:B------:R-:W3:Y:S01]  /*11a70*/  LDL.LU R52, [R1+0x894] ;  /* 0x0008940001347983 */ /* 0x000ee20000300800 */
[----:B-----5:R-:W-:-:S03]  /*11a80*/  FMUL R40, R57, R6 ;  /* 0x0000000639287220 */ /* 0x020fc60000400000 */
[----:B------:R-:W5:Y:S01]  /*11a90*/  LDL.LU R57, [R1+0x40c] ;  /* 0x00040c0001397983 */ /* 0x000f620000300800 */
[----:B----4-:R-:W-:-:S03]  /*11aa0*/  FMUL R51, R83, R6 ;  /* 0x0000000653337220 */ /* 0x010fc60000400000 */
[----:B------:R-:W4:Y:S01]  /*11ab0*/  LDL.LU R83, [R1+0x898] ;  /* 0x0008980001537983 */ /* 0x000f220000300800 */
[----:B------:R-:W-:-:S03]  /*11ac0*/  FMUL R41, R82, R6 ;  /* 0x0000000652297220 */ /* 0x000fc60000400000 */
[----:B------:R-:W4:Y:S01]  /*11ad0*/  LDL.LU R82, [R1+0x414] ;  /* 0x0004140001527983 */ /* 0x000f220000300800 */
[----:B------:R-:W-:-:S03]  /*11ae0*/  FMUL R50, R77, R6 ;  /* 0x000000064d327220 */ /* 0x000fc60000400000 */
[----:B------:R-:W4:Y:S01]  /*11af0*/  LDL.LU R77, [R1+0x89c] ;  /* 0x00089c00014d7983 */ /* 0x000f220000300800 */
[----:B------:R-:W-:Y:S01]  /*11b00*/  LOP3.LUT P5, RZ, R2, 0x20, RZ, 0xc0, !PT ;  /* 0x0000002002ff7812 */ /* 0x000fe200078ac0ff */
[-C--:B------:R-:W-:Y:S01]  /*11b10*/  FMUL R42, R135, R6.reuse ;  /* 0x00000006872a7220 */ /* 0x080fe20000400000 */
[-C--:B------:R-:W-:Y:S01]  /*11b20*/  FMUL R45, R136, R6.reuse ;  /* 0x00000006882d7220 */ /* 0x080fe20000400000 */
[-C--:B------:R-:W-:Y:S01]  /*11b30*/  FMUL R43, R53, R6.reuse ;  /* 0x00000006352b7220 */ /* 0x080fe20000400000 */
[----:B------:R-:W-:Y:S01]  /*11b40*/  FMUL R8, R54, R6 ;  /* 0x0000000636087220 */ /* 0x000fe20000400000 */
[----:B------:R-:W-:Y:S01]  /*11b50*/  F2FP.BF16.F32.PACK_AB R40, R51, R40 ;  /* 0x000000283328723e */ /* 0x000fe200000010ff */
[----:B------:R-:W4:Y:S01]  /*11b60*/  LDL.LU R53, [R1+0x420] ;  /* 0x0004200001357983 */ /* 0x000f220000300800 */
[----:B------:R-:W-:Y:S02]  /*11b70*/  F2FP.BF16.F32.PACK_AB R41, R50, R41 ;  /* 0x000000293229723e */ /* 0x000fe400000010ff */
[----:B------:R-:W-:Y:S01]  /*11b80*/  F2FP.BF16.F32.PACK_AB R42, R45, R42 ;  /* 0x0000002a2d2a723e */ /* 0x000fe200000010ff */
[----:B------:R-:W4:Y:S01]  /*11b90*/  LDL.LU R54, [R1+0x8a0] ;  /* 0x0008a00001367983 */ /* 0x000f220000300800 */
        /* <DEDUP_REMOVED lines=15> */
[----:B------:R-:W-:Y:S01]  /*11c90*/  LOP3.LUT P6, RZ, R2, 0x40, RZ, 0xc0, !PT ;  /* 0x0000004002ff7812 */ /* 0x000fe200078cc0ff */
[-C--:B-----5:R-:W-:Y:S01]  /*11ca0*/  FMUL R41, R57, R8.reuse ;  /* 0x0000000839297220 */ /* 0x0a0fe20000400000 */
[-C--:B----4-:R-:W-:Y:S01]  /*11cb0*/  FMUL R51, R83, R8.reuse ;  /* 0x0000000853337220 */ /* 0x090fe20000400000 */
[----:B------:R-:W4:Y:S01]  /*11cc0*/  LDL.LU R57, [R1+0x448] ;  /* 0x0004480001397983 */ /* 0x000f220000300800 */
[----:B------:R-:W-:-:S03]  /*11cd0*/  FMUL R42, R82, R8 ;  /* 0x00000008522a7220 */ /* 0x000fc60000400000 */
[----:B------:R-:W5:Y:S01]  /*11ce0*/  LDL.LU R83, [R1+0x8a4] ;  /* 0x0008a40001537983 */ /* 0x000f620000300800 */
[----:B------:R-:W-:-:S03]  /*11cf0*/  FMUL R50, R77, R8 ;  /* 0x000000084d327220 */ /* 0x000fc60000400000 */
[----:B------:R-:W5:Y:S01]  /*11d00*/  LDL.LU R82, [R1+0x454] ;  /* 0x0004540001527983 */ /* 0x000f620000300800 */
[-C--:B------:R-:W-:Y:S01]  /*11d10*/  FMUL R40, R137, R8.reuse ;  /* 0x0000000889287220 */ /* 0x080fe20000400000 */
[----:B------:R-:W-:Y:S01]  /*11d20*/  FMUL R52, R52, R8 ;  /* 0x0000000834347220 */ /* 0x000fe20000400000 */
[----:B------:R-:W-:Y:S01]  /*11d30*/  ULDC.64 UR4, c[0x0][0x218] ;  /* 0x0000860000047ab9 */ /* 0x000fe20000000a00 */
[----:B------:R-:W5:Y:S04]  /*11d40*/  LDL.LU R77, [R1+0x8a8] ;  /* 0x0008a800014d7983 */ /* 0x000f680000300800 */
[----:B------:R-:W5:Y:S04]  /*11d50*/  LDL.LU R133, [R1+0x458] ;  /* 0x0004580001857983 */ /* 0x000f680000300800 */
[----:B------:R-:W5:Y:S04]  /*11d60*/  LDL.LU R134, [R1+0x8ac] ;  /* 0x0008ac0001867983 */ /* 0x000f680000300800 */
[----:B------:R-:W5:Y:S04]  /*11d70*/  LDL.LU R136, [R1+0x45c] ;  /* 0x00045c0001887983 */ /* 0x000f680000300800 */
[----:B------:R-:W5:Y:S01]  /*11d80*/  LDL.LU R137, [R1+0x8b0] ;  /* 0x0008b00001897983 */ /* 0x000f620000300800 */
[----:B0-----:R-:W-:-:S02]  /*11d90*/  FSETP.GT.AND P5, PT, |R123|, 8.50705917302346158658e+37, PT ;  /* 0x7e8000007b00780b */ /* 0x001fc40003fa4200 */
[----:B------:R-:W-:-:S11]  /*11da0*/  FSETP.GEU.AND P0, PT, |R123|, 1.175494350822287508e-38, PT ;  /* 0x008000007b00780b */ /* 0x000fd60003f0e200 */
[----:B------:R-:W-:-:S04]  /*11db0*/  @P5 FMUL R123, R123, 0.25 ;  /* 0x3e8000007b7b5820 */ /* 0x000fc80000400000 */
[----:B------:R-:W-:Y:S01]  /*11dc0*/  @!P0 FMUL R123, R123, 16777216 ;  /* 0x4b8000007b7b8820 */ /* 0x000fe20000400000 */
[-C--:B------:R-:W-:Y:S01]  /*11dd0*/  FMUL R43, R53, R8.reuse ;  /* 0x00000008352b7220 */ /* 0x080fe20000400000 */
[----:B------:R-:W-:-:S04]  /*11de0*/  FMUL R45, R54, R8 ;  /* 0x00000008362d7220 */ /* 0x000fc80000400000 */
[----:B------:R-:W0:Y:S01]  /*11df0*/  MUFU.RCP R123, R123 ;  /* 0x0000007b007b7308 */ /* 0x000e220000001000 */
[----:B------:R-:W-:Y:S02]  /*11e00*/  F2FP.BF16.F32.PACK_AB R43, R45, R43 ;  /* 0x0000002b2d2b723e */ /* 0x000fe400000010ff */
[----:B------:R-:W-:Y:S02]  /*11e10*/  FSEL R45, R15, 1, P5 ;  /* 0x3f8000000f2d7808 */ /* 0x000fe40002800000 */
[----:B------:R-:W-:-:S03]  /*11e20*/  F2FP.BF16.F32.PACK_AB R42, R50, R42 ;  /* 0x0000002a322a723e */ /* 0x000fc600000010ff */
[----:B------:R-:W-:Y:S01]  /*11e30*/  @!P0 FMUL R45, R45, 16777216 ;  /* 0x4b8000002d2d8820 */ /* 0x000fe20000400000 */
[----:B------:R-:W-:Y:S02]  /*11e40*/  F2FP.BF16.F32.PACK_AB R40, R52, R40 ;  /* 0x000000283428723e */ /* 0x000fe400000010ff */
[----:B------:R-:W-:Y:S01]  /*11e50*/  F2FP.BF16.F32.PACK_AB R41, R51, R41 ;  /* 0x000000293329723e */ /* 0x000fe200000010ff */
[----:B0-----:R-:W-:-:S04]  /*11e60*/  FMUL R45, R123, R45 ;  /* 0x0000002d7b2d7220 */ /* 0x001fc80000400000 */
[----:B------:R4:W-:Y:S01]  /*11e70*/  @P6 STG.E.128 desc[UR6][R48.64], R40 ;  /* 0x0000002830006986 */ /* 0x0009e2000c101d06 */
[----:B--2---:R-:W-:-:S03]  /*11e80*/  IADD3 R50, P5, R55, UR4, RZ ;  /* 0x0000000437327c10 */ /* 0x004fc6000ffbe0ff */
[----:B------:R-:W2:Y:S01]  /*11e90*/  LDL.LU R55, [R1+0xe0] ;  /* 0x0000e00001377983 */ /* 0x000ea20000300800 */
[----:B---3--:R-:W-:Y:S01]  /*11ea0*/  IADD3.X R51, R56, UR5, RZ, P5, !PT ;  /* 0x0000000538337c10 */ /* 0x008fe2000affe4ff */
[----:B------:R-:W0:Y:S02]  /*11eb0*/  MUFU.SQRT R122, R122 ;  /* 0x0000007a007a7308 */ /* 0x000e240000002000 */
[----:B------:R-:W3:Y:S01]  /*11ec0*/  LDL.LU R56, [R1+0x128] ;  /* 0x0001280001387983 */ /* 0x000ee20000300800 */
[----:B------:R-:W-:-:S03]  /*11ed0*/  ULDC.64 UR4, c[0x0][0x218] ;  /* 0x0000860000047ab9 */ /* 0x000fc60000000a00 */
[----:B------:R-:W3:Y:S04]  /*11ee0*/  LDL.LU R135, [R1+0x47c] ;  /* 0x00047c0001877983 */ /* 0x000ee80000300800 */
[----:B------:R-:W3:Y:S01]  /*11ef0*/  LDL.LU R54, [R1+0x8b4] ;  /* 0x0008b40001367983 */ /* 0x000ee20000300800 */
[----:B----4-:R-:W-:-:S03]  /*11f00*/  FMUL R40, R57, R45 ;  /* 0x0000002d39287220 */ /* 0x010fc60000400000 */
        /* <DEDUP_REMOVED lines=12> */
[-C--:B------:R-:W-:Y:S01]  /*11fd0*/  FMUL R42, R133, R45.reuse ;  /* 0x0000002d852a7220 */ /* 0x080fe20000400000 */
[----:B------:R-:W-:Y:S01]  /*11fe0*/  FMUL R49, R134, R45 ;  /* 0x0000002d86317220 */ /* 0x000fe20000400000 */
        /* <DEDUP_REMOVED lines=19> */
[-C--:B------:R-:W-:Y:S01]  /*12120*/  FMUL R40, R135, R46.reuse ;  /* 0x0000002e87287220 */ /* 0x080fe20000400000 */
[----:B------:R-:W-:Y:S01]  /*12130*/  ULDC.64 UR4, c[0x0][0x218] ;  /* 0x0000860000047ab9 */ /* 0x000fe20000000a00 */
[----:B----4-:R-:W-:-:S02]  /*12140*/  FMUL R41, R57, R46 ;  /* 0x0000002e39297220 */ /* 0x010fc40000400000 */
[----:B------:R-:W4:Y:S01]  /*12150*/  LDL.LU R57, [R1+0x4a4] ;  /* 0x0004a40001397983 */ /* 0x000f220000300800 */
[----:B-----5:R-:W-:-:S03]  /*12160*/  FMUL R53, R83, R46 ;  /* 0x0000002e53357220 */ /* 0x020fc60000400000 */
[----:B------:R-:W5:Y:S01]  /*12170*/  LDL.LU R83, [R1+0x8c4] ;  /* 0x0008c40001537983 */ /* 0x000f620000300800 */
[----:B------:R-:W-:-:S03]  /*12180*/  FMUL R42, R82, R46 ;  /* 0x0000002e522a7220 */ /* 0x000fc60000400000 */
[----:B------:R-:W5:Y:S01]  /*12190*/  LDL.LU R82, [R1+0x4a8] ;  /* 0x0004a80001527983 */ /* 0x000f620000300800 */
[----:B------:R-:W-:-:S03]  /*121a0*/  FMUL R52, R77, R46 ;  /* 0x0000002e4d347220 */ /* 0x000fc60000400000 */
[----:B------:R-:W5:Y:S04]  /*121b0*/  LDL.LU R77, [R1+0x8c8] ;  /* 0x0008c800014d7983 */ /* 0x000f680000300800 */
[----:B------:R-:W5:Y:S04]  /*121c0*/  LDL.LU R131, [R1+0x4ac] ;  /* 0x0004ac0001837983 */ /* 0x000f680000300800 */
[----:B------:R-:W5:Y:S04]  /*121d0*/  LDL.LU R132, [R1+0x8cc] ;  /* 0x0008cc0001847983 */ /* 0x000f680000300800 */
[----:B------:R-:W5:Y:S01]  /*121e0*/  LDL.LU R135, [R1+0x4b0] ;  /* 0x0004b00001877983 */ /* 0x000f620000300800 */
[----:B------:R-:W-:-:S03]  /*121f0*/  FMUL R43, R136, R46 ;  /* 0x0000002e882b7220 */ /* 0x000fc60000400000 */
[----:B------:R-:W5:Y:S01]  /*12200*/  LDL.LU R136, [R1+0x8d0] ;  /* 0x0008d00001887983 */ /* 0x000f620000300800 */
[----:B------:R-:W-:-:S03]  /*12210*/  FMUL R47, R137, R46 ;  /* 0x0000002e892f7220 */ /* 0x000fc60000400000 */
[----:B------:R-:W5:Y:S04]  /*12220*/  LDL.LU R134, [R1+0xf0] ;  /* 0x0000f00001867983 */ /* 0x000f680000300800 */
[----:B------:R-:W5:Y:S01]  /*12230*/  LDL.LU R137, [R1+0x138] ;  /* 0x0001380001897983 */ /* 0x000f620000300800 */
[C---:B0-----:R-:W-:Y:S02]  /*12240*/  FSETP.GT.AND P5, PT, |R121|.reuse, 8.50705917302346158658e+37, PT ;  /* 0x7e8000007900780b */ /* 0x041fe40003fa4200 */
[----:B------:R-:W-:Y:S01]  /*12250*/  FSETP.GEU.AND P0, PT, |R121|, 1.175494350822287508e-38, PT ;  /* 0x008000007900780b */ /* 0x000fe20003f0e200 */
[----:B------:R-:W-:Y:S01]  /*12260*/  FMUL R54, R54, R46 ;  /* 0x0000002e36367220 */ /* 0x000fe20000400000 */
[----:B------:R-:W-:Y:S01]  /*12270*/  F2FP.BF16.F32.PACK_AB R43, R47, R43 ;  /* 0x0000002b2f2b723e */ /* 0x000fe200000010ff */
[----:B------:R-:W5:Y:S08]  /*12280*/  LDL.LU R133, [R1+0x4c4] ;  /* 0x0004c40001857983 */ /* 0x000f700000300800 */
[----:B------:R-:W-:-:S04]  /*12290*/  @P5 FMUL R121, R121, 0.25 ;  /* 0x3e80000079795820 */ /* 0x000fc80000400000 */
[----:B------:R-:W-:-:S06]  /*122a0*/  @!P0 FMUL R121, R121, 16777216 ;  /* 0x4b80000079798820 */ /* 0x000fcc0000400000 */
[----:B------:R-:W0:Y:S01]  /*122b0*/  MUFU.RCP R121, R121 ;  /* 0x0000007900797308 */ /* 0x000e220000001000 */
[----:B------:R-:W-:Y:S02]  /*122c0*/  FSEL R47, R15, 1, P5 ;  /* 0x3f8000000f2f7808 */ /* 0x000fe40002800000 */
[----:B------:R-:W-:-:S03]  /*122d0*/  F2FP.BF16.F32.PACK_AB R40, R54, R40 ;  /* 0x000000283628723e */ /* 0x000fc600000010ff */
[----:B------:R-:W-:Y:S01]  /*122e0*/  @!P0 FMUL R47, R47, 16777216 ;  /* 0x4b8000002f2f8820 */ /* 0x000fe20000400000 */
[----:B------:R-:W-:Y:S02]  /*122f0*/  F2FP.BF16.F32.PACK_AB R41, R53, R41 ;  /* 0x000000293529723e */ /* 0x000fe400000010ff */
[----:B------:R-:W-:-:S05]  /*12300*/  F2FP.BF16.F32.PACK_AB R42, R52, R42 ;  /* 0x0000002a342a723e */ /* 0x000fca00000010ff */
[----:B------:R4:W-:Y:S01]  /*12310*/  @P6 STG.E.128 desc[UR6][R50.64], R40 ;  /* 0x0000002832006986 */ /* 0x0009e2000c101d06 */
[----:B0-----:R-:W-:Y:S01]  /*12320*/  FMUL R47, R121, R47 ;  /* 0x0000002f792f7220 */ /* 0x001fe20000400000 */
[----:B------:R-:W0:Y:S02]  /*12330*/  MUFU.SQRT R120, R120 ;  /* 0x0000007800787308 */ /* 0x000e240000002000 */
[----:B0-----:R-:W-:Y:S02]  /*12340*/  FSETP.GEU.AND P0, PT, |R120|, 1.175494350822287508e-38, PT ;  /* 0x008000007800780b */ /* 0x001fe40003f0e200 */
[----:B--2---:R-:W-:-:S04]  /*12350*/  IADD3 R52, P5, R55, UR4, RZ ;  /* 0x0000000437347c10 */ /* 0x004fc8000ffbe0ff */
[----:B---3--:R-:W-:Y:S01]  /*12360*/  IADD3.X R53, R56, UR5, RZ, P5, !PT ;  /* 0x0000000538357c10 */ /* 0x008fe2000affe4ff */
[----:B------:R-:W-:Y:S01]  /*12370*/  ULDC.64 UR4, c[0x0][0x218] ;  /* 0x0000860000047ab9 */ /* 0x000fe20000000a00 */
[----:B------:R-:W2:Y:S01]  /*12380*/  LDL.LU R56, [R1+0x8d4] ;  /* 0x0008d40001387983 */ /* 0x000ea20000300800 */
[----:B----4-:R-:W-:-:S03]  /*12390*/  FMUL R40, R57, R47 ;  /* 0x0000002f39287220 */ /* 0x010fc60000400000 */
[----:B------:R-:W3:Y:S01]  /*123a0*/  LDL.LU R57, [R1+0x4c8] ;  /* 0x0004c80001397983 */ /* 0x000ee20000300800 */
[----:B-----5:R-:W-:-:S03]  /*123b0*/  FMUL R55, R83, R47 ;  /* 0x0000002f53377220 */ /* 0x020fc60000400000 */
[----:B------:R-:W4:Y:S01]  /*123c0*/  LDL.LU R83, [R1+0x8d8] ;  /* 0x0008d80001537983 */ /* 0x000f220000300800 */
[----:B------:R-:W-:-:S03]  /*123d0*/  FMUL R41, R82, R47 ;  /* 0x0000002f52297220 */ /* 0x000fc60000400000 */
[----:B------:R-:W5:Y:S01]  /*123e0*/  LDL.LU R82, [R1+0x4d0] ;  /* 0x0004d00001527983 */ /* 0x000f620000300800 */
[----:B------:R-:W-:-:S03]  /*123f0*/  FMUL R54, R77, R47 ;  /* 0x0000002f4d367220 */ /* 0x000fc60000400000 */
[----:B------:R-:W2:Y:S01]  /*12400*/  LDL.LU R77, [R1+0x8dc] ;  /* 0x0008dc00014d7983 */ /* 0x000ea20000300800 */
[----:B------:R-:W-:-:S03]  /*12410*/  FMUL R43, R135, R47 ;  /* 0x0000002f872b7220 */ /* 0x000fc60000400000 */
[----:B------:R-:W2:Y:S01]  /*12420*/  LDL.LU R135, [R1+0x4d4] ;  /* 0x0004d40001877983 */ /* 0x000ea20000300800 */
[----:B------:R-:W-:-:S03]  /*12430*/  FMUL R50, R136, R47 ;  /* 0x0000002f88327220 */ /* 0x000fc60000400000 */
[----:B------:R-:W2:Y:S01]  /*12440*/  LDL.LU R136, [R1+0x8e0] ;  /* 0x0008e00001887983 */ /* 0x000ea20000300800 */
        /* <DEDUP_REMOVED lines=8> */
[----:B------:R-:W-:-:S13]  /*124d0*/  FSETP.GT.AND P5, PT, |R120|, 8.50705917302346158658e+37, PT ;  /* 0x7e8000007800780b */ /* 0x000fda0003fa4200 */
[----:B------:R-:W-:Y:S01]  /*124e0*/  @P5 FMUL R120, R120, 0.25 ;  /* 0x3e80000078785820 */ /* 0x000fe20000400000 */
[----:B0-----:R-:W-:Y:S02]  /*124f0*/  FSEL R48, R15, 1, P5 ;  /* 0x3f8000000f307808 */ /* 0x001fe40002800000 */
[----:B------:R-:W-:Y:S02]  /*12500*/  IADD3 R50, P5, R134, UR4, RZ ;  /* 0x0000000486327c10 */ /* 0x000fe4000ffbe0ff */
[----:B------:R-:W2:Y:S02]  /*12510*/  LDL.LU R134, [R1+0xf8] ;  /* 0x0000f80001867983 */ /* 0x000ea40000300800 */
[----:B------:R-:W-:Y:S01]  /*12520*/  IADD3.X R51, R137, UR5, RZ, P5, !PT ;  /* 0x0000000589337c10 */ /* 0x000fe2000affe4ff */
[----:B------:R-:W-:Y:S01]  /*12530*/  @!P0 FMUL R120, R120, 16777216 ;  /* 0x4b80000078788820 */ /* 0x000fe20000400000 */
[----:B------:R-:W2:Y:S01]  /*12540*/  LDL.LU R137, [R1+0x170] ;  /* 0x0001700001897983 */ /* 0x000ea20000300800 */
[----:B------:R-:W-:Y:S01]  /*12550*/  @!P0 FMUL R48, R48, 16777216 ;  /* 0x4b80000030308820 */ /* 0x000fe20000400000 */
[----:B------:R-:W-:Y:S01]  /*12560*/  MUFU.SQRT R119, R119 ;  /* 0x0000007700777308 */ /* 0x000fe20000002000 */
[----:B------:R-:W-:-:S07]  /*12570*/  ULDC.64 UR4, c[0x0][0x218] ;  /* 0x0000860000047ab9 */ /* 0x000fce0000000a00 */
[----:B------:R-:W0:Y:S02]  /*12580*/  MUFU.RCP R120, R120 ;  /* 0x0000007800787308 */ /* 0x000e240000001000 */
[----:B0-----:R-:W-:Y:S01]  /*12590*/  FMUL R48, R120, R48 ;  /* 0x0000003078307220 */ /* 0x001fe20000400000 */
[C---:B------:R-:W-:Y:S02]  /*125a0*/  FSETP.GT.AND P5, PT, |R119|.reuse, 8.50705917302346158658e+37, PT ;  /* 0x7e8000007700780b */ /* 0x040fe40003fa4200 */
[----:B------:R-:W-:-:S11]  /*125b0*/  FSETP.GEU.AND P0, PT, |R119|, 1.175494350822287508e-38, PT ;  /* 0x008000007700780b */ /* 0x000fd60003f0e200 */
[----:B------:R-:W-:Y:S01]  /*125c0*/  @P5 FMUL R119, R119, 0.25 ;  /* 0x3e80000077775820 */ /* 0x000fe20000400000 */
[-C--:B---3--:R-:W-:Y:S02]  /*125d0*/  FMUL R41, R57, R48.reuse ;  /* 0x0000003039297220 */ /* 0x088fe40000400000 */
[----:B------:R-:W3:Y:S01]  /*125e0*/  LDL.LU R57, [R1+0x4e4] ;  /* 0x0004e40001397983 */ /* 0x000ee20000300800 */
[----:B----4-:R-:W-:-:S03]  /*125f0*/  FMUL R55, R83, R48 ;  /* 0x0000003053377220 */ /* 0x010fc60000400000 */
[----:B------:R-:W4:Y:S01]  /*12600*/  LDL.LU R83, [R1+0x8e4] ;  /* 0x0008e40001537983 */ /* 0x000f220000300800 */
[----:B-----5:R-:W-:-:S03]  /*12610*/  FMUL R42, R82, R48 ;  /* 0x00000030522a7220 */ /* 0x020fc60000400000 */
[----:B------:R-:W5:Y:S01]  /*12620*/  LDL.LU R82, [R1+0x4ec] ;  /* 0x0004ec0001527983 */ /* 0x000f620000300800 */
[----:B--2---:R-:W-:-:S03]  /*12630*/  FMUL R54, R77, R48 ;  /* 0x000000304d367220 */ /* 0x004fc60000400000 */
[----:B------:R-:W2:Y:S04]  /*12640*/  LDL.LU R77, [R1+0x8e8] ;  /* 0x0008e800014d7983 */ /* 0x000ea80000300800 */
[----:B------:R-:W2:Y:S04]  /*12650*/  LDL.LU R127, [R1+0x4f4] ;  /* 0x0004f400017f7983 */ /* 0x000ea80000300800 */
[----:B------:R-:W2:Y:S01]  /*12660*/  LDL.LU R130, [R1+0x8ec] ;  /* 0x0008ec0001827983 */ /* 0x000ea20000300800 */
[----:B------:R-:W-:-:S03]  /*12670*/  FMUL R43, R135, R48 ;  /* 0x00000030872b7220 */ /* 0x000fc60000400000 */
[----:B------:R-:W2:Y:S01]  /*12680*/  LDL.LU R135, [R1+0x504] ;  /* 0x0005040001877983 */ /* 0x000ea20000300800 */
[----:B------:R-:W-:-:S03]  /*12690*/  FMUL R49, R136, R48 ;  /* 0x0000003088317220 */ /* 0x000fc60000400000 */
[----:B------:R-:W2:Y:S01]  /*126a0*/  LDL.LU R136, [R1+0x8f0] ;  /* 0x0008f00001887983 */ /* 0x000ea20000300800 */
[----:B------:R-:W-:Y:S02]  /*126b0*/  F2FP.BF16.F32.PACK_AB R42, R54, R42 ;  /* 0x0000002a362a723e */ /* 0x000fe400000010ff */
[----:B------:R-:W-:Y:S01]  /*126c0*/  F2FP.BF16.F32.PACK_AB R43, R49, R43 ;  /* 0x0000002b312b723e */ /* 0x000fe200000010ff */
[----:B------:R-:W2:Y:S01]  /*126d0*/  LDL.LU R132, [R1+0x100] ;  /* 0x0001000001847983 */ /* 0x000ea20000300800 */
[----:B------:R-:W-:Y:S02]  /*126e0*/  FSEL R49, R15, 1, P5 ;  /* 0x3f8000000f317808 */ /* 0x000fe40002800000 */
[----:B------:R-:W-:Y:S02]  /*126f0*/  F2FP.BF16.F32.PACK_AB R41, R55, R41 ;  /* 0x000000293729723e */ /* 0x000fe400000010ff */
[----:B------:R-:W-:-:S04]  /*12700*/  IADD3 R54, P5, R134, UR4, RZ ;  /* 0x0000000486367c10 */ /* 0x000fc8000ffbe0ff */
[----:B------:R-:W-:Y:S01]  /*12710*/  IADD3.X R55, R137, UR5, RZ, P5, !PT ;  /* 0x0000000589377c10 */ /* 0x000fe2000affe4ff */
[----:B------:R-:W-:Y:S01]  /*12720*/  @!P0 FMUL R119, R119, 16777216 ;  /* 0x4b80000077778820 */ /* 0x000fe20000400000 */
[----:B------:R-:W2:Y:S01]  /*12730*/  LDL.LU R137, [R1+0x180] ;  /* 0x0001800001897983 */ /* 0x000ea20000300800 */
[----:B------:R-:W-:Y:S01]  /*12740*/  LOP3.LUT P6, RZ, R2, 0x400, RZ, 0xc0, !PT ;  /* 0x0000040002ff7812 */ /* 0x000fe200078cc0ff */
[-C--:B------:R-:W-:Y:S01]  /*12750*/  FMUL R40, R133, R48.reuse ;  /* 0x0000003085287220 */ /* 0x080fe20000400000 */
[----:B------:R-:W-:Y:S01]  /*12760*/  FMUL R56, R56, R48 ;  /* 0x0000003038387220 */ /* 0x000fe20000400000 */
[----:B------:R-:W-:Y:S01]  /*12770*/  @!P0 FMUL R49, R49, 16777216 ;  /* 0x4b80000031318820 */ /* 0x000fe20000400000 */
[----:B------:R-:W0:Y:S01]  /*12780*/  MUFU.RCP R119, R119 ;  /* 0x0000007700777308 */ /* 0x000e220000001000 */
[----:B------:R-:W2:Y:S01]  /*12790*/  LDL.LU R131, [R1+0x50c] ;  /* 0x00050c0001837983 */ /* 0x000ea20000300800 */
[----:B------:R-:W-:Y:S01]  /*127a0*/  ULDC.64 UR4, c[0x0][0x218] ;  /* 0x0000860000047ab9 */ /* 0x000fe20000000a00 */
[----:B------:R-:W-:-:S06]  /*127b0*/  F2FP.BF16.F32.PACK_AB R40, R56, R40 ;  /* 0x000000283828723e */ /* 0x000fcc00000010ff */
[----:B------:R3:W-:Y:S01]  /*127c0*/  @P6 STG.E.128 desc[UR6][R52.64], R40 ;  /* 0x0000002834006986 */ /* 0x0007e2000c101d06 */
[----:B0-----:R-:W-:Y:S01]  /*127d0*/  FMUL R49, R119, R49 ;  /* 0x0000003177317220 */ /* 0x001fe20000400000 */
[----:B------:R-:W0:Y:S01]  /*127e0*/  MUFU.SQRT R118, R118 ;  /* 0x0000007600767308 */ /* 0x000e220000002000 */
[----:B------:R-:W-:Y:S02]  /*127f0*/  LOP3.LUT P5, RZ, R2, 0x800, RZ, 0xc0, !PT ;  /* 0x0000080002ff7812 */ /* 0x000fe400078ac0ff */
[----:B0-----:R-:W-:Y:S01]  /*12800*/  FSETP.GEU.AND P0, PT, |R118|, 1.175494350822287508e-38, PT ;  /* 0x008000007600780b */ /* 0x001fe20003f0e200 */
[-C--:B---3--:R-:W-:Y:S01]  /*12810*/  FMUL R40, R57, R49.reuse ;  /* 0x0000003139287220 */ /* 0x088fe20000400000 */
[-C--:B----4-:R-:W-:Y:S01]  /*12820*/  FMUL R57, R83, R49.reuse ;  /* 0x0000003153397220 */ /* 0x090fe20000400000 */
[-C--:B-----5:R-:W-:Y:S01]  /*12830*/  FMUL R41, R82, R49.reuse ;  /* 0x0000003152297220 */ /* 0x0a0fe20000400000 */
[-C--:B--2---:R-:W-:Y:S02]  /*12840*/  FMUL R56, R77, R49.reuse ;  /* 0x000000314d387220 */ /* 0x084fe40000400000 */
[----:B------:R-:W2:Y:S04]  /*12850*/  LDL.LU R77, [R1+0x8f4] ;  /* 0x0008f400014d7983 */ /* 0x000ea80000300800 */
[----:B------:R-:W3:Y:S04]  /*12860*/  LDL.LU R133, [R1+0x510] ;  /* 0x0005100001857983 */ /* 0x000ee80000300800 */
[----:B------:R-:W4:Y:S04]  /*12870*/  LDL.LU R134, [R1+0x8f8] ;  /* 0x0008f80001867983 */ /* 0x000f280000300800 */
[----:B------:R-:W5:Y:S04]  /*12880*/  LDL.LU R83, [R1+0x514] ;  /* 0x0005140001537983 */ /* 0x000f680000300800 */
[----:B------:R-:W2:Y:S01]  /*12890*/  LDL.LU R82, [R1+0x8fc] ;  /* 0x0008fc0001527983 */ /* 0x000ea20000300800 */
[----:B------:R-:W-:-:S03]  /*128a0*/  FMUL R43, R135, R49 ;  /* 0x00000031872b7220 */ /* 0x000fc60000400000 */
[----:B------:R-:W2:Y:S01]  /*128b0*/  LDL.LU R135, [R1+0x518] ;  /* 0x0005180001877983 */ /* 0x000ea20000300800 */
[----:B------:R-:W-:-:S03]  /*128c0*/  FMUL R52, R136, R49 ;  /* 0x0000003188347220 */ /* 0x000fc60000400000 */
[----:B------:R-:W2:Y:S01]  /*128d0*/  LDL.LU R136, [R1+0x900] ;  /* 0x0009000001887983 */ /* 0x000ea20000300800 */
        /* <DEDUP_REMOVED lines=25> */
[-C--:B----4-:R-:W-:Y:S01]  /*12a70*/  FMUL R57, R134, R50.reuse ;  /* 0x0000003286397220 */ /* 0x090fe20000400000 */
[-C--:B-----5:R-:W-:Y:S01]  /*12a80*/  FMUL R42, R83, R50.reuse ;  /* 0x00000032532a7220 */ /* 0x0a0fe20000400000 */
[-C--:B--2---:R-:W-:Y:S02]  /*12a90*/  FMUL R56, R82, R50.reuse ;  /* 0x0000003252387220 */ /* 0x084fe40000400000 */
[----:B------:R-:W2:Y:S04]  /*12aa0*/  LDL.LU R82, [R1+0x904] ;  /* 0x0009040001527983 */ /* 0x000ea80000300800 */
[----:B------:R-:W4:Y:S04]  /*12ab0*/  LDL.LU R134, [R1+0x528] ;  /* 0x0005280001867983 */ /* 0x000f280000300800 */
[----:B------:R-:W5:Y:S01]  /*12ac0*/  LDL.LU R83, [R1+0x908] ;  /* 0x0009080001537983 */ /* 0x000f620000300800 */
[----:B------:R-:W-:-:S03]  /*12ad0*/  FMUL R43, R135, R50 ;  /* 0x00000032872b7220 */ /* 0x000fc60000400000 */
[----:B------:R-:W2:Y:S04]  /*12ae0*/  LDL.LU R164, [R1+0x530] ;  /* 0x0005300001a47983 */ /* 0x000ea80000300800 */
[----:B------:R-:W2:Y:S04]  /*12af0*/  LDL.LU R165, [R1+0x90c] ;  /* 0x00090c0001a57983 */ /* 0x000ea80000300800 */
        /* <DEDUP_REMOVED lines=27> */
[-C--:B-----5:R-:W-:Y:S02]  /*12cb0*/  FMUL R77, R83, R51.reuse ;  /* 0x00000033534d7220 */ /* 0x0a0fe40000400000 */
[----:B------:R-:W3:Y:S04]  /*12cc0*/  LDL.LU R83, [R1+0x7a0] ;  /* 0x0007a00001537983 */ /* 0x000ee80000300800 */
[----:B------:R-:W4:Y:S04]  /*12cd0*/  LDL.LU R131, [R1+0x2c4] ;  /* 0x0002c40001837983 */ /* 0x000f280000300800 */
[----:B------:R-:W5:Y:S04]  /*12ce0*/  LDL.LU R132, [R1+0x78c] ;  /* 0x00078c0001847983 */ /* 0x000f680000300800 */
[----:B------:R-:W3:Y:S01]  /*12cf0*/  LDL.LU R133, [R1+0x2d0] ;  /* 0x0002d00001857983 */ /* 0x000ee20000300800 */
[----:B--2---:R-:W-:-:S03]  /*12d00*/  FMUL R43, R135, R51 ;  /* 0x00000033872b7220 */ /* 0x004fc60000400000 */
[----:B------:R-:W2:Y:S04]  /*12d10*/  LDL.LU R134, [R1+0x788] ;  /* 0x0007880001867983 */ /* 0x000ea80000300800 */
[----:B------:R-:W2:Y:S01]  /*12d20*/  LDL.LU R135, [R1+0x2d8] ;  /* 0x0002d80001877983 */ /* 0x000ea20000300800 */
[----:B------:R-:W-:-:S03]  /*12d30*/  FMUL R54, R136, R51 ;  /* 0x0000003388367220 */ /* 0x000fc60000400000 */
[----:B------:R-:W2:Y:S01]  /*12d40*/  LDL.LU R136, [R1+0x774] ;  /* 0x0007740001887983 */ /* 0x000ea20000300800 */
[-C--:B------:R-:W-:Y:S01]  /*12d50*/  FMUL R82, R82, R51.reuse ;  /* 0x0000003352527220 */ /* 0x080fe20000400000 */
        /* <DEDUP_REMOVED lines=16> */
[----:B------:R-:W-:Y:S01]  /*12e60*/  LOP3.LUT P6, RZ, R2, 0x4000, RZ, 0xc0, !PT ;  /* 0x0000400002ff7812 */ /* 0x000fe200078cc0ff */
[----:B------:R-:W-:-:S02]  /*12e70*/  ULDC.64 UR4, c[0x0][0x218] ;  /* 0x0000860000047ab9 */ /* 0x000fc40000000a00 */
[----:B------:R-:W0:Y:S02]  /*12e80*/  MUFU.RCP R116, R116 ;  /* 0x0000007400747308 */ /* 0x000e240000001000 */
[----:B0-----:R-:W-:-:S04]  /*12e90*/  FMUL R52, R116, R52 ;  /* 0x0000003474347220 */ /* 0x001fc80000400000 */
[-C--:B------:R-:W-:Y:S01]  /*12ea0*/  FMUL R40, R127, R52.reuse ;  /* 0x000000347f287220 */ /* 0x080fe20000400000 */
[-C--:B----4-:R-:W-:Y:S02]  /*12eb0*/  FMUL R41, R131, R52.reuse ;  /* 0x0000003483297220 */ /* 0x090fe40000400000 */
[----:B------:R-:W4:Y:S01]  /*12ec0*/  LDL.LU R131, [R1+0x2f8] ;  /* 0x0002f80001837983 */ /* 0x000f220000300800 */
[----:B-----5:R-:W-:-:S03]  /*12ed0*/  FMUL R82, R132, R52 ;  /* 0x0000003484527220 */ /* 0x020fc60000400000 */
[----:B------:R-:W5:Y:S01]  /*12ee0*/  LDL.LU R132, [R1+0x7ec] ;  /* 0x0007ec0001847983 */ /* 0x000f620000300800 */
[----:B---3--:R-:W-:-:S03]  /*12ef0*/  FMUL R42, R133, R52 ;  /* 0x00000034852a7220 */ /* 0x008fc60000400000 */
[----:B------:R-:W3:Y:S01]  /*12f00*/  LDL.LU R133, [R1+0x304] ;  /* 0x0003040001857983 */ /* 0x000ee20000300800 */
[----:B--2---:R-:W-:-:S03]  /*12f10*/  FMUL R77, R134, R52 ;  /* 0x00000034864d7220 */ /* 0x004fc60000400000 */
[----:B------:R-:W2:Y:S01]  /*12f20*/  LDL.LU R134, [R1+0x7d0] ;  /* 0x0007d00001867983 */ /* 0x000ea20000300800 */
[----:B------:R-:W-:-:S03]  /*12f30*/  FMUL R43, R135, R52 ;  /* 0x00000034872b7220 */ /* 0x000fc60000400000 */
[----:B------:R-:W2:Y:S04]  /*12f40*/  LDL.LU R162, [R1+0x30c] ;  /* 0x00030c0001a27983 */ /* 0x000ea80000300800 */
[----:B------:R-:W2:Y:S04]  /*12f50*/  LDL.LU R164, [R1+0x7b8] ;  /* 0x0007b80001a47983 */ /* 0x000ea80000300800 */
[----:B------:R-:W2:Y:S01]  /*12f60*/  LDL.LU R135, [R1+0x318] ;  /* 0x0003180001877983 */ /* 0x000ea20000300800 */
[-C--:B------:R-:W-:Y:S01]  /*12f70*/  FMUL R83, R83, R52.reuse ;  /* 0x0000003453537220 */ /* 0x080fe20000400000 */
[----:B------:R-:W-:-:S02]  /*12f80*/  FMUL R53, R136, R52 ;  /* 0x0000003488357220 */ /* 0x000fc40000400000 */
[----:B------:R-:W2:Y:S01]  /*12f90*/  LDL.LU R136, [R1+0x7a8] ;  /* 0x0007a80001887983 */ /* 0x000ea20000300800 */
[----:B------:R-:W-:Y:S02]  /*12fa0*/  F2FP.BF16.F32.PACK_AB R41, R82, R41 ;  /* 0x000000295229723e */ /* 0x000fe400000010ff */
[----:B------:R-:W-:Y:S02]  /*12fb0*/  F2FP.BF16.F32.PACK_AB R40, R83, R40 ;  /* 0x000000285328723e */ /* 0x000fe400000010ff */
[----:B------:R-:W-:Y:S02]  /*12fc0*/  F2FP.BF16.F32.PACK_AB R42, R77, R42 ;  /* 0x0000002a4d2a723e */ /* 0x000fe400000010ff */
[----:B------:R-:W-:-:S05]  /*12fd0*/  F2FP.BF16.F32.PACK_AB R43, R53, R43 ;  /* 0x0000002b352b723e */ /* 0x000fca00000010ff */
[----:B------:R0:W-:Y:S02]  /*12fe0*/  @P6 STG.E.128 desc[UR6][R56.64], R40 ;  /* 0x0000002838006986 */ /* 0x0001e4000c101d06 */
[----:B0-----:R-:W0:Y:S02]  /*12ff0*/  MUFU.SQRT R40, R76 ;  /* 0x0000004c00287308 */ /* 0x001e240000002000 */
[C---:B0-----:R-:W-:Y:S02]  /*13000*/  FSETP.GT.AND P5, PT, |R40|.reuse, 8.50705917302346158658e+37, PT ;  /* 0x7e8000002800780b */ /* 0x041fe40003fa4200 */
[----:B------:R-:W-:Y:S02]  /*13010*/  FSETP.GEU.AND P0, PT, |R40|, 1.175494350822287508e-38, PT ;  /* 0x008000002800780b */ /* 0x000fe40003f0e200 */
[----:B------:R-:W-:-:S09]  /*13020*/  FSEL R53, R15, 1, P5 ;  /* 0x3f8000000f357808 */ /* 0x000fd20002800000 */
[----:B------:R-:W-:Y:S01]  /*13030*/  @P5 FMUL R40, R40, 0.25 ;  /* 0x3e80000028285820 */ /* 0x000fe20000400000 */
[----:B------:R-:W-:Y:S02]  /*13040*/  IADD3 R76, P5, R130, UR4, RZ ;  /* 0x00000004824c7c10 */ /* 0x000fe4000ffbe0ff */
[----:B------:R-:W2:Y:S02]  /*13050*/  LDL.LU R130, [R1+0x120] ;  /* 0x0001200001827983 */ /* 0x000ea40000300800 */
[----:B------:R-:W-:Y:S01]  /*13060*/  IADD3.X R77, R137, UR5, RZ, P5, !PT ;  /* 0x00000005894d7c10 */ /* 0x000fe2000affe4ff */
[----:B------:R-:W-:Y:S01]  /*13070*/  @!P0 FMUL R40, R40, 16777216 ;  /* 0x4b80000028288820 */ /* 0x000fe20000400000 */
[----:B------:R-:W2:Y:S01]  /*13080*/  LDL.LU R137, [R1+0x1c0] ;  /* 0x0001c00001897983 */ /* 0x000ea20000300800 */
[----:B------:R-:W-:Y:S01]  /*13090*/  @!P0 FMUL R53, R53, 16777216 ;  /* 0x4b80000035358820 */ /* 0x000fe20000400000 */
[----:B------:R-:W-:Y:S01]  /*130a0*/  MUFU.SQRT R79, R79 ;  /* 0x0000004f004f7308 */ /* 0x000fe20000002000 */
[----:B------:R-:W-:Y:S01]  /*130b0*/  ULDC.64 UR4, c[0x0][0x218] ;  /* 0x0000860000047ab9 */ /* 0x000fe20000000a00 */
[----:B------:R-:W2:Y:S04]  /*130c0*/  LDL.LU R165, [R1+0x334] ;  /* 0x0003340001a57983 */ /* 0x000ea80000300800 */
[----:B------:R-:W2:Y:S02]  /*130d0*/  LDL.LU R127, [R1+0x7bc] ;  /* 0x0007bc00017f7983 */ /* 0x000ea40000300800 */
[----:B------:R-:W0:Y:S02]  /*130e0*/  MUFU.RCP R40, R40 ;  /* 0x0000002800287308 */ /* 0x000e240000001000 */
[----:B0-----:R-:W-:Y:S01]  /*130f0*/  FMUL R53, R40, R53 ;  /* 0x0000003528357220 */ /* 0x001fe20000400000 */
[----:B------:R-:W-:-:S02]  /*13100*/  LOP3.LUT P5, RZ, R2, 0x10000, RZ, 0xc0, !PT ;  /* 0x0001000002ff7812 */ /* 0x000fc400078ac0ff */
[----:B------:R-:W-:Y:S01]  /*13110*/  FSETP.GEU.AND P0, PT, |R79|, 1.175494350822287508e-38, PT ;  /* 0x008000004f00780b */ /* 0x000fe20003f0e200 */
        /* <DEDUP_REMOVED lines=33> */
[----:B------:R-:W-:-:S05]  /*13330*/  FMUL R83, R127, R54 ;  /* 0x000000367f537220 */ /* 0x000fca0000400000 */
[----:B------:R-:W-:Y:S01]  /*13340*/  F2FP.BF16.F32.PACK_AB R40, R83, R40 ;  /* 0x000000285328723e */ /* 0x000fe200000010ff */
[-C--:B----4-:R-:W-:Y:S02]  /*13350*/  FMUL R41, R131, R54.reuse ;  /* 0x0000003683297220 */ /* 0x090fe40000400000 */
[----:B------:R-:W4:Y:S01]  /*13360*/  LDL.LU R131, [R1+0x374] ;  /* 0x0003740001837983 */ /* 0x000f220000300800 */
[----:B-----5:R-:W-:-:S03]  /*13370*/  FMUL R82, R132, R54 ;  /* 0x0000003684527220 */ /* 0x020fc60000400000 */
[----:B------:R-:W5:Y:S01]  /*13380*/  LDL.LU R132, [R1+0x7f4] ;  /* 0x0007f40001847983 */ /* 0x000f620000300800 */
[----:B---3--:R-:W-:-:S03]  /*13390*/  FMUL R42, R133, R54 ;  /* 0x00000036852a7220 */ /* 0x008fc60000400000 */
[----:B------:R-:W3:Y:S01]  /*133a0*/  LDL.LU R133, [R1+0x380] ;  /* 0x0003800001857983 */ /* 0x000ee20000300800 */
        /* <DEDUP_REMOVED lines=60> */
[----:B------:R-:W-:Y:S01]  /*13770*/  LOP3.LUT P6, RZ, R2, 0x40000, RZ, 0xc0, !PT ;  /* 0x0004000002ff7812 */ /* 0x000fe200078cc0ff */
[----:B------:R-:W-:-:S06]  /*13780*/  ULDC.64 UR4, c[0x0][0x218] ;  /* 0x0000860000047ab9 */ /* 0x000fcc0000000a00 */
[----:B------:R-:W0:Y:S02]  /*13790*/  MUFU.RCP R75, R75 ;  /* 0x0000004b004b7308 */ /* 0x000e240000001000 */
[----:B0-----:R-:W-:Y:S01]  /*137a0*/  FMUL R56, R75, R56 ;  /* 0x000000384b387220 */ /* 0x001fe20000400000 */
[----:B------:R-:W-:-:S03]  /*137b0*/  FSETP.GT.AND P5, PT, |R70|, 8.50705917302346158658e+37, PT ;  /* 0x7e8000004600780b */ /* 0x000fc60003fa4200 */
[-C--:B------:R-:W-:Y:S01]  /*137c0*/  FMUL R40, R165, R56.reuse ;  /* 0x00000038a5287220 */ /* 0x080fe20000400000 */
[----:B------:R-:W-:Y:S01]  /*137d0*/  FMUL R83, R127, R56 ;  /* 0x000000387f537220 */ /* 0x000fe20000400000 */
[----:B------:R-:W-:-:S04]  /*137e0*/  FSETP.GEU.AND P0, PT, |R70|, 1.175494350822287508e-38, PT ;  /* 0x008000004600780b */ /* 0x000fc80003f0e200 */
[----:B------:R-:W-:-:S04]  /*137f0*/  F2FP.BF16.F32.PACK_AB R40, R83, R40 ;  /* 0x000000285328723e */ /* 0x000fc800000010ff */
[----:B------:R-:W-:Y:S01]  /*13800*/  @P5 FMUL R70, R70, 0.25 ;  /* 0x3e80000046465820 */ /* 0x000fe20000400000 */
        /* <DEDUP_REMOVED lines=16> */
[----:B------:R-:W-:Y:S02]  /*13910*/  F2FP.BF16.F32.PACK_AB R43, R57, R43 ;  /* 0x0000002b392b723e */ /* 0x000fe400000010ff */
[----:B------:R-:W-:-:S03]  /*13920*/  FSEL R57, R15, 1, P5 ;  /* 0x3f8000000f397808 */ /* 0x000fc60002800000 */
[----:B------:R0:W-:Y:S02]  /*13930*/  @P6 STG.E.128 desc[UR6][R78.64], R40 ;  /* 0x000000284e006986 */ /* 0x0001e4000c101d06 */
[----:B0-----:R-:W-:Y:S02]  /*13940*/  IADD3 R78, P5, R130, UR4, RZ ;  /* 0x00000004824e7c10 */ /* 0x001fe4000ffbe0ff */
[----:B------:R-:W2:Y:S02]  /*13950*/  LDL.LU R130, [R1+0x17c] ;  /* 0x00017c0001827983 */ /* 0x000ea40000300800 */
[----:B------:R-:W-:Y:S01]  /*13960*/  IADD3.X R79, R137, UR5, RZ, P5, !PT ;  /* 0x00000005894f7c10 */ /* 0x000fe2000affe4ff */
[----:B------:R-:W-:Y:S01]  /*13970*/  @!P0 FMUL R70, R70, 16777216 ;  /* 0x4b80000046468820 */ /* 0x000fe20000400000 */
[----:B------:R-:W2:Y:S01]  /*13980*/  LDL.LU R137, [R1+0x234] ;  /* 0x0002340001897983 */ /* 0x000ea20000300800 */
[----:B------:R-:W-:Y:S01]  /*13990*/  @!P0 FMUL R57, R57, 16777216 ;  /* 0x4b80000039398820 */ /* 0x000fe20000400000 */
[----:B------:R-:W-:-:S02]  /*139a0*/  ULDC.64 UR4, c[0x0][0x218] ;  /* 0x0000860000047ab9 */ /* 0x000fc40000000a00 */
[----:B------:R-:W2:Y:S01]  /*139b0*/  LDL.LU R165, [R1+0x150] ;  /* 0x0001500001a57983 */ /* 0x000ea20000300800 */
[----:B------:R-:W0:Y:S03]  /*139c0*/  MUFU.RCP R70, R70 ;  /* 0x0000004600467308 */ /* 0x000e260000001000 */
[----:B------:R-:W2:Y:S01]  /*139d0*/  LDL.LU R127, [R1+0x668] ;  /* 0x00066800017f7983 */ /* 0x000ea20000300800 */
[----:B0-----:R-:W-:Y:S01]  /*139e0*/  FMUL R57, R70, R57 ;  /* 0x0000003946397220 */ /* 0x001fe20000400000 */
[----:B------:R-:W-:-:S03]  /*139f0*/  LOP3.LUT P5, RZ, R2, 0x80000, RZ, 0xc0, !PT ;  /* 0x0008000002ff7812 */ /* 0x000fc600078ac0ff */
        /* <DEDUP_REMOVED lines=10> */
[-C--:B------:R-:W-:Y:S01]  /*13aa0*/  FMUL R42, R162, R57.reuse ;  /* 0x00000039a22a7220 */ /* 0x080fe20000400000 */
[-C--:B------:R-:W-:Y:S01]  /*13ab0*/  FMUL R75, R164, R57.reuse ;  /* 0x00000039a44b7220 */ /* 0x080fe20000400000 */
[----:B------:R-:W-:Y:S02]  /*13ac0*/  FMUL R70, R136, R57 ;  /* 0x0000003988467220 */ /* 0x000fe40000400000 */
[----:B------:R-:W2:Y:S01]  /*13ad0*/  LDL.LU R136, [R1+0x674] ;  /* 0x0006740001887983 */ /* 0x000ea20000300800 */
[----:B------:R-:W-:Y:S02]  /*13ae0*/  F2FP.BF16.F32.PACK_AB R40, R83, R40 ;  /* 0x000000285328723e */ /* 0x000fe400000010ff */
[----:B------:R-:W-:Y:S02]  /*13af0*/  F2FP.BF16.F32.PACK_AB R41, R82, R41 ;  /* 0x000000295229723e */ /* 0x000fe400000010ff */
[----:B------:R-:W-:-:S02]  /*13b00*/  F2FP.BF16.F32.PACK_AB R42, R75, R42 ;  /* 0x0000002a4b2a723e */ /* 0x000fc400000010ff */
        /* <DEDUP_REMOVED lines=92> */
[----:B------:R-:W-:-:S05]  /*140d0*/  FMUL R83, R127, R60 ;  /* 0x0000003c7f537220 */ /* 0x000fca0000400000 */
[----:B------:R-:W-:Y:S02]  /*140e0*/  F2FP.BF16.F32.PACK_AB R40, R83, R40 ;  /* 0x000000285328723e */ /* 0x000fe400000010ff */
[C---:B------:R-:W-:Y:S02]  /*140f0*/  FSETP.GEU.AND P0, PT, |R61|.reuse, 1.175494350822287508e-38, PT ;  /* 0x008000003d00780b */ /* 0x040fe40003f0e200 */
        /* <DEDUP_REMOVED lines=98> */
[----:B------:R-:W-:Y:S02]  /*14720*/  ULDC.64 UR4, c[0x0][0x218] ;  /* 0x0000860000047ab9 */ /* 0x000fe40000000a00 */
        /* <DEDUP_REMOVED lines=449> */
[----:B------:R-:W-:Y:S01]  /*16340*/  FMUL R35, R136, R41 ;  /* 0x0000002988237220 */ /* 0x000fe20000400000 */
[----:B------:R-:W-:Y:S01]  /*16350*/  F2FP.BF16.F32.PACK_AB R36, R83, R36 ;  /* 0x000000245324723e */ /* 0x000fe200000010ff */
        /* <DEDUP_REMOVED lines=79> */
[----:B------:R-:W-:-:S04]  /*16850*/  FSETP.GT.AND P5, PT, |R32|, 8.50705917302346158658e+37, PT ;  /* 0x7e8000002000780b */ /* 0x000fc80003fa4200 */
[----:B------:R-:W-:-:S09]  /*16860*/  FSEL R77, R15, 1, P5 ;  /* 0x3f8000000f4d7808 */ /* 0x000fd20002800000 */
[----:B------:R-:W-:Y:S01]  /*16870*/  @P5 FMUL R32, R32, 0.25 ;  /* 0x3e80000020205820 */ /* 0x000fe20000400000 */
[----:B0-----:R-:W-:Y:S02]  /*16880*/  IADD3 R36, P5, R130, UR4, RZ ;  /* 0x0000000482247c10 */ /* 0x001fe4000ffbe0ff */
        /* <DEDUP_REMOVED lines=27> */
[----:B------:R-:W2:Y:S04]  /*16a40*/  LDL.LU R129, [R1+0x710] ;  /* 0x0007100001817983 */ /* 0x000ea80000300800 */
[----:B------:R-:W2:Y:S04]  /*16a50*/  LDL.LU R162, [R1+0x1e8] ;  /* 0x0001e80001a27983 */ /* 0x000ea80000300800 */
[----:B------:R-:W2:Y:S01]  /*16a60*/  LDL.LU R136, [R1+0x6bc] ;  /* 0x0006bc0001887983 */ /* 0x000ea20000300800 */
[----:B------:R-:W-:Y:S02]  /*16a70*/  F2FP.BF16.F32.PACK_AB R33, R82, R33 ;  /* 0x000000215221723e */ /* 0x000fe400000010ff */
[----:B------:R-:W-:-:S02]  /*16a80*/  F2FP.BF16.F32.PACK_AB R34, R39, R34 ;  /* 0x000000222722723e */ /* 0x000fc400000010ff */
[----:B------:R-:W-:-:S05]  /*16a90*/  F2FP.BF16.F32.PACK_AB R35, R38, R35 ;  /* 0x000000232623723e */ /* 0x000fca00000010ff */
[----:B------:R0:W-:Y:S02]  /*16aa0*/  @P6 STG.E.128 desc[UR6][R78.64], R32 ;  /* 0x000000204e006986 */ /* 0x0001e4000c101d06 */
[----:B0-----:R-:W-:Y:S02]  /*16ab0*/  FSEL R78, R15, 1, P5 ;  /* 0x3f8000000f4e7808 */ /* 0x001fe40002800000 */
[----:B------:R-:W-:-:S04]  /*16ac0*/  IADD3 R38, P5, R130, UR4, RZ ;  /* 0x0000000482267c10 */ /* 0x000fc8000ffbe0ff */
[----:B------:R-:W-:Y:S01]  /*16ad0*/  IADD3.X R39, R137, UR5, RZ, P5, !PT ;  /* 0x0000000589277c10 */ /* 0x000fe2000affe4ff */
[----:B------:R-:W-:Y:S01]  /*16ae0*/  @!P0 FMUL R31, R31, 16777216 ;  /* 0x4b8000001f1f8820 */ /* 0x000fe20000400000 */
[----:B------:R-:W2:Y:S01]  /*16af0*/  LDL.LU R137, [R1+0x3e0] ;  /* 0x0003e00001897983 */ /* 0x000ea20000300800 */
[----:B------:R-:W-:Y:S01]  /*16b00*/  @!P0 FMUL R78, R78, 16777216 ;  /* 0x4b8000004e4e8820 */ /* 0x000fe20000400000 */
[----:B------:R-:W-:Y:S02]  /*16b10*/  ULDC.64 UR4, c[0x0][0x218] ;  /* 0x0000860000047ab9 */ /* 0x000fe40000000a00 */
[----:B------:R-:W2:Y:S01]  /*16b20*/  LDL.LU R164, [R1+0x4b4] ;  /* 0x0004b40001a47983 */ /* 0x000ea20000300800 */
[----:B------:R-:W0:Y:S03]  /*16b30*/  MUFU.RCP R31, R31 ;  /* 0x0000001f001f7308 */ /* 0x000e260000001000 */
[----:B------:R-:W2:Y:S04]  /*16b40*/  LDL.LU R165, [R1+0x1ec] ;  /* 0x0001ec0001a57983 */ /* 0x000ea80000300800 */
[----:B------:R-:W2:Y:S04]  /*16b50*/  LDL.LU R127, [R1+0x724] ;  /* 0x00072400017f7983 */ /* 0x000ea80000300800 */
[----:B------:R-:W2:Y:S01]  /*16b60*/  LDL.LU R130, [R1+0x1f0] ;  /* 0x0001f00001827983 */ /* 0x000ea20000300800 */
[----:B0-----:R-:W-:Y:S01]  /*16b70*/  FMUL R78, R31, R78 ;  /* 0x0000004e1f4e7220 */ /* 0x001fe20000400000 */
[----:B------:R-:W-:-:S03]  /*16b80*/  LOP3.LUT P5, RZ, R3, 0x200, RZ, 0xc0, !PT ;  /* 0x0000020003ff7812 */ /* 0x000fc600078ac0ff */
[-C--:B----4-:R-:W-:Y:S02]  /*16b90*/  FMUL R32, R131, R78.reuse ;  /* 0x0000004e83207220 */ /* 0x090fe40000400000 */
[----:B------:R-:W4:Y:S01]  /*16ba0*/  LDL.LU R131, [R1+0x6f8] ;  /* 0x0006f80001837983 */ /* 0x000f220000300800 */
[----:B-----5:R-:W-:-:S03]  /*16bb0*/  FMUL R83, R132, R78 ;  /* 0x0000004e84537220 */ /* 0x020fc60000400000 */
[----:B------:R-:W5:Y:S01]  /*16bc0*/  LDL.LU R132, [R1+0x1fc] ;  /* 0x0001fc0001847983 */ /* 0x000f620000300800 */
[-C--:B---3--:R-:W-:Y:S01]  /*16bd0*/  FMUL R33, R133, R78.reuse ;  /* 0x0000004e85217220 */ /* 0x088fe20000400000 */
[-C--:B--2---:R-:W-:Y:S02]  /*16be0*/  FMUL R82, R134, R78.reuse ;  /* 0x0000004e86527220 */ /* 0x084fe40000400000 */
[----:B------:R-:W2:Y:S04]  /*16bf0*/  LDL.LU R134, [R1+0x6e0] ;  /* 0x0006e00001867983 */ /* 0x000ea80000300800 */
[----:B------:R-:W3:Y:S01]  /*16c00*/  LDL.LU R133, [R1+0x200] ;  /* 0x0002000001857983 */ /* 0x000ee20000300800 */
[----:B------:R-:W-:-:S03]  /*16c10*/  FMUL R34, R135, R78 ;  /* 0x0000004e87227220 */ /* 0x000fc60000400000 */
[----:B------:R-:W3:Y:S01]  /*16c20*/  LDL.LU R135, [R1+0x6d0] ;  /* 0x0006d00001877983 */ /* 0x000ee20000300800 */
[-C--:B------:R-:W-:Y:S01]  /*16c30*/  FMUL R79, R129, R78.reuse ;  /* 0x0000004e814f7220 */ /* 0x080fe20000400000 */
[-C--:B------:R-:W-:Y:S01]  /*16c40*/  FMUL R35, R162, R78.reuse ;  /* 0x0000004ea2237220 */ /* 0x080fe20000400000 */
[----:B------:R-:W-:Y:S01]  /*16c50*/  FMUL R31, R136, R78 ;  /* 0x0000004e881f7220 */ /* 0x000fe20000400000 */
[----:B------:R-:W-:Y:S01]  /*16c60*/  F2FP.BF16.F32.PACK_AB R32, R83, R32 ;  /* 0x000000205320723e */ /* 0x000fe200000010ff */
[----:B------:R-:W5:Y:S01]  /*16c70*/  LDL.LU R136, [R1+0x400] ;  /* 0x0004000001887983 */ /* 0x000f620000300800 */
        /* <DEDUP_REMOVED lines=10> */
[----:B------:R-:W5:Y:S01]  /*16d20*/  LDL.LU R137, [R1+0x4c0] ;  /* 0x0004c00001897983 */ /* 0x000f620000300800 */
[----:B------:R-:W-:-:S06]  /*16d30*/  @!P0 FMUL R32, R32, 16777216 ;  /* 0x4b80000020208820 */ /* 0x000fcc0000400000 */
[----:B------:R-:W0:Y:S01]  /*16d40*/  MUFU.RCP R32, R32 ;  /* 0x0000002000207308 */ /* 0x000e220000001000 */
[----:B------:R-:W-:-:S04]  /*16d50*/  @!P0 FMUL R79, R79, 16777216 ;  /* 0x4b8000004f4f8820 */ /* 0x000fc80000400000 */
[----:B0-----:R-:W-:-:S03]  /*16d60*/  FMUL R79, R32, R79 ;  /* 0x0000004f204f7220 */ /* 0x001fc60000400000 */
[----:B------:R-:W0:Y:S01]  /*16d70*/  MUFU.SQRT R29, R29 ;  /* 0x0000001d001d7308 */ /* 0x000e220000002000 */
[----:B------:R-:W-:Y:S02]  /*16d80*/  LOP3.LUT P6, RZ, R3, 0x400, RZ, 0xc0, !PT ;  /* 0x0000040003ff7812 */ /* 0x000fe400078cc0ff */
[----:B------:R-:W-:Y:S01]  /*16d90*/  IADD3.X R31, R164, UR5, RZ, P5, !PT ;  /* 0x00000005a41f7c10 */ /* 0x000fe2000affe4ff */
[-C--:B------:R-:W-:Y:S01]  /*16da0*/  FMUL R32, R165, R79.reuse ;  /* 0x0000004fa5207220 */ /* 0x080fe20000400000 */
[-C--:B------:R-:W-:Y:S01]  /*16db0*/  FMUL R83, R127, R79.reuse ;  /* 0x0000004f7f537220 */ /* 0x080fe20000400000 */
[----:B------:R-:W-:Y:S01]  /*16dc0*/  FMUL R33, R130, R79 ;  /* 0x0000004f82217220 */ /* 0x000fe20000400000 */
[----:B------:R-:W-:-:S03]  /*16dd0*/  ULDC.64 UR4, c[0x0][0x218] ;  /* 0x0000860000047ab9 */ /* 0x000fc60000000a00 */
[----:B------:R-:W-:Y:S02]  /*16de0*/  F2FP.BF16.F32.PACK_AB R32, R83, R32 ;  /* 0x000000205320723e */ /* 0x000fe400000010ff */
[C---:B0-----:R-:W-:Y:S02]  /*16df0*/  FSETP.GT.AND P5, PT, |R29|.reuse, 8.50705917302346158658e+37, PT ;  /* 0x7e8000001d00780b */ /* 0x041fe40003fa4200 */
[----:B------:R-:W-:-:S11]  /*16e00*/  FSETP.GEU.AND P0, PT, |R29|, 1.175494350822287508e-38, PT ;  /* 0x008000001d00780b */ /* 0x000fd60003f0e200 */
[----:B------:R-:W-:Y:S01]  /*16e10*/  @P5 FMUL R29, R29, 0.25 ;  /* 0x3e8000001d1d5820 */ /* 0x000fe20000400000 */
[-C--:B--2---:R-:W-:Y:S02]  /*16e20*/  FMUL R37, R134, R79.reuse ;  /* 0x0000004f86257220 */ /* 0x084fe40000400000 */
[----:B------:R-:W2:Y:S01]  /*16e30*/  LDL.LU R134, [R1+0x56c] ;  /* 0x00056c0001867983 */ /* 0x000ea20000300800 */
[----:B---3--:R-:W-:-:S03]  /*16e40*/  FMUL R36, R135, R79 ;  /* 0x0000004f87247220 */ /* 0x008fc60000400000 */
[----:B------:R-:W3:Y:S01]  /*16e50*/  LDL.LU R135, [R1+0x570] ;  /* 0x0005700001877983 */ /* 0x000ee20000300800 */
[----:B----4-:R-:W-:-:S03]  /*16e60*/  FMUL R82, R131, R79 ;  /* 0x0000004f83527220 */ /* 0x010fc60000400000 */
[----:B------:R-:W4:Y:S01]  /*16e70*/  LDL.LU R131, [R1+0x574] ;  /* 0x0005740001837983 */ /* 0x000f220000300800 */
[-C--:B-----5:R-:W-:Y:S01]  /*16e80*/  FMUL R34, R132, R79.reuse ;  /* 0x0000004f84227220 */ /* 0x0a0fe20000400000 */
[----:B------:R-:W-:Y:S01]  /*16e90*/  FMUL R35, R133, R79 ;  /* 0x0000004f85237220 */ /* 0x000fe20000400000 */
[----:B------:R-:W-:-:S03]  /*16ea0*/  F2FP.BF16.F32.PACK_AB R33, R82, R33 ;  /* 0x000000215221723e */ /* 0x000fc600000010ff */
[----:B------:R-:W-:Y:S02]  /*16eb0*/  F2FP.BF16.F32.PACK_AB R34, R37, R34 ;  /* 0x000000222522723e */ /* 0x000fe400000010ff */
[----:B------:R-:W-:-:S05]  /*16ec0*/  F2FP.BF16.F32.PACK_AB R35, R36, R35 ;  /* 0x000000232423723e */ /* 0x000fca00000010ff */
[----:B------:R0:W-:Y:S02]  /*16ed0*/  @P6 STG.E.128 desc[UR6][R38.64], R32 ;  /* 0x0000002026006986 */ /* 0x0001e4000c101d06 */
[----:B0-----:R-:W-:Y:S02]  /*16ee0*/  FSEL R38, R15, 1, P5 ;  /* 0x3f8000000f267808 */ /* 0x001fe40002800000 */
[----:B------:R-:W-:Y:S02]  /*16ef0*/  IADD3 R36, P5, R136, UR4, RZ ;  /* 0x0000000488247c10 */ /* 0x000fe4000ffbe0ff */
[----:B------:R-:W5:Y:S04]  /*16f00*/  LDL.LU R136, [R1+0x424] ;  /* 0x0004240001887983 */ /* 0x000f680000300800 */
[----:B------:R-:W5:Y:S04]  /*16f10*/  LDL.LU R132, [R1+0x4e0] ;  /* 0x0004e00001847983 */ /* 0x000f680000300800 */
[----:B------:R-:W5:Y:S01]  /*16f20*/  LDL.LU R133, [R1+0x578] ;  /* 0x0005780001857983 */ /* 0x000f620000300800 */
[----:B------:R-:W-:Y:S01]  /*16f30*/  IADD3.X R37, R137, UR5, RZ, P5, !PT ;  /* 0x0000000589257c10 */ /* 0x000fe2000affe4ff */
[----:B------:R-:W-:-:S02]  /*16f40*/  @!P0 FMUL R29, R29, 16777216 ;  /* 0x4b8000001d1d8820 */ /* 0x000fc40000400000 */
[----:B------:R-:W5:Y:S01]  /*16f50*/  LDL.LU R137, [R1+0x57c] ;  /* 0x00057c0001897983 */ /* 0x000f620000300800 */
[----:B------:R-:W-:Y:S01]  /*16f60*/  @!P0 FMUL R38, R38, 16777216 ;  /* 0x4b80000026268820 */ /* 0x000fe20000400000 */
[----:B------:R-:W-:Y:S01]  /*16f70*/  MUFU.SQRT R28, R28 ;  /* 0x0000001c001c7308 */ /* 0x000fe20000002000 */
[----:B------:R-:W-:-:S07]  /*16f80*/  ULDC.64 UR4, c[0x0][0x218] ;  /* 0x0000860000047ab9 */ /* 0x000fce0000000a00 */
[----:B------:R-:W0:Y:S02]  /*16f90*/  MUFU.RCP R29, R29 ;  /* 0x0000001d001d7308 */ /* 0x000e240000001000 */
[----:B0-----:R-:W-:Y:S01]  /*16fa0*/  FMUL R38, R29, R38 ;  /* 0x000000261d267220 */ /* 0x001fe20000400000 */
[----:B------:R-:W-:-:S03]  /*16fb0*/  LOP3.LUT P5, RZ, R3, 0x800, RZ, 0xc0, !PT ;  /* 0x0000080003ff7812 */ /* 0x000fc600078ac0ff */
[-C--:B------:R-:W-:Y:S01]  /*16fc0*/  FMUL R33, R111, R38.reuse ;  /* 0x000000266f217220 */ /* 0x080fe20000400000 */
[-C--:B------:R-:W-:Y:S01]  /*16fd0*/  FMUL R109, R109, R38.reuse ;  /* 0x000000266d6d7220 */ /* 0x080fe20000400000 */
[-C--:B------:R-:W-:Y:S01]  /*16fe0*/  FMUL R32, R113, R38.reuse ;  /* 0x0000002671207220 */ /* 0x080fe20000400000 */
[-C--:B------:R-:W-:Y:S01]  /*16ff0*/  FMUL R29, R149, R38.reuse ;  /* 0x00000026951d7220 */ /* 0x080fe20000400000 */
[----:B------:R-:W-:-:S04]  /*17000*/  FMUL R108, R108, R38 ;  /* 0x000000266c6c7220 */ /* 0x000fc80000400000 */
[----:B------:R-:W-:Y:S02]  /*17010*/  F2FP.BF16.F32.PACK_AB R32, R29, R32 ;  /* 0x000000201d20723e */ /* 0x000fe400000010ff */
[----:B------:R-:W-:Y:S01]  /*17020*/  FSETP.GEU.AND P0, PT, |R28|, 1.175494350822287508e-38, PT ;  /* 0x008000001c00780b */ /* 0x000fe20003f0e200 */
[-C--:B--2---:R-:W-:Y:S02]  /*17030*/  FMUL R34, R134, R38.reuse ;  /* 0x0000002686227220 */ /* 0x084fe40000400000 */
[----:B------:R-:W2:Y:S01]  /*17040*/  LDL.LU R134, [R1+0x580] ;  /* 0x0005800001867983 */ /* 0x000ea20000300800 */
[----:B---3--:R-:W-:-:S03]  /*17050*/  FMUL R35, R135, R38 ;  /* 0x0000002687237220 */ /* 0x008fc60000400000 */
[----:B------:R-:W3:Y:S01]  /*17060*/  LDL.LU R135, [R1+0x584] ;  /* 0x0005840001877983 */ /* 0x000ee20000300800 */
[----:B----4-:R-:W-:Y:S01]  /*17070*/  FMUL R39, R131, R38 ;  /* 0x0000002683277220 */ /* 0x010fe20000400000 */
[----:B------:R-:W-:Y:S02]  /*17080*/  F2FP.BF16.F32.PACK_AB R33, R34, R33 ;  /* 0x000000212221723e */ /* 0x000fe400000010ff */
[----:B------:R-:W-:Y:S02]  /*17090*/  F2FP.BF16.F32.PACK_AB R34, R35, R109 ;  /* 0x0000006d2322723e */ /* 0x000fe400000010ff */
[----:B------:R-:W-:-:S05]  /*170a0*/  F2FP.BF16.F32.PACK_AB R35, R39, R108 ;  /* 0x0000006c2723723e */ /* 0x000fca00000010ff */
[----:B------:R5:W-:Y:S01]  /*170b0*/  @P5 STG.E.128 desc[UR6][R30.64], R32 ;  /* 0x000000201e005986 */ /* 0x000be2000c101d06 */
[----:B------:R-:W-:-:S13]  /*170c0*/  FSETP.GT.AND P5, PT, |R28|, 8.50705917302346158658e+37, PT ;  /* 0x7e8000001c00780b */ /* 0x000fda0003fa4200 */
[----:B------:R-:W-:-:S04]  /*170d0*/  @P5 FMUL R28, R28, 0.25 ;  /* 0x3e8000001c1c5820 */ /* 0x000fc80000400000 */
[----:B------:R-:W-:-:S06]  /*170e0*/  @!P0 FMUL R28, R28, 16777216 ;  /* 0x4b8000001c1c8820 */ /* 0x000fcc0000400000 */
[----:B------:R-:W0:Y:S01]  /*170f0*/  MUFU.RCP R28, R28 ;  /* 0x0000001c001c7308 */ /* 0x000e220000001000 */
[----:B------:R-:W-:Y:S02]  /*17100*/  FSEL R39, R15, 1, P5 ;  /* 0x3f8000000f277808 */ /* 0x000fe40002800000 */
[----:B-----5:R-:W-:Y:S02]  /*17110*/  IADD3 R32, P5, R136, UR4, RZ ;  /* 0x0000000488207c10 */ /* 0x020fe4000ffbe0ff */
[----:B------:R-:W4:Y:S01]  /*17120*/  LDL.LU R136, [R1+0x430] ;  /* 0x0004300001887983 */ /* 0x000f220000300800 */
[----:B------:R-:W-:Y:S01]  /*17130*/  @!P0 FMUL R39, R39, 16777216 ;  /* 0x4b80000027278820 */ /* 0x000fe20000400000 */
[----:B------:R-:W-:Y:S01]  /*17140*/  IADD3.X R33, R132, UR5, RZ, P5, !PT ;  /* 0x0000000584217c10 */ /* 0x000fe2000affe4ff */
[----:B------:R-:W1:Y:S01]  /*17150*/  MUFU.SQRT R27, R27 ;  /* 0x0000001b001b7308 */ /* 0x000e620000002000 */
[----:B------:R-:W5:Y:S01]  /*17160*/  LDL.LU R132, [R1+0x4fc] ;  /* 0x0004fc0001847983 */ /* 0x000f620000300800 */
[----:B------:R-:W-:Y:S01]  /*17170*/  LOP3.LUT P6, RZ, R3, 0x1000, RZ, 0xc0, !PT ;  /* 0x0000100003ff7812 */ /* 0x000fe200078cc0ff */
[----:B------:R-:W-:Y:S01]  /*17180*/  ULDC.64 UR4, c[0x0][0x218] ;  /* 0x0000860000047ab9 */ /* 0x000fe20000000a00 */
[----:B0-----:R-:W-:-:S04]  /*17190*/  FMUL R39, R28, R39 ;  /* 0x000000271c277220 */ /* 0x001fc80000400000 */
[-C--:B------:R-:W-:Y:S02]  /*171a0*/  FMUL R30, R137, R39.reuse ;  /* 0x00000027891e7220 */ /* 0x080fe40000400000 */
[----:B------:R-:W5:Y:S01]  /*171b0*/  LDL.LU R137, [R1+0x588] ;  /* 0x0005880001897983 */ /* 0x000f620000300800 */
[----:B------:R-:W-:-:S03]  /*171c0*/  FMUL R29, R133, R39 ;  /* 0x00000027851d7220 */ /* 0x000fc60000400000 */
[----:B------:R-:W5:Y:S01]  /*171d0*/  LDL.LU R133, [R1+0x58c] ;  /* 0x00058c0001857983 */ /* 0x000f620000300800 */
[C---:B-1----:R-:W-:Y:S02]  /*171e0*/  FSETP.GT.AND P5, PT, |R27|.reuse, 8.50705917302346158658e+37, PT ;  /* 0x7e8000001b00780b */ /* 0x042fe40003fa4200 */
[----:B------:R-:W-:Y:S01]  /*171f0*/  FSETP.GEU.AND P0, PT, |R27|, 1.175494350822287508e-38, PT ;  /* 0x008000001b00780b */ /* 0x000fe20003f0e200 */
[-C--:B------:R-:W-:Y:S01]  /*17200*/  FMUL R28, R138, R39.reuse ;  /* 0x000000278a1c7220 */ /* 0x080fe20000400000 */
[-C--:B------:R-:W-:Y:S01]  /*17210*/  FMUL R115, R115, R39.reuse ;  /* 0x0000002773737220 */ /* 0x080fe20000400000 */
[-C--:B------:R-:W-:Y:S01]  /*17220*/  FMUL R112, R112, R39.reuse ;  /* 0x0000002770707220 */ /* 0x080fe20000400000 */
[----:B------:R-:W-:-:S07]  /*17230*/  FMUL R110, R110, R39 ;  /* 0x000000276e6e7220 */ /* 0x000fce0000400000 */
[----:B------:R-:W-:-:S04]  /*17240*/  @P5 FMUL R27, R27, 0.25 ;  /* 0x3e8000001b1b5820 */ /* 0x000fc80000400000 */
[----:B------:R-:W-:Y:S01]  /*17250*/  @!P0 FMUL R27, R27, 16777216 ;  /* 0x4b8000001b1b8820 */ /* 0x000fe20000400000 */
[----:B------:R-:W-:Y:S02]  /*17260*/  F2FP.BF16.F32.PACK_AB R28, R29, R28 ;  /* 0x0000001c1d1c723e */ /* 0x000fe400000010ff */
[----:B------:R-:W-:-:S03]  /*17270*/  F2FP.BF16.F32.PACK_AB R29, R30, R115 ;  /* 0x000000731e1d723e */ /* 0x000fc600000010ff */
[----:B------:R-:W0:Y:S01]  /*17280*/  MUFU.RCP R27, R27 ;  /* 0x0000001b001b7308 */ /* 0x000e220000001000 */
[-C--:B--2---:R-:W-:Y:S02]  /*17290*/  FMUL R31, R134, R39.reuse ;  /* 0x00000027861f7220 */ /* 0x084fe40000400000 */
[----:B------:R-:W2:Y:S01]  /*172a0*/  LDL.LU R134, [R1+0x590] ;  /* 0x0005900001867983 */ /* 0x000ea20000300800 */
[----:B---3--:R-:W-:-:S03]  /*172b0*/  FMUL R34, R135, R39 ;  /* 0x0000002787227220 */ /* 0x008fc60000400000 */
[----:B------:R-:W3:Y:S01]  /*172c0*/  LDL.LU R135, [R1+0x594] ;  /* 0x0005940001877983 */ /* 0x000ee20000300800 */
[----:B------:R-:W-:Y:S02]  /*172d0*/  F2FP.BF16.F32.PACK_AB R30, R31, R112 ;  /* 0x000000701f1e723e */ /* 0x000fe400000010ff */
[----:B------:R-:W-:-:S05]  /*172e0*/  F2FP.BF16.F32.PACK_AB R31, R34, R110 ;  /* 0x0000006e221f723e */ /* 0x000fca00000010ff */
[----:B------:R1:W-:Y:S02]  /*172f0*/  @P6 STG.E.128 desc[UR6][R36.64], R28 ;  /* 0x0000001c24006986 */ /* 0x0003e4000c101d06 */
[----:B-1----:R-:W-:-:S05]  /*17300*/  FSEL R36, R15, 1, P5 ;  /* 0x3f8000000f247808 */ /* 0x002fca0002800000 */
[----:B------:R-:W-:-:S04]  /*17310*/  @!P0 FMUL R36, R36, 16777216 ;  /* 0x4b80000024248820 */ /* 0x000fc80000400000 */
[----:B0-----:R-:W-:Y:S01]  /*17320*/  FMUL R36, R27, R36 ;  /* 0x000000241b247220 */ /* 0x001fe20000400000 */
[----:B----4-:R-:W-:Y:S02]  /*17330*/  IADD3 R34, P5, R136, UR4, RZ ;  /* 0x0000000488227c10 */ /* 0x010fe4000ffbe0ff */
[----:B------:R-:W4:Y:S02]  /*17340*/  LDL.LU R136, [R1+0x43c] ;  /* 0x00043c0001887983 */ /* 0x000f240000300800 */
[----:B-----5:R-:W-:Y:S01]  /*17350*/  IADD3.X R35, R132, UR5, RZ, P5, !PT ;  /* 0x0000000584237c10 */ /* 0x020fe2000affe4ff */
[-C--:B------:R-:W-:Y:S01]  /*17360*/  FMUL R27, R137, R36.reuse ;  /* 0x00000024891b7220 */ /* 0x080fe20000400000 */
[----:B------:R-:W5:Y:S01]  /*17370*/  LDL.LU R131, [R1+0x508] ;  /* 0x0005080001837983 */ /* 0x000f620000300800 */
[-C--:B------:R-:W-:Y:S01]  /*17380*/  FMUL R29, R140, R36.reuse ;  /* 0x000000248c1d7220 */ /* 0x080fe20000400000 */
[-C--:B------:R-:W-:Y:S02]  /*17390*/  FMUL R30, R133, R36.reuse ;  /* 0x00000024851e7220 */ /* 0x080fe40000400000 */
[----:B------:R-:W5:Y:S01]  /*173a0*/  LDL.LU R132, [R1+0x598] ;  /* 0x0005980001847983 */ /* 0x000f620000300800 */
[-C--:B------:R-:W-:Y:S01]  /*173b0*/  FMUL R126, R126, R36.reuse ;  /* 0x000000247e7e7220 */ /* 0x080fe20000400000 */
[-C--:B------:R-:W-:Y:S01]  /*173c0*/  FMUL R28, R142, R36.reuse ;  /* 0x000000248e1c7220 */ /* 0x080fe20000400000 */
[----:B------:R-:W-:Y:S01]  /*173d0*/  FMUL R114, R114, R36 ;  /* 0x0000002472727220 */ /* 0x000fe20000400000 */
[----:B------:R-:W5:Y:S01]  /*173e0*/  LDL.LU R137, [R1+0x59c] ;  /* 0x00059c0001897983 */ /* 0x000f620000300800 */
[----:B------:R-:W-:Y:S01]  /*173f0*/  LOP3.LUT P5, RZ, R3, 0x2000, RZ, 0xc0, !PT ;  /* 0x0000200003ff7812 */ /* 0x000fe200078ac0ff */
[----:B------:R-:W-:-:S02]  /*17400*/  ULDC.64 UR4, c[0x0][0x218] ;  /* 0x0000860000047ab9 */ /* 0x000fc40000000a00 */
[----:B------:R-:W5:Y:S01]  /*17410*/  LDL.LU R133, [R1+0x5a0] ;  /* 0x0005a00001857983 */ /* 0x000f620000300800 */
[----:B------:R-:W-:Y:S02]  /*17420*/  F2FP.BF16.F32.PACK_AB R29, R30, R29 ;  /* 0x0000001d1e1d723e */ /* 0x000fe400000010ff */
[----:B------:R-:W-:Y:S01]  /*17430*/  F2FP.BF16.F32.PACK_AB R28, R27, R28 ;  /* 0x0000001c1b1c723e */ /* 0x000fe200000010ff */
[----:B--2---:R-:W-:Y:S02]  /*17440*/  FMUL R31, R134, R36 ;  /* 0x00000024861f7220 */ /* 0x004fe40000400000 */
[----:B------:R-:W2:Y:S03]  /*17450*/  LDL.LU R134, [R1+0x5a4] ;  /* 0x0005a40001867983 */ /* 0x000ea60000300800 */
[----:B------:R-:W-:Y:S01]  /*17460*/  F2FP.BF16.F32.PACK_AB R30, R31, R126 ;  /* 0x0000007e1f1e723e */ /* 0x000fe200000010ff */
[----:B---3--:R-:W-:-:S02]  /*17470*/  FMUL R37, R135, R36 ;  /* 0x0000002487257220 */ /* 0x008fc40000400000 */
[----:B------:R-:W3:Y:S03]  /*17480*/  LDL.LU R135, [R1+0x450] ;  /* 0x0004500001877983 */ /* 0x000ee60000300800 */
[----:B------:R-:W-:-:S05]  /*17490*/  F2FP.BF16.F32.PACK_AB R31, R37, R114 ;  /* 0x00000072251f723e */ /* 0x000fca00000010ff */
[----:B------:R0:W-:Y:S02]  /*174a0*/  @P5 STG.E.128 desc[UR6][R32.64], R28 ;  /* 0x0000001c20005986 */ /* 0x0001e4000c101d06 */
[----:B0-----:R-:W0:Y:S02]  /*174b0*/  MUFU.SQRT R28, R26 ;  /* 0x0000001a001c7308 */ /* 0x001e240000002000 */
[C---:B0-----:R-:W-:Y:S02]  /*174c0*/  FSETP.GT.AND P5, PT, |R28|.reuse, 8.50705917302346158658e+37, PT ;  /* 0x7e8000001c00780b */ /* 0x041fe40003fa4200 */
[----:B------:R-:W-:-:S11]  /*174d0*/  FSETP.GEU.AND P0, PT, |R28|, 1.175494350822287508e-38, PT ;  /* 0x008000001c00780b */ /* 0x000fd60003f0e200 */
[----:B------:R-:W-:-:S04]  /*174e0*/  @P5 FMUL R28, R28, 0.25 ;  /* 0x3e8000001c1c5820 */ /* 0x000fc80000400000 */
[----:B------:R-:W-:-:S06]  /*174f0*/  @!P0 FMUL R28, R28, 16777216 ;  /* 0x4b8000001c1c8820 */ /* 0x000fcc0000400000 */
[----:B------:R-:W0:Y:S01]  /*17500*/  MUFU.RCP R28, R28 ;  /* 0x0000001c001c7308 */ /* 0x000e220000001000 */
[----:B------:R-:W-:Y:S02]  /*17510*/  FSEL R37, R15, 1, P5 ;  /* 0x3f8000000f257808 */ /* 0x000fe40002800000 */
[----:B----4-:R-:W-:Y:S02]  /*17520*/  IADD3 R26, P5, R136, UR4, RZ ;  /* 0x00000004881a7c10 */ /* 0x010fe4000ffbe0ff */
[----:B------:R-:W4:Y:S01]  /*17530*/  LDL.LU R136, [R1+0x51c] ;  /* 0x00051c0001887983 */ /* 0x000f220000300800 */
[----:B------:R-:W-:-:S04]  /*17540*/  @!P0 FMUL R37, R37, 16777216 ;  /* 0x4b80000025258820 */ /* 0x000fc80000400000 */
[----:B0-----:R-:W-:-:S04]  /*17550*/  FMUL R37, R28, R37 ;  /* 0x000000251c257220 */ /* 0x001fc80000400000 */
[-C--:B-----5:R-:W-:Y:S02]  /*17560*/  FMUL R30, R137, R37.reuse ;  /* 0x00000025891e7220 */ /* 0x0a0fe40000400000 */
[----:B------:R-:W5:Y:S01]  /*17570*/  LDL.LU R137, [R1+0x5a8] ;  /* 0x0005a80001897983 */ /* 0x000f620000300800 */
[----:B------:R-:W-:-:S03]  /*17580*/  FMUL R31, R133, R37 ;  /* 0x00000025851f7220 */ /* 0x000fc60000400000 */
[----:B------:R-:W5:Y:S04]  /*17590*/  LDL.LU R130, [R1+0x5ac] ;  /* 0x0005ac0001827983 */ /* 0x000f680000300800 */
[----:B------:R-:W5:Y:S01]  /*175a0*/  LDL.LU R133, [R1+0x5b0] ;  /* 0x0005b00001857983 */ /* 0x000f620000300800 */
[----:B------:R-:W0:Y:S01]  /*175b0*/  MUFU.SQRT R25, R25 ;  /* 0x0000001900197308 */ /* 0x000e220000002000 */
[----:B------:R-:W-:Y:S01]  /*175c0*/  IADD3.X R27, R131, UR5, RZ, P5, !PT ;  /* 0x00000005831b7c10 */ /* 0x000fe2000affe4ff */
[-C--:B------:R-:W-:Y:S01]  /*175d0*/  FMUL R28, R146, R37.reuse ;  /* 0x00000025921c7220 */ /* 0x080fe20000400000 */
[----:B------:R-:W-:Y:S01]  /*175e0*/  LOP3.LUT P6, RZ, R3, 0x4000, RZ, 0xc0, !PT ;  /* 0x0000400003ff7812 */ /* 0x000fe200078cc0ff */
[-C--:B------:R-:W-:Y:S01]  /*175f0*/  FMUL R29, R132, R37.reuse ;  /* 0x00000025841d7220 */ /* 0x080fe20000400000 */
[-C--:B------:R-:W-:Y:S01]  /*17600*/  FMUL R144, R144, R37.reuse ;  /* 0x0000002590907220 */ /* 0x080fe20000400000 */
[-C--:B------:R-:W-:Y:S01]  /*17610*/  FMUL R141, R141, R37.reuse ;  /* 0x000000258d8d7220 */ /* 0x080fe20000400000 */
[----:B------:R-:W-:Y:S01]  /*17620*/  FMUL R139, R139, R37 ;  /* 0x000000258b8b7220 */ /* 0x000fe20000400000 */
[----:B------:R-:W-:Y:S01]  /*17630*/  ULDC.64 UR4, c[0x0][0x218] ;  /* 0x0000860000047ab9 */ /* 0x000fe20000000a00 */
[----:B0-----:R-:W-:-:S02]  /*17640*/  FSETP.GT.AND P5, PT, |R25|, 8.50705917302346158658e+37, PT ;  /* 0x7e8000001900780b */ /* 0x001fc40003fa4200 */
[----:B------:R-:W-:Y:S02]  /*17650*/  FSETP.GEU.AND P0, PT, |R25|, 1.175494350822287508e-38, PT ;  /* 0x008000001900780b */ /* 0x000fe40003f0e200 */
[----:B------:R-:W-:Y:S02]  /*17660*/  F2FP.BF16.F32.PACK_AB R28, R29, R28 ;  /* 0x0000001c1d1c723e */ /* 0x000fe400000010ff */
[----:B------:R-:W-:-:S07]  /*17670*/  F2FP.BF16.F32.PACK_AB R29, R30, R144 ;  /* 0x000000901e1d723e */ /* 0x000fce00000010ff */
[----:B------:R-:W-:-:S04]  /*17680*/  @P5 FMUL R25, R25, 0.25 ;  /* 0x3e80000019195820 */ /* 0x000fc80000400000 */
[----:B------:R-:W-:Y:S01]  /*17690*/  @!P0 FMUL R25, R25, 16777216 ;  /* 0x4b80000019198820 */ /* 0x000fe20000400000 */
[----:B------:R-:W-:-:S05]  /*176a0*/  F2FP.BF16.F32.PACK_AB R30, R31, R141 ;  /* 0x0000008d1f1e723e */ /* 0x000fca00000010ff */
[----:B------:R-:W0:Y:S01]  /*176b0*/  MUFU.RCP R25, R25 ;  /* 0x0000001900197308 */ /* 0x000e220000001000 */
[----:B--2---:R-:W-:Y:S02]  /*176c0*/  FMUL R32, R134, R37 ;  /* 0x0000002586207220 */ /* 0x004fe40000400000 */
[----:B------:R-:W2:Y:S03]  /*176d0*/  LDL.LU R134, [R1+0x5b4] ;  /* 0x0005b40001867983 */ /* 0x000ea60000300800 */
[----:B------:R-:W-:-:S05]  /*176e0*/  F2FP.BF16.F32.PACK_AB R31, R32, R139 ;  /* 0x0000008b201f723e */ /* 0x000fca00000010ff */
[----:B------:R1:W-:Y:S02]  /*176f0*/  @P6 STG.E.128 desc[UR6][R34.64], R28 ;  /* 0x0000001c22006986 */ /* 0x0003e4000c101d06 */
[----:B-1----:R-:W-:Y:S02]  /*17700*/  FSEL R34, R15, 1, P5 ;  /* 0x3f8000000f227808 */ /* 0x002fe40002800000 */
[----:B---3--:R-:W-:Y:S02]  /*17710*/  IADD3 R32, P5, R135, UR4, RZ ;  /* 0x0000000487207c10 */ /* 0x008fe4000ffbe0ff */
[----:B------:R-:W3:Y:S01]  /*17720*/  LDL.LU R135, [R1+0x460] ;  /* 0x0004600001877983 */ /* 0x000ee20000300800 */
[----:B------:R-:W-:-:S04]  /*17730*/  @!P0 FMUL R34, R34, 16777216 ;  /* 0x4b80000022228820 */ /* 0x000fc80000400000 */
[----:B0-----:R-:W-:Y:S01]  /*17740*/  FMUL R34, R25, R34 ;  /* 0x0000002219227220 */ /* 0x001fe20000400000 */
[----:B----4-:R-:W-:-:S03]  /*17750*/  IADD3.X R33, R136, UR5, RZ, P5, !PT ;  /* 0x0000000588217c10 */ /* 0x010fc6000affe4ff */
[-C--:B-----5:R-:W-:Y:S01]  /*17760*/  FMUL R25, R137, R34.reuse ;  /* 0x0000002289197220 */ /* 0x0a0fe20000400000 */
[----:B------:R-:W4:Y:S01]  /*17770*/  LDL.LU R136, [R1+0x520] ;  /* 0x0005200001887983 */ /* 0x000f220000300800 */
[----:B------:R-:W-:-:S03]  /*17780*/  FMUL R31, R133, R34 ;  /* 0x00000022851f7220 */ /* 0x000fc60000400000 */
[----:B------:R-:W5:Y:S01]  /*17790*/  LDL.LU R131, [R1+0x4] ;  /* 0x0000040001837983 */ /* 0x000f620000300800 */
[----:B------:R-:W0:Y:S01]  /*177a0*/  MUFU.SQRT R24, R24 ;  /* 0x0000001800187308 */ /* 0x000e220000002000 */
[-C--:B------:R-:W-:Y:S01]  /*177b0*/  FMUL R29, R148, R34.reuse ;  /* 0x00000022941d7220 */ /* 0x080fe20000400000 */
[-C--:B------:R-:W-:Y:S01]  /*177c0*/  FMUL R30, R130, R34.reuse ;  /* 0x00000022821e7220 */ /* 0x080fe20000400000 */
[----:B------:R-:W5:Y:S01]  /*177d0*/  LDL.LU R132, [R1+0x5b8] ;  /* 0x0005b80001847983 */ /* 0x000f620000300800 */
[-C--:B------:R-:W-:Y:S01]  /*177e0*/  FMUL R145, R145, R34.reuse ;  /* 0x0000002291917220 */ /* 0x080fe20000400000 */
[-C--:B------:R-:W-:Y:S01]  /*177f0*/  FMUL R28, R152, R34.reuse ;  /* 0x00000022981c7220 */ /* 0x080fe20000400000 */
[----:B------:R-:W-:Y:S01]  /*17800*/  FMUL R143, R143, R34 ;  /* 0x000000228f8f7220 */ /* 0x000fe20000400000 */
[----:B------:R-:W5:Y:S01]  /*17810*/  LDL.LU R137, [R1+0x5bc] ;  /* 0x0005bc0001897983 */ /* 0x000f620000300800 */
[----:B------:R-:W-:-:S03]  /*17820*/  ULDC.64 UR4, c[0x0][0x218] ;  /* 0x0000860000047ab9 */ /* 0x000fc60000000a00 */
[----:B------:R-:W5:Y:S01]  /*17830*/  LDL.LU R133, [R1+0x5c0] ;  /* 0x0005c00001857983 */ /* 0x000f620000300800 */
[----:B------:R-:W-:Y:S02]  /*17840*/  LOP3.LUT P5, RZ, R3, 0x8000, RZ, 0xc0, !PT ;  /* 0x0000800003ff7812 */ /* 0x000fe400078ac0ff */
[----:B------:R-:W-:Y:S02]  /*17850*/  F2FP.BF16.F32.PACK_AB R29, R30, R29 ;  /* 0x0000001d1e1d723e */ /* 0x000fe400000010ff */
[----:B------:R-:W-:Y:S02]  /*17860*/  F2FP.BF16.F32.PACK_AB R30, R31, R145 ;  /* 0x000000911f1e723e */ /* 0x000fe400000010ff */
[----:B------:R-:W-:Y:S02]  /*17870*/  F2FP.BF16.F32.PACK_AB R28, R25, R28 ;  /* 0x0000001c191c723e */ /* 0x000fe400000010ff */
[----:B0-----:R-:W-:Y:S01]  /*17880*/  FSETP.GEU.AND P0, PT, |R24|, 1.175494350822287508e-38, PT ;  /* 0x008000001800780b */ /* 0x001fe20003f0e200 */
[----:B--2---:R-:W-:-:S02]  /*17890*/  FMUL R35, R134, R34 ;  /* 0x0000002286237220 */ /* 0x004fc40000400000 */
[----:B------:R-:W2:Y:S03]  /*178a0*/  LDL.LU R134, [R1+0x5c4] ;  /* 0x0005c40001867983 */ /* 0x000ea60000300800 */
[----:B------:R-:W-:-:S05]  /*178b0*/  F2FP.BF16.F32.PACK_AB R31, R35, R143 ;  /* 0x0000008f231f723e */ /* 0x000fca00000010ff */
[----:B------:R3:W-:Y:S01]  /*178c0*/  @P5 STG.E.128 desc[UR6][R26.64], R28 ;  /* 0x0000001c1a005986 */ /* 0x0007e2000c101d06 */
[----:B------:R-:W-:-:S13]  /*178d0*/  FSETP.GT.AND P5, PT, |R24|, 8.50705917302346158658e+37, PT ;  /* 0x7e8000001800780b */ /* 0x000fda0003fa4200 */
[----:B------:R-:W-:-:S04]  /*178e0*/  @P5 FMUL R24, R24, 0.25 ;  /* 0x3e80000018185820 */ /* 0x000fc80000400000 */
[----:B------:R-:W-:-:S06]  /*178f0*/  @!P0 FMUL R24, R24, 16777216 ;  /* 0x4b80000018188820 */ /* 0x000fcc0000400000 */
[----:B------:R-:W0:Y:S01]  /*17900*/  MUFU.RCP R24, R24 ;  /* 0x0000001800187308 */ /* 0x000e220000001000 */
[----:B------:R-:W-:Y:S02]  /*17910*/  FSEL R35, R15, 1, P5 ;  /* 0x3f8000000f237808 */ /* 0x000fe40002800000 */
[----:B---3--:R-:W-:Y:S02]  /*17920*/  IADD3 R28, P5, R135, UR4, RZ ;  /* 0x00000004871c7c10 */ /* 0x008fe4000ffbe0ff */
[----:B------:R-:W3:Y:S01]  /*17930*/  LDL.LU R135, [R1+0x478] ;  /* 0x0004780001877983 */ /* 0x000ee20000300800 */
[----:B------:R-:W-:-:S04]  /*17940*/  @!P0 FMUL R35, R35, 16777216 ;  /* 0x4b80000023238820 */ /* 0x000fc80000400000 */
[----:B0-----:R-:W-:Y:S01]  /*17950*/  FMUL R35, R24, R35 ;  /* 0x0000002318237220 */ /* 0x001fe20000400000 */
[----:B----4-:R-:W-:-:S03]  /*17960*/  IADD3.X R29, R136, UR5, RZ, P5, !PT ;  /* 0x00000005881d7c10 */ /* 0x010fc6000affe4ff */
[-C--:B-----5:R-:W-:Y:S01]  /*17970*/  FMUL R26, R137, R35.reuse ;  /* 0x00000023891a7220 */ /* 0x0a0fe20000400000 */
[----:B------:R-:W4:Y:S01]  /*17980*/  LDL.LU R136, [R1+0x52c] ;  /* 0x00052c0001887983 */ /* 0x000f220000300800 */
[-C--:B------:R-:W-:Y:S01]  /*17990*/  FMUL R24, R131, R35.reuse ;  /* 0x0000002383187220 */ /* 0x080fe20000400000 */
[-C--:B------:R-:W-:Y:S01]  /*179a0*/  FMUL R25, R132, R35.reuse ;  /* 0x0000002384197220 */ /* 0x080fe20000400000 */
[-C--:B------:R-:W-:Y:S01]  /*179b0*/  FMUL R27, R133, R35.reuse ;  /* 0x00000023851b7220 */ /* 0x080fe20000400000 */
[----:B------:R-:W5:Y:S01]  /*179c0*/  LDL.LU R130, [R1+0x18] ;  /* 0x0000180001827983 */ /* 0x000f620000300800 */
[----:B------:R-:W0:Y:S01]  /*179d0*/  MUFU.SQRT R23, R23 ;  /* 0x0000001700177308 */ /* 0x000e220000002000 */
[----:B------:R-:W-:Y:S01]  /*179e0*/  LOP3.LUT P6, RZ, R3, 0x10000, RZ, 0xc0, !PT ;  /* 0x0001000003ff7812 */ /* 0x000fe200078cc0ff */
[-C--:B------:R-:W-:Y:S01]  /*179f0*/  FMUL R163, R163, R35.reuse ;  /* 0x00000023a3a37220 */ /* 0x080fe20000400000 */
[----:B------:R-:W5:Y:S01]  /*17a00*/  LDL.LU R131, [R1+0x5c8] ;  /* 0x0005c80001837983 */ /* 0x000f620000300800 */
[-C--:B------:R-:W-:Y:S01]  /*17a10*/  FMUL R151, R151, R35.reuse ;  /* 0x0000002397977220 */ /* 0x080fe20000400000 */
[----:B------:R-:W-:Y:S01]  /*17a20*/  FMUL R147, R147, R35 ;  /* 0x0000002393937220 */ /* 0x000fe20000400000 */
[----:B------:R-:W-:Y:S01]  /*17a30*/  ULDC.64 UR4, c[0x0][0x218] ;  /* 0x0000860000047ab9 */ /* 0x000fe20000000a00 */
[----:B------:R-:W5:Y:S04]  /*17a40*/  LDL.LU R132, [R1+0xc] ;  /* 0x00000c0001847983 */ /* 0x000f680000300800 */
[----:B------:R-:W5:Y:S04]  /*17a50*/  LDL.LU R137, [R1+0x5cc] ;  /* 0x0005cc0001897983 */ /* 0x000f680000300800 */
[----:B------:R-:W5:Y:S01]  /*17a60*/  LDL.LU R133, [R1] ;  /* 0x0000000001857983 */ /* 0x000f620000300800 */
[----:B0-----:R-:W-:-:S02]  /*17a70*/  FSETP.GT.AND P5, PT, |R23|, 8.50705917302346158658e+37, PT ;  /* 0x7e8000001700780b */ /* 0x001fc40003fa4200 */
[----:B------:R-:W-:Y:S02]  /*17a80*/  FSETP.GEU.AND P0, PT, |R23|, 1.175494350822287508e-38, PT ;  /* 0x008000001700780b */ /* 0x000fe40003f0e200 */
[----:B------:R-:W-:-:S09]  /*17a90*/  F2FP.BF16.F32.PACK_AB R24, R25, R24 ;  /* 0x000000181918723e */ /* 0x000fd200000010ff */
[----:B------:R-:W-:-:S04]  /*17aa0*/  @P5 FMUL R23, R23, 0.25 ;  /* 0x3e80000017175820 */ /* 0x000fc80000400000 */
[----:B------:R-:W-:Y:S01]  /*17ab0*/  @!P0 FMUL R23, R23, 16777216 ;  /* 0x4b80000017178820 */ /* 0x000fe20000400000 */
[----:B------:R-:W-:Y:S02]  /*17ac0*/  F2FP.BF16.F32.PACK_AB R25, R26, R163 ;  /* 0x000000a31a19723e */ /* 0x000fe400000010ff */
[----:B------:R-:W-:-:S03]  /*17ad0*/  F2FP.BF16.F32.PACK_AB R26, R27, R151 ;  /* 0x000000971b1a723e */ /* 0x000fc600000010ff */
[----:B------:R-:W0:Y:S01]  /*17ae0*/  MUFU.RCP R23, R23 ;  /* 0x0000001700177308 */ /* 0x000e220000001000 */
[----:B--2---:R-:W-:Y:S02]  /*17af0*/  FMUL R30, R134, R35 ;  /* 0x00000023861e7220 */ /* 0x004fe40000400000 */
[----:B------:R-:W2:Y:S04]  /*17b00*/  LDL.LU R134, [R1+0x5d0] ;  /* 0x0005d00001867983 */ /* 0x000ea80000300800 */
[----:B------:R-:W2:Y:S01]  /*17b10*/  LDL.LU R164, [R1+0x5d4] ;  /* 0x0005d40001a47983 */ /* 0x000ea20000300800 */
        /* <DEDUP_REMOVED lines=8> */
[-C--:B------:R-:W-:Y:S01]  /*17ba0*/  FMUL R153, R153, R32.reuse ;  /* 0x0000002099997220 */ /* 0x080fe20000400000 */
[----:B------:R-:W4:Y:S01]  /*17bb0*/  LDL.LU R136, [R1+0x534] ;  /* 0x0005340001887983 */ /* 0x000f220000300800 */
[----:B------:R-:W-:Y:S01]  /*17bc0*/  ULDC.64 UR4, c[0x0][0x218] ;  /* 0x0000860000047ab9 */ /* 0x000fe20000000a00 */
[-C--:B-----5:R-:W-:Y:S02]  /*17bd0*/  FMUL R24, R130, R32.reuse ;  /* 0x0000002082187220 */ /* 0x0a0fe40000400000 */
[----:B------:R-:W5:Y:S01]  /*17be0*/  LDL.LU R165, [R1+0x2c] ;  /* 0x00002c0001a57983 */ /* 0x000f620000300800 */
[----:B------:R-:W-:-:S03]  /*17bf0*/  FMUL R23, R131, R32 ;  /* 0x0000002083177220 */ /* 0x000fc60000400000 */
[----:B------:R-:W5:Y:S01]  /*17c00*/  LDL.LU R127, [R1+0x5e8] ;  /* 0x0005e800017f7983 */ /* 0x000f620000300800 */
[----:B------:R-:W-:-:S03]  /*17c10*/  FMUL R25, R132, R32 ;  /* 0x0000002084197220 */ /* 0x000fc60000400000 */
[----:B------:R-:W5:Y:S01]  /*17c20*/  LDL.LU R130, [R1+0x24] ;  /* 0x0000240001827983 */ /* 0x000f620000300800 */
[----:B------:R-:W-:-:S03]  /*17c30*/  FMUL R26, R137, R32 ;  /* 0x00000020891a7220 */ /* 0x000fc60000400000 */
[----:B------:R-:W5:Y:S04]  /*17c40*/  LDL.LU R131, [R1+0x5e0] ;  /* 0x0005e00001837983 */ /* 0x000f680000300800 */
[----:B------:R-:W5:Y:S04]  /*17c50*/  LDL.LU R132, [R1+0x14] ;  /* 0x0000140001847983 */ /* 0x000f680000300800 */
[----:B------:R-:W5:Y:S01]  /*17c60*/  LDL.LU R137, [R1+0x5dc] ;  /* 0x0005dc0001897983 */ /* 0x000f620000300800 */
[----:B------:R-:W-:Y:S01]  /*17c70*/  LOP3.LUT P5, RZ, R3, 0x20000, RZ, 0xc0, !PT ;  /* 0x0002000003ff7812 */ /* 0x000fe200078ac0ff */
[----:B------:R-:W-:-:S02]  /*17c80*/  FMUL R27, R133, R32 ;  /* 0x00000020851b7220 */ /* 0x000fc40000400000 */
[----:B------:R-:W5:Y:S01]  /*17c90*/  LDL.LU R133, [R1+0x8] ;  /* 0x0000080001857983 */ /* 0x000f620000300800 */
[----:B------:R-:W-:Y:S02]  /*17ca0*/  F2FP.BF16.F32.PACK_AB R25, R26, R25 ;  /* 0x000000191a19723e */ /* 0x000fe400000010ff */
[----:B------:R-:W-:Y:S01]  /*17cb0*/  F2FP.BF16.F32.PACK_AB R24, R23, R24 ;  /* 0x000000181718723e */ /* 0x000fe200000010ff */
[-C--:B--2---:R-:W-:Y:S02]  /*17cc0*/  FMUL R33, R134, R32.reuse ;  /* 0x0000002086217220 */ /* 0x084fe40000400000 */
[----:B------:R-:W2:Y:S01]  /*17cd0*/  LDL.LU R134, [R1+0x5d8] ;  /* 0x0005d80001867983 */ /* 0x000ea20000300800 */
[----:B------:R-:W-:Y:S02]  /*17ce0*/  FMUL R82, R164, R32 ;  /* 0x00000020a4527220 */ /* 0x000fe40000400000 */
[----:B------:R-:W-:-:S03]  /*17cf0*/  F2FP.BF16.F32.PACK_AB R26, R33, R27 ;  /* 0x0000001b211a723e */ /* 0x000fc600000010ff */
        /* <DEDUP_REMOVED lines=13> */
[----:B----4-:R-:W-:Y:S01]  /*17dd0*/  IADD3.X R23, R136, UR5, RZ, P5, !PT ;  /* 0x0000000588177c10 */ /* 0x010fe2000affe4ff */
[----:B------:R-:W0:Y:S01]  /*17de0*/  MUFU.SQRT R21, R21 ;  /* 0x0000001500157308 */ /* 0x000e220000002000 */
[----:B------:R-:W4:Y:S01]  /*17df0*/  LDL.LU R136, [R1+0x53c] ;  /* 0x00053c0001887983 */ /* 0x000f220000300800 */
[----:B------:R-:W-:Y:S01]  /*17e00*/  LOP3.LUT P6, RZ, R3, 0x40000, RZ, 0xc0, !PT ;  /* 0x0004000003ff7812 */ /* 0x000fe200078cc0ff */
[-C--:B-----5:R-:W-:Y:S01]  /*17e10*/  FMUL R26, R130, R33.reuse ;  /* 0x00000021821a7220 */ /* 0x0a0fe20000400000 */
[-C--:B------:R-:W-:Y:S01]  /*17e20*/  FMUL R28, R132, R33.reuse ;  /* 0x00000021841c7220 */ /* 0x080fe20000400000 */
[----:B------:R-:W5:Y:S01]  /*17e30*/  LDL.LU R130, [R1+0x3c] ;  /* 0x00003c0001827983 */ /* 0x000f620000300800 */
[----:B------:R-:W-:-:S03]  /*17e40*/  FMUL R29, R137, R33 ;  /* 0x00000021891d7220 */ /* 0x000fc60000400000 */
[----:B------:R-:W5:Y:S01]  /*17e50*/  LDL.LU R132, [R1+0x5f4] ;  /* 0x0005f40001847983 */ /* 0x000f620000300800 */
[-C--:B------:R-:W-:Y:S01]  /*17e60*/  FMUL R27, R131, R33.reuse ;  /* 0x00000021831b7220 */ /* 0x080fe20000400000 */
[-C--:B------:R-:W-:Y:S02]  /*17e70*/  FMUL R82, R133, R33.reuse ;  /* 0x0000002185527220 */ /* 0x080fe40000400000 */
[----:B------:R-:W5:Y:S01]  /*17e80*/  LDL.LU R137, [R1+0x34] ;  /* 0x0000340001897983 */ /* 0x000f620000300800 */
[-C--:B------:R-:W-:Y:S01]  /*17e90*/  FMUL R24, R165, R33.reuse ;  /* 0x00000021a5187220 */ /* 0x080fe20000400000 */
[----:B------:R-:W-:Y:S01]  /*17ea0*/  FMUL R25, R127, R33 ;  /* 0x000000217f197220 */ /* 0x000fe20000400000 */
[----:B------:R-:W-:Y:S01]  /*17eb0*/  ULDC.64 UR4, c[0x0][0x218] ;  /* 0x0000860000047ab9 */ /* 0x000fe20000000a00 */
[----:B------:R-:W5:Y:S04]  /*17ec0*/  LDL.LU R131, [R1+0x5f0] ;  /* 0x0005f00001837983 */ /* 0x000f680000300800 */
[----:B------:R-:W5:Y:S01]  /*17ed0*/  LDL.LU R133, [R1+0x28] ;  /* 0x0000280001857983 */ /* 0x000f620000300800 */
        /* <DEDUP_REMOVED lines=10> */
[----:B------:R-:W2:Y:S04]  /*17f80*/  LDL.LU R164, [R1+0x20] ;  /* 0x0000200001a47983 */ /* 0x000ea80000300800 */
[----:B------:R-:W2:Y:S01]  /*17f90*/  LDL.LU R165, [R1+0x5e4] ;  /* 0x0005e40001a57983 */ /* 0x000ea20000300800 */
[----:B------:R-:W-:-:S05]  /*17fa0*/  F2FP.BF16.F32.PACK_AB R27, R83, R82 ;  /* 0x00000052531b723e */ /* 0x000fca00000010ff */
[----:B------:R1:W-:Y:S02]  /*17fb0*/  @P6 STG.E.128 desc[UR6][R30.64], R24 ;  /* 0x000000181e006986 */ /* 0x0003e4000c101d06 */
[----:B-1----:R-:W-:-:S05]  /*17fc0*/  FSEL R30, R15, 1, P5 ;  /* 0x3f8000000f1e7808 */ /* 0x002fca0002800000 */
[----:B------:R-:W-:-:S04]  /*17fd0*/  @!P0 FMUL R30, R30, 16777216 ;  /* 0x4b8000001e1e8820 */ /* 0x000fc80000400000 */
[----:B0-----:R-:W-:Y:S01]  /*17fe0*/  FMUL R30, R21, R30 ;  /* 0x0000001e151e7220 */ /* 0x001fe20000400000 */
[----:B---3--:R-:W-:Y:S02]  /*17ff0*/  IADD3 R28, P5, R135, UR4, RZ ;  /* 0x00000004871c7c10 */ /* 0x008fe4000ffbe0ff */
[----:B------:R-:W3:Y:S02]  /*18000*/  LDL.LU R135, [R1+0x498] ;  /* 0x0004980001877983 */ /* 0x000ee40000300800 */
[----:B----4-:R-:W-:Y:S01]  /*18010*/  IADD3.X R29, R136, UR5, RZ, P5, !PT ;  /* 0x00000005881d7c10 */ /* 0x010fe2000affe4ff */
[----:B------:R-:W0:Y:S01]  /*18020*/  MUFU.SQRT R20, R20 ;  /* 0x0000001400147308 */ /* 0x000e220000002000 */
[----:B------:R-:W4:Y:S01]  /*18030*/  LDL.LU R136, [R1+0x540] ;  /* 0x0005400001887983 */ /* 0x000f220000300800 */
[----:B------:R-:W-:-:S03]  /*18040*/  ULDC.64 UR4, c[0x0][0x218] ;  /* 0x0000860000047ab9 */ /* 0x000fc60000000a00 */
        /* <DEDUP_REMOVED lines=11> */
[----:B------:R-:W-:Y:S02]  /*18100*/  LOP3.LUT P5, RZ, R3, 0x80000, RZ, 0xc0, !PT ;  /* 0x0008000003ff7812 */ /* 0x000fe400078ac0ff */
[----:B------:R-:W-:Y:S02]  /*18110*/  F2FP.BF16.F32.PACK_AB R25, R26, R25 ;  /* 0x000000191a19723e */ /* 0x000fe400000010ff */
[----:B------:R-:W-:Y:S02]  /*18120*/  F2FP.BF16.F32.PACK_AB R24, R21, R24 ;  /* 0x000000181518723e */ /* 0x000fe400000010ff */
[----:B0-----:R-:W-:Y:S01]  /*18130*/  FSETP.GEU.AND P0, PT, |R20|, 1.175494350822287508e-38, PT ;  /* 0x008000001400780b */ /* 0x001fe20003f0e200 */
[-C--:B--2---:R-:W-:Y:S02]  /*18140*/  FMUL R31, R134, R30.reuse ;  /* 0x0000001e861f7220 */ /* 0x084fe40000400000 */
[----:B------:R-:W2:Y:S01]  /*18150*/  LDL.LU R134, [R1+0x30] ;  /* 0x0000300001867983 */ /* 0x000ea20000300800 */
[-C--:B------:R-:W-:Y:S01]  /*18160*/  FMUL R82, R164, R30.reuse ;  /* 0x0000001ea4527220 */ /* 0x080fe20000400000 */
[----:B------:R-:W-:Y:S01]  /*18170*/  FMUL R83, R165, R30 ;  /* 0x0000001ea5537220 */ /* 0x000fe20000400000 */
[----:B------:R-:W-:-:S04]  /*18180*/  F2FP.BF16.F32.PACK_AB R26, R31, R27 ;  /* 0x0000001b1f1a723e */ /* 0x000fc800000010ff */
[----:B------:R-:W-:-:S05]  /*18190*/  F2FP.BF16.F32.PACK_AB R27, R83, R82 ;  /* 0x00000052531b723e */ /* 0x000fca00000010ff */
[----:B------:R3:W-:Y:S01]  /*181a0*/  @P5 STG.E.128 desc[UR6][R22.64], R24 ;  /* 0x0000001816005986 */ /* 0x0007e2000c101d06 */
[----:B------:R-:W-:-:S13]  /*181b0*/  FSETP.GT.AND P5, PT, |R20|, 8.50705917302346158658e+37, PT ;  /* 0x7e8000001400780b */ /* 0x000fda0003fa4200 */
[----:B------:R-:W-:-:S04]  /*181c0*/  @P5 FMUL R20, R20, 0.25 ;  /* 0x3e80000014145820 */ /* 0x000fc80000400000 */
[----:B------:R-:W-:-:S06]  /*181d0*/  @!P0 FMUL R20, R20, 16777216 ;  /* 0x4b80000014148820 */ /* 0x000fcc0000400000 */
[----:B------:R-:W0:Y:S01]  /*181e0*/  MUFU.RCP R20, R20 ;  /* 0x0000001400147308 */ /* 0x000e220000001000 */
[----:B------:R-:W-:-:S05]  /*181f0*/  FSEL R31, R15, 1, P5 ;  /* 0x3f8000000f1f7808 */ /* 0x000fca0002800000 */
[----:B------:R-:W-:-:S04]  /*18200*/  @!P0 FMUL R31, R31, 16777216 ;  /* 0x4b8000001f1f8820 */ /* 0x000fc80000400000 */
[----:B0-----:R-:W-:Y:S01]  /*18210*/  FMUL R31, R20, R31 ;  /* 0x0000001f141f7220 */ /* 0x001fe20000400000 */
[----:B---3--:R-:W-:Y:S02]  /*18220*/  IADD3 R24, P5, R135, UR4, RZ ;  /* 0x0000000487187c10 */ /* 0x008fe4000ffbe0ff */
[----:B------:R-:W3:Y:S02]  /*18230*/  LDL.LU R135, [R1+0x4a0] ;  /* 0x0004a00001877983 */ /* 0x000ee40000300800 */
[----:B----4-:R-:W-:Y:S01]  /*18240*/  IADD3.X R25, R136, UR5, RZ, P5, !PT ;  /* 0x0000000588197c10 */ /* 0x010fe2000affe4ff */
[----:B------:R-:W0:Y:S01]  /*18250*/  MUFU.SQRT R19, R19 ;  /* 0x0000001300137308 */ /* 0x000e220000002000 */
[----:B------:R-:W4:Y:S01]  /*18260*/  LDL.LU R136, [R1+0x544] ;  /* 0x0005440001887983 */ /* 0x000f220000300800 */
[----:B------:R-:W-:Y:S01]  /*18270*/  LOP3.LUT P6, RZ, R3, 0x100000, RZ, 0xc0, !PT ;  /* 0x0010000003ff7812 */ /* 0x000fe200078cc0ff */
[-C--:B-----5:R-:W-:Y:S01]  /*18280*/  FMUL R22, R132, R31.reuse ;  /* 0x0000001f84167220 */ /* 0x0a0fe20000400000 */
[-C--:B------:R-:W-:Y:S01]  /*18290*/  FMUL R23, R137, R31.reuse ;  /* 0x0000001f89177220 */ /* 0x080fe20000400000 */
[----:B------:R-:W5:Y:S01]  /*182a0*/  LDL.LU R132, [R1+0x7c] ;  /* 0x00007c0001847983 */ /* 0x000f620000300800 */
[-C--:B------:R-:W-:Y:S01]  /*182b0*/  FMUL R20, R127, R31.reuse ;  /* 0x0000001f7f147220 */ /* 0x080fe20000400000 */
[----:B------:R-:W-:-:S02]  /*182c0*/  FMUL R27, R133, R31 ;  /* 0x0000001f851b7220 */ /* 0x000fc40000400000 */
[----:B------:R-:W5:Y:S01]  /*182d0*/  LDL.LU R137, [R1+0x608] ;  /* 0x0006080001897983 */ /* 0x000f620000300800 */
[-C--:B------:R-:W-:Y:S01]  /*182e0*/  FMUL R21, R130, R31.reuse ;  /* 0x0000001f82157220 */ /* 0x080fe20000400000 */
[-C--:B------:R-:W-:Y:S01]  /*182f0*/  FMUL R26, R131, R31.reuse ;  /* 0x0000001f831a7220 */ /* 0x080fe20000400000 */
[----:B------:R-:W-:Y:S01]  /*18300*/  FMUL R150, R150, R31 ;  /* 0x0000001f96967220 */ /* 0x000fe20000400000 */
[----:B------:R-:W5:Y:S01]  /*18310*/  LDL.LU R133, [R1+0x6c] ;  /* 0x00006c0001857983 */ /* 0x000f620000300800 */
[C---:B0-----:R-:W-:Y:S01]  /*18320*/  FSETP.GT.AND P5, PT, |R19|.reuse, 8.50705917302346158658e+37, PT ;  /* 0x7e8000001300780b */ /* 0x041fe20003fa4200 */
[----:B------:R-:W-:Y:S01]  /*18330*/  ULDC.64 UR4, c[0x0][0x218] ;  /* 0x0000860000047ab9 */ /* 0x000fe20000000a00 */
        /* <DEDUP_REMOVED lines=19> */
[-C--:B------:R-:W-:Y:S01]  /*18470*/  FMUL R85, R85, R28.reuse ;  /* 0x0000001c55557220 */ /* 0x080fe20000400000 */
[----:B------:R-:W4:Y:S01]  /*18480*/  LDL.LU R136, [R1+0x548] ;  /* 0x0005480001887983 */ /* 0x000f220000300800 */
[-C--:B------:R-:W-:Y:S01]  /*18490*/  FMUL R86, R86, R28.reuse ;  /* 0x0000001c56567220 */ /* 0x080fe20000400000 */
[----:B------:R-:W-:Y:S02]  /*184a0*/  ULDC.64 UR4, c[0x0][0x218] ;  /* 0x0000860000047ab9 */ /* 0x000fe40000000a00 */
[----:B------:R-:W4:Y:S01]  /*184b0*/  LDL.LU R130, [R1+0xa4] ;  /* 0x0000a40001827983 */ /* 0x000f220000300800 */
[----:B-----5:R-:W-:-:S03]  /*184c0*/  FMUL R19, R137, R28 ;  /* 0x0000001c89137220 */ /* 0x020fc60000400000 */
[----:B------:R-:W5:Y:S01]  /*184d0*/  LDL.LU R137, [R1+0x610] ;  /* 0x0006100001897983 */ /* 0x000f620000300800 */
[----:B------:R-:W-:Y:S01]  /*184e0*/  LOP3.LUT P5, RZ, R3, 0x200000, RZ, 0xc0, !PT ;  /* 0x0020000003ff7812 */ /* 0x000fe200078ac0ff */
[-C--:B------:R-:W-:Y:S01]  /*184f0*/  FMUL R21, R133, R28.reuse ;  /* 0x0000001c85157220 */ /* 0x080fe20000400000 */
[----:B------:R-:W-:Y:S01]  /*18500*/  FMUL R20, R132, R28 ;  /* 0x0000001c84147220 */ /* 0x000fe20000400000 */
[----:B------:R-:W5:Y:S04]  /*18510*/  LDL.LU R131, [R1+0x8c] ;  /* 0x00008c0001837983 */ /* 0x000f680000300800 */
[----:B------:R-:W-:Y:S01]  /*18520*/  F2FP.BF16.F32.PACK_AB R20, R19, R20 ;  /* 0x000000141314723e */ /* 0x000fe200000010ff */
[----:B------:R-:W5:Y:S04]  /*18530*/  LDL.LU R132, [R1+0x60c] ;  /* 0x00060c0001847983 */ /* 0x000f680000300800 */
[----:B------:R-:W5:Y:S01]  /*18540*/  LDL.LU R133, [R1+0x78] ;  /* 0x0000780001857983 */ /* 0x000f620000300800 */
[----:B--2---:R-:W-:-:S03]  /*18550*/  FMUL R22, R134, R28 ;  /* 0x0000001c86167220 */ /* 0x004fc60000400000 */
[----:B------:R-:W2:Y:S01]  /*18560*/  LDL.LU R134, [R1+0x68] ;  /* 0x0000680001867983 */ /* 0x000ea20000300800 */
[-C--:B------:R-:W-:Y:S01]  /*18570*/  FMUL R23, R165, R28.reuse ;  /* 0x0000001ca5177220 */ /* 0x080fe20000400000 */
[----:B------:R-:W-:Y:S01]  /*18580*/  F2FP.BF16.F32.PACK_AB R21, R22, R21 ;  /* 0x000000151615723e */ /* 0x000fe200000010ff */
[----:B------:R-:W-:-:S03]  /*18590*/  FMUL R29, R127, R28 ;  /* 0x0000001c7f1d7220 */ /* 0x000fc60000400000 */
[----:B------:R-:W-:Y:S02]  /*185a0*/  F2FP.BF16.F32.PACK_AB R22, R85, R23 ;  /* 0x000000175516723e */ /* 0x000fe400000010ff */
[----:B------:R-:W-:-:S05]  /*185b0*/  F2FP.BF16.F32.PACK_AB R23, R86, R29 ;  /* 0x0000001d5617723e */ /* 0x000fca00000010ff */
[----:B------:R0:W-:Y:S02]  /*185c0*/  @P5 STG.E.128 desc[UR6][R24.64], R20 ;  /* 0x0000001418005986 */ /* 0x0001e4000c101d06 */
[----:B0-----:R-:W0:Y:S02]  /*185d0*/  MUFU.SQRT R20, R18 ;  /* 0x0000001200147308 */ /* 0x001e240000002000 */
[C---:B0-----:R-:W-:Y:S02]  /*185e0*/  FSETP.GT.AND P5, PT, |R20|.reuse, 8.50705917302346158658e+37, PT ;  /* 0x7e8000001400780b */ /* 0x041fe40003fa4200 */
[----:B------:R-:W-:-:S11]  /*185f0*/  FSETP.GEU.AND P0, PT, |R20|, 1.175494350822287508e-38, PT ;  /* 0x008000001400780b */ /* 0x000fd60003f0e200 */
[----:B------:R-:W-:-:S04]  /*18600*/  @P5 FMUL R20, R20, 0.25 ;  /* 0x3e80000014145820 */ /* 0x000fc80000400000 */
[----:B------:R-:W-:Y:S01]  /*18610*/  @!P0 FMUL R20, R20, 16777216 ;  /* 0x4b80000014148820 */ /* 0x000fe20000400000 */
[----:B------:R-:W-:-:S05]  /*18620*/  FSEL R29, R15, 1, P5 ;  /* 0x3f8000000f1d7808 */ /* 0x000fca0002800000 */
[----:B------:R-:W0:Y:S01]  /*18630*/  MUFU.RCP R20, R20 ;  /* 0x0000001400147308 */ /* 0x000e220000001000 */
        /* <DEDUP_REMOVED lines=12> */
[-C--:B------:R-:W-:Y:S01]  /*18700*/  FMUL R22, R131, R29.reuse ;  /* 0x0000001d83167220 */ /* 0x080fe20000400000 */
[----:B------:R-:W-:Y:S01]  /*18710*/  FMUL R84, R84, R29 ;  /* 0x0000001d54547220 */ /* 0x000fe20000400000 */
[----:B------:R-:W5:Y:S01]  /*18720*/  LDL.LU R128, [R1+0x61c] ;  /* 0x00061c0001807983 */ /* 0x000f620000300800 */
[----:B------:R-:W-:-:S03]  /*18730*/  ULDC.64 UR4, c[0x0][0x218] ;  /* 0x0000860000047ab9 */ /* 0x000fc60000000a00 */
[----:B------:R-:W5:Y:S04]  /*18740*/  LDL.LU R129, [R1+0xa0] ;  /* 0x0000a00001817983 */ /* 0x000f680000300800 */
[----:B------:R-:W5:Y:S04]  /*18750*/  LDL.LU R162, [R1+0x614] ;  /* 0x0006140001a27983 */ /* 0x000f680000300800 */
[----:B------:R-:W5:Y:S04]  /*18760*/  LDL.LU R164, [R1+0x88] ;  /* 0x0000880001a47983 */ /* 0x000f680000300800 */
[----:B------:R-:W5:Y:S01]  /*18770*/  LDL.LU R165, [R1+0x74] ;  /* 0x0000740001a57983 */ /* 0x000f620000300800 */
[----:B0-----:R-:W-:-:S02]  /*18780*/  FSETP.GT.AND P5, PT, |R82|, 8.50705917302346158658e+37, PT ;  /* 0x7e8000005200780b */ /* 0x001fc40003fa4200 */
[----:B------:R-:W-:Y:S01]  /*18790*/  FSETP.GEU.AND P0, PT, |R82|, 1.175494350822287508e-38, PT ;  /* 0x008000005200780b */ /* 0x000fe20003f0e200 */
[-C--:B------:R-:W-:Y:S01]  /*187a0*/  FMUL R23, R132, R29.reuse ;  /* 0x0000001d84177220 */ /* 0x080fe20000400000 */
[----:B------:R-:W-:Y:S01]  /*187b0*/  FMUL R24, R133, R29 ;  /* 0x0000001d85187220 */ /* 0x000fe20000400000 */
[----:B------:R-:W-:Y:S01]  /*187c0*/  F2FP.BF16.F32.PACK_AB R20, R21, R20 ;  /* 0x000000141514723e */ /* 0x000fe200000010ff */
[----:B------:R-:W5:Y:S02]  /*187d0*/  LDL.LU R127, [R1+0x4cc] ;  /* 0x0004cc00017f7983 */ /* 0x000f640000300800 */
[----:B------:R-:W-:Y:S02]  /*187e0*/  F2FP.BF16.F32.PACK_AB R21, R23, R22 ;  /* 0x000000161715723e */ /* 0x000fe400000010ff */
[----:B------:R-:W-:Y:S01]  /*187f0*/  F2FP.BF16.F32.PACK_AB R22, R87, R24 ;  /* 0x000000185716723e */ /* 0x000fe200000010ff */
[----:B------:R-:W5:Y:S02]  /*18800*/  LDL.LU R130, [R1+0x550] ;  /* 0x0005500001827983 */ /* 0x000f640000300800 */
[----:B------:R-:W-:-:S02]  /*18810*/  @P5 FMUL R82, R82, 0.25 ;  /* 0x3e80000052525820 */ /* 0x000fc40000400000 */
[----:B------:R-:W5:Y:S02]  /*18820*/  LDL.LU R131, [R1+0xb0] ;  /* 0x0000b00001837983 */ /* 0x000f640000300800 */
[----:B------:R-:W-:Y:S01]  /*18830*/  @!P0 FMUL R82, R82, 16777216 ;  /* 0x4b80000052528820 */ /* 0x000fe20000400000 */
[----:B------:R-:W-:Y:S01]  /*18840*/  FSEL R83, R15, 1, P5 ;  /* 0x3f8000000f537808 */ /* 0x000fe20002800000 */
[----:B------:R-:W5:Y:S04]  /*18850*/  LDL.LU R132, [R1+0x634] ;  /* 0x0006340001847983 */ /* 0x000f680000300800 */
[----:B------:R-:W5:Y:S01]  /*18860*/  LDL.LU R133, [R1+0xa8] ;  /* 0x0000a80001857983 */ /* 0x000f620000300800 */
[----:B------:R-:W-:Y:S01]  /*18870*/  @!P0 FMUL R83, R83, 16777216 ;  /* 0x4b80000053538820 */ /* 0x000fe20000400000 */
[----:B--2---:R-:W-:-:S02]  /*18880*/  FMUL R25, R134, R29 ;  /* 0x0000001d86197220 */ /* 0x004fc40000400000 */
[----:B------:R-:W2:Y:S03]  /*18890*/  LDL.LU R134, [R1+0x628] ;  /* 0x0006280001867983 */ /* 0x000ea60000300800 */
[----:B------:R-:W-:-:S05]  /*188a0*/  F2FP.BF16.F32.PACK_AB R23, R84, R25 ;  /* 0x000000195417723e */ /* 0x000fca00000010ff */
[----:B------:R0:W-:Y:S02]  /*188b0*/  @P6 STG.E.128 desc[UR6][R26.64], R20 ;  /* 0x000000141a006986 */ /* 0x0001e4000c101d06 */
[----:B0-----:R-:W0:Y:S02]  /*188c0*/  MUFU.RCP R26, R82 ;  /* 0x00000052001a7308 */ /* 0x001e240000001000 */
[----:B0-----:R-:W-:Y:S01]  /*188d0*/  FMUL R26, R26, R83 ;  /* 0x000000531a1a7220 */ /* 0x001fe20000400000 */
[----:B---3--:R-:W-:Y:S02]  /*188e0*/  IADD3 R24, P5, R135, UR4, RZ ;  /* 0x0000000487187c10 */ /* 0x008fe4000ffbe0ff */
[----:B------:R-:W3:Y:S02]  /*188f0*/  LDL.LU R135, [R1+0x9c] ;  /* 0x00009c0001877983 */ /* 0x000ee40000300800 */
[----:B----4-:R-:W-:Y:S01]  /*18900*/  IADD3.X R25, R136, UR5, RZ, P5, !PT ;  /* 0x0000000588197c10 */ /* 0x010fe2000affe4ff */
[-C--:B------:R-:W-:Y:S01]  /*18910*/  FMUL R84, R89, R26.reuse ;  /* 0x0000001a59547220 */ /* 0x080fe20000400000 */
[----:B------:R-:W4:Y:S01]  /*18920*/  LDL.LU R136, [R1+0x618] ;  /* 0x0006180001887983 */ /* 0x000f220000300800 */
[-C--:B------:R-:W-:Y:S01]  /*18930*/  FMUL R90, R90, R26.reuse ;  /* 0x0000001a5a5a7220 */ /* 0x080fe20000400000 */
[----:B------:R-:W-:Y:S01]  /*18940*/  ULDC.64 UR4, c[0x0][0x218] ;  /* 0x0000860000047ab9 */ /* 0x000fe20000000a00 */
[----:B-----5:R-:W-:-:S02]  /*18950*/  FMUL R20, R137, R26 ;  /* 0x0000001a89147220 */ /* 0x020fc40000400000 */
[----:B------:R-:W5:Y:S01]  /*18960*/  LDL.LU R137, [R1+0x84] ;  /* 0x0000840001897983 */ /* 0x000f620000300800 */
[----:B------:R-:W-:-:S05]  /*18970*/  FMUL R17, R128, R26 ;  /* 0x0000001a80117220 */ /* 0x000fca0000400000 */
[----:B------:R-:W-:Y:S02]  /*18980*/  F2FP.BF16.F32.PACK_AB R20, R17, R20 ;  /* 0x000000141114723e */ /* 0x000fe400000010ff */
[----:B------:R-:W0:Y:S01]  /*18990*/  MUFU.SQRT R17, R16 ;  /* 0x0000001000117308 */ /* 0x000e220000002000 */
[-C--:B------:R-:W-:Y:S01]  /*189a0*/  FMUL R21, R129, R26.reuse ;  /* 0x0000001a81157220 */ /* 0x080fe20000400000 */
[-C--:B------:R-:W-:Y:S01]  /*189b0*/  FMUL R22, R162, R26.reuse ;  /* 0x0000001aa2167220 */ /* 0x080fe20000400000 */
[-C--:B------:R-:W-:Y:S01]  /*189c0*/  FMUL R23, R164, R26.reuse ;  /* 0x0000001aa4177220 */ /* 0x080fe20000400000 */
[----:B------:R-:W-:-:S03]  /*189d0*/  FMUL R27, R165, R26 ;  /* 0x0000001aa51b7220 */ /* 0x000fc60000400000 */
[----:B------:R-:W-:Y:S02]  /*189e0*/  F2FP.BF16.F32.PACK_AB R21, R22, R21 ;  /* 0x000000151615723e */ /* 0x000fe400000010ff */
[----:B------:R-:W-:Y:S02]  /*189f0*/  F2FP.BF16.F32.PACK_AB R22, R84, R23 ;  /* 0x000000175416723e */ /* 0x000fe400000010ff */
[----:B------:R-:W-:-:S05]  /*18a00*/  F2FP.BF16.F32.PACK_AB R23, R90, R27 ;  /* 0x0000001b5a17723e */ /* 0x000fca00000010ff */
[----:B------:R1:W-:Y:S01]  /*18a10*/  @P1 STG.E.128 desc[UR6][R18.64], R20 ;  /* 0x0000001412001986 */ /* 0x0003e2000c101d06 */
[C---:B0-----:R-:W-:Y:S02]  /*18a20*/  FSETP.GT.AND P1, PT, |R17|.reuse, 8.50705917302346158658e+37, PT ;  /* 0x7e8000001100780b */ /* 0x041fe40003f24200 */
[----:B------:R-:W-:-:S11]  /*18a30*/  FSETP.GEU.AND P0, PT, |R17|, 1.175494350822287508e-38, PT ;  /* 0x008000001100780b */ /* 0x000fd60003f0e200 */
[----:B------:R-:W-:-:S04]  /*18a40*/  @P1 FMUL R17, R17, 0.25 ;  /* 0x3e80000011111820 */ /* 0x000fc80000400000 */
[----:B------:R-:W-:-:S04]  /*18a50*/  @!P0 FMUL R17, R17, 16777216 ;  /* 0x4b80000011118820 */ /* 0x000fc80000400000 */
[----:B-1----:R-:W0:Y:S01]  /*18a60*/  MUFU.RCP R22, R17 ;  /* 0x0000001100167308 */ /* 0x002e220000001000 */
[----:B------:R-:W-:Y:S02]  /*18a70*/  FSEL R27, R15, 1, P1 ;  /* 0x3f8000000f1b7808 */ /* 0x000fe40000800000 */
[----:B------:R-:W-:-:S03]  /*18a80*/  IADD3 R20, P1, R127, UR4, RZ ;  /* 0x000000047f147c10 */ /* 0x000fc6000ff3e0ff */
[----:B------:R-:W-:Y:S01]  /*18a90*/  @!P0 FMUL R27, R27, 16777216 ;  /* 0x4b8000001b1b8820 */ /* 0x000fe20000400000 */
[----:B------:R-:W-:Y:S01]  /*18aa0*/  IADD3.X R21, R130, UR5, RZ, P1, !PT ;  /* 0x0000000582157c10 */ /* 0x000fe20008ffe4ff */
[----:B------:R-:W-:Y:S01]  /*18ab0*/  ULDC.64 UR4, c[0x0][0x218] ;  /* 0x0000860000047ab9 */ /* 0x000fe20000000a00 */
[----:B------:R-:W5:Y:S01]  /*18ac0*/  LDL.LU R130, [R1+0x98] ;  /* 0x0000980001827983 */ /* 0x000f620000300800 */
[----:B0-----:R-:W-:-:S04]  /*18ad0*/  FMUL R22, R22, R27 ;  /* 0x0000001b16167220 */ /* 0x001fc80000400000 */
[-C--:B------:R-:W-:Y:S01]  /*18ae0*/  FMUL R16, R131, R22.reuse ;  /* 0x0000001683107220 */ /* 0x080fe20000400000 */
[-C--:B------:R-:W-:Y:S01]  /*18af0*/  FMUL R19, R132, R22.reuse ;  /* 0x0000001684137220 */ /* 0x080fe20000400000 */
[----:B------:R-:W5:Y:S01]  /*18b00*/  LDL.LU R131, [R1+0x630] ;  /* 0x0006300001837983 */ /* 0x000f620000300800 */
[----:B------:R-:W-:-:S03]  /*18b10*/  FMUL R18, R133, R22 ;  /* 0x0000001685127220 */ /* 0x000fc60000400000 */
[----:B------:R-:W5:Y:S04]  /*18b20*/  LDL.LU R132, [R1+0x80] ;  /* 0x0000800001847983 */ /* 0x000f680000300800 */
[----:B------:R-:W5:Y:S01]  /*18b30*/  LDL.LU R133, [R1+0x624] ;  /* 0x0006240001857983 */ /* 0x000f620000300800 */
[----:B--2---:R-:W-:-:S03]  /*18b40*/  FMUL R23, R134, R22 ;  /* 0x0000001686177220 */ /* 0x004fc60000400000 */
[----:B------:R-:W2:Y:S01]  /*18b50*/  LDL.LU R134, [R1+0x70] ;  /* 0x0000700001867983 */ /* 0x000ea20000300800 */
[----:B---3--:R-:W-:-:S03]  /*18b60*/  FMUL R27, R135, R22 ;  /* 0x00000016871b7220 */ /* 0x008fc60000400000 */
[----:B------:R-:W3:Y:S01]  /*18b70*/  LDL.LU R135, [R1+0x64] ;  /* 0x0000640001877983 */ /* 0x000ee20000300800 */
[----:B----4-:R-:W-:-:S03]  /*18b80*/  FMUL R82, R136, R22 ;  /* 0x0000001688527220 */ /* 0x010fc60000400000 */
[----:B------:R-:W4:Y:S01]  /*18b90*/  LDL.LU R136, [R1+0x4d8] ;  /* 0x0004d80001887983 */ /* 0x000f220000300800 */
[----:B-----5:R-:W-:-:S03]  /*18ba0*/  FMUL R83, R137, R22 ;  /* 0x0000001689537220 */ /* 0x020fc60000400000 */
[----:B------:R-:W5:Y:S01]  /*18bb0*/  LDL.LU R137, [R1+0x558] ;  /* 0x0005580001897983 */ /* 0x000f620000300800 */
[----:B------:R-:W-:Y:S02]  /*18bc0*/  F2FP.BF16.F32.PACK_AB R17, R23, R18 ;  /* 0x000000121711723e */ /* 0x000fe400000010ff */
[----:B------:R-:W-:Y:S01]  /*18bd0*/  F2FP.BF16.F32.PACK_AB R18, R82, R27 ;  /* 0x0000001b5212723e */ /* 0x000fe200000010ff */
[----:B------:R-:W-:Y:S01]  /*18be0*/  FMUL R84, R93, R22 ;  /* 0x000000165d547220 */ /* 0x000fe20000400000 */
[----:B------:R-:W0:Y:S01]  /*18bf0*/  MUFU.SQRT R82, R74 ;  /* 0x0000004a00527308 */ /* 0x000e220000002000 */
[----:B------:R-:W-:Y:S01]  /*18c00*/  F2FP.BF16.F32.PACK_AB R16, R19, R16 ;  /* 0x000000101310723e */ /* 0x000fe200000010ff */
[----:B------:R-:W5:Y:S02]  /*18c10*/  LDL.LU R165, [R1+0x94] ;  /* 0x0000940001a57983 */ /* 0x000f640000300800 */
[----:B------:R-:W-:Y:S02]  /*18c20*/  F2FP.BF16.F32.PACK_AB R19, R84, R83 ;  /* 0x000000535413723e */ /* 0x000fe400000010ff */
[----:B------:R-:W5:Y:S02]  /*18c30*/  LDL.LU R127, [R1+0x63c] ;  /* 0x00063c00017f7983 */ /* 0x000f640000300800 */
[----:B------:R-:W1:Y:S01]  /*18c40*/  MUFU.SQRT R83, R69 ;  /* 0x0000004500537308 */ /* 0x000e620000002000 */
[----:B0-----:R-:W-:-:S02]  /*18c50*/  FSETP.GT.AND P1, PT, |R82|, 8.50705917302346158658e+37, PT ;  /* 0x7e8000005200780b */ /* 0x001fc40003f24200 */
[----:B------:R-:W-:Y:S02]  /*18c60*/  FSETP.GEU.AND P0, PT, |R82|, 1.175494350822287508e-38, PT ;  /* 0x008000005200780b */ /* 0x000fe40003f0e200 */
[----:B------:R-:W-:Y:S01]  /*18c70*/  FSEL R27, R15, 1, P1 ;  /* 0x3f8000000f1b7808 */ /* 0x000fe20000800000 */
[----:B------:R0:W-:Y:S01]  /*18c80*/  @P2 STG.E.128 desc[UR6][R24.64], R16 ;  /* 0x0000001018002986 */ /* 0x0001e2000c101d06 */
[----:B-1----:R-:W-:-:S07]  /*18c90*/  FSETP.GEU.AND P2, PT, |R83|, 1.175494350822287508e-38, PT ;  /* 0x008000005300780b */ /* 0x002fce0003f4e200 */
[----:B------:R-:W-:Y:S01]  /*18ca0*/  @P1 FMUL R82, R82, 0.25 ;  /* 0x3e80000052521820 */ /* 0x000fe20000400000 */
[----:B------:R-:W-:-:S13]  /*18cb0*/  FSETP.GT.AND P1, PT, |R83|, 8.50705917302346158658e+37, PT ;  /* 0x7e8000005300780b */ /* 0x000fda0003f24200 */
[----:B------:R-:W-:-:S04]  /*18cc0*/  @P1 FMUL R83, R83, 0.25 ;  /* 0x3e80000053531820 */ /* 0x000fc80000400000 */
[----:B------:R-:W-:-:S04]  /*18cd0*/  @!P2 FMUL R83, R83, 16777216 ;  /* 0x4b8000005353a820 */ /* 0x000fc80000400000 */
[----:B------:R-:W1:Y:S01]  /*18ce0*/  MUFU.RCP R23, R83 ;  /* 0x0000005300177308 */ /* 0x000e620000001000 */
[----:B------:R-:W-:-:S05]  /*18cf0*/  FSEL R84, R15, 1, P1 ;  /* 0x3f8000000f547808 */ /* 0x000fca0000800000 */
[----:B------:R-:W-:-:S04]  /*18d00*/  @!P2 FMUL R84, R84, 16777216 ;  /* 0x4b8000005454a820 */ /* 0x000fc80000400000 */
[----:B-1----:R-:W-:-:S04]  /*18d10*/  FMUL R23, R23, R84 ;  /* 0x0000005417177220 */ /* 0x002fc80000400000 */
[-C--:B0-----:R-:W-:Y:S01]  /*18d20*/  FMUL R16, R130, R23.reuse ;  /* 0x0000001782107220 */ /* 0x081fe20000400000 */
[-C--:B------:R-:W-:Y:S01]  /*18d30*/  FMUL R17, R131, R23.reuse ;  /* 0x0000001783117220 */ /* 0x080fe20000400000 */
[----:B------:R-:W5:Y:S01]  /*18d40*/  LDL.LU R130, [R1+0x60] ;  /* 0x0000600001827983 */ /* 0x000f620000300800 */
[-C--:B------:R-:W-:Y:S01]  /*18d50*/  FMUL R18, R132, R23.reuse ;  /* 0x0000001784127220 */ /* 0x080fe20000400000 */
[-C--:B------:R-:W-:Y:S02]  /*18d60*/  FMUL R19, R133, R23.reuse ;  /* 0x0000001785137220 */ /* 0x080fe40000400000 */
[----:B------:R-:W5:Y:S01]  /*18d70*/  LDL.LU R131, [R1+0x638] ;  /* 0x0006380001837983 */ /* 0x000f620000300800 */
[-C--:B------:R-:W-:Y:S01]  /*18d80*/  FMUL R92, R92, R23.reuse ;  /* 0x000000175c5c7220 */ /* 0x080fe20000400000 */
[----:B------:R-:W-:Y:S02]  /*18d90*/  FMUL R88, R88, R23 ;  /* 0x0000001758587220 */ /* 0x000fe40000400000 */
[----:B------:R-:W5:Y:S04]  /*18da0*/  LDL.LU R132, [R1+0x54] ;  /* 0x0000540001847983 */ /* 0x000f680000300800 */
[----:B------:R-:W5:Y:S01]  /*18db0*/  LDL.LU R133, [R1+0x62c] ;  /* 0x00062c0001857983 */ /* 0x000f620000300800 */
[----:B------:R-:W-:-:S02]  /*18dc0*/  F2FP.BF16.F32.PACK_AB R16, R17, R16 ;  /* 0x000000101110723e */ /* 0x000fc400000010ff */
[----:B------:R-:W-:Y:S01]  /*18dd0*/  F2FP.BF16.F32.PACK_AB R17, R19, R18 ;  /* 0x000000121311723e */ /* 0x000fe200000010ff */
[----:B------:R-:W-:Y:S01]  /*18de0*/  @!P0 FMUL R82, R82, 16777216 ;  /* 0x4b80000052528820 */ /* 0x000fe20000400000 */
[----:B------:R-:W-:Y:S01]  /*18df0*/  @!P0 FMUL R27, R27, 16777216 ;  /* 0x4b8000001b1b8820 */ /* 0x000fe20000400000 */
[----:B--2---:R-:W-:Y:S02]  /*18e00*/  FMUL R25, R134, R23 ;  /* 0x0000001786197220 */ /* 0x004fe40000400000 */
[----:B------:R-:W2:Y:S03]  /*18e10*/  LDL.LU R134, [R1+0x44] ;  /* 0x0000440001867983 */ /* 0x000ea60000300800 */
[----:B------:R-:W-:Y:S01]  /*18e20*/  F2FP.BF16.F32.PACK_AB R18, R92, R25 ;  /* 0x000000195c12723e */ /* 0x000fe200000010ff */
[----:B---3--:R-:W-:Y:S02]  /*18e30*/  FMUL R69, R135, R23 ;  /* 0x0000001787457220 */ /* 0x008fe40000400000 */
[----:B------:R-:W3:Y:S03]  /*18e40*/  LDL.LU R135, [R1+0x620] ;  /* 0x0006200001877983 */ /* 0x000ee60000300800 */
[----:B------:R-:W-:-:S05]  /*18e50*/  F2FP.BF16.F32.PACK_AB R19, R88, R69 ;  /* 0x000000455813723e */ /* 0x000fca00000010ff */
[----:B------:R4:W-:Y:S02]  /*18e60*/  @P3 STG.E.128 desc[UR6][R20.64], R16 ;  /* 0x0000001014003986 */ /* 0x0009e4000c101d06 */
[----:B----4-:R-:W-:Y:S02]  /*18e70*/  IADD3 R20, P0, R136, UR4, RZ ;  /* 0x0000000488147c10 */ /* 0x010fe4000ff1e0ff */
[----:B------:R-:W4:Y:S02]  /*18e80*/  LDL.LU R136, [R1+0x4f0] ;  /* 0x0004f00001887983 */ /* 0x000f240000300800 */
[----:B-----5:R-:W-:Y:S02]  /*18e90*/  IADD3.X R21, R137, UR5, RZ, P0, !PT ;  /* 0x0000000589157c10 */ /* 0x020fe400087fe4ff */
[----:B------:R-:W5:Y:S01]  /*18ea0*/  LDL.LU R137, [R1+0x560] ;  /* 0x0005600001897983 */ /* 0x000f620000300800 */
[----:B------:R-:W0:Y:S03]  /*18eb0*/  MUFU.SQRT R24, R5 ;  /* 0x0000000500187308 */ /* 0x000e260000002000 */
[----:B------:R-:W5:Y:S05]  /*18ec0*/  LDL.LU R164, [R1+0x50] ;  /* 0x0000500001a47983 */ /* 0x000f6a0000300800 */
[----:B------:R-:W1:Y:S08]  /*18ed0*/  MUFU.SQRT R25, R73 ;  /* 0x0000004900197308 */ /* 0x000e700000002000 */
[----:B------:R-:W1:Y:S01]  /*18ee0*/  MUFU.SQRT R16, R72 ;  /* 0x0000004800107308 */ /* 0x000e620000002000 */
[----:B0-----:R-:W-:-:S07]  /*18ef0*/  FSETP.GT.AND P1, PT, |R24|, 8.50705917302346158658e+37, PT ;  /* 0x7e8000001800780b */ /* 0x001fce0003f24200 */
[----:B------:R-:W0:Y:S01]  /*18f00*/  MUFU.SQRT R18, R71 ;  /* 0x0000004700127308 */ /* 0x000e220000002000 */
[----:B------:R-:W-:Y:S02]  /*18f10*/  FSETP.GEU.AND P0, PT, |R24|, 1.175494350822287508e-38, PT ;  /* 0x008000001800780b */ /* 0x000fe40003f0e200 */
[----:B-1----:R-:W-:-:S05]  /*18f20*/  FSETP.GT.AND P2, PT, |R25|, 8.50705917302346158658e+37, PT ;  /* 0x7e8000001900780b */ /* 0x002fca0003f44200 */
[----:B------:R-:W1:Y:S01]  /*18f30*/  MUFU.SQRT R73, R11 ;  /* 0x0000000b00497308 */ /* 0x000e620000002000 */
[----:B------:R-:W-:Y:S01]  /*18f40*/  FSETP.GT.AND P3, PT, |R16|, 8.50705917302346158658e+37, PT ;  /* 0x7e8000001000780b */ /* 0x000fe20003f64200 */
[----:B------:R-:W-:Y:S01]  /*18f50*/  @P1 FMUL R24, R24, 0.25 ;  /* 0x3e80000018181820 */ /* 0x000fe20000400000 */
[----:B0-----:R-:W-:-:S03]  /*18f60*/  FSETP.GT.AND P5, PT, |R18|, 8.50705917302346158658e+37, PT ;  /* 0x7e8000001200780b */ /* 0x001fc60003fa4200 */
[----:B------:R-:W-:Y:S01]  /*18f70*/  @!P0 FMUL R24, R24, 16777216 ;  /* 0x4b80000018188820 */ /* 0x000fe20000400000 */
[----:B------:R-:W-:Y:S02]  /*18f80*/  FSEL R74, R15, 1, P1 ;  /* 0x3f8000000f4a7808 */ /* 0x000fe40000800000 */
[C---:B------:R-:W-:Y:S01]  /*18f90*/  FSETP.GEU.AND P1, PT, |R25|.reuse, 1.175494350822287508e-38, PT ;  /* 0x008000001900780b */ /* 0x040fe20003f2e200 */
[----:B------:R-:W0:Y:S01]  /*18fa0*/  MUFU.RCP R11, R24 ;  /* 0x00000018000b7308 */ /* 0x000e220000001000 */
[----:B------:R-:W-:Y:S01]  /*18fb0*/  @P2 FMUL R25, R25, 0.25 ;  /* 0x3e80000019192820 */ /* 0x000fe20000400000 */
[C---:B------:R-:W-:Y:S02]  /*18fc0*/  FSEL R84, R15.reuse, 1, P2 ;  /* 0x3f8000000f547808 */ /* 0x040fe40001000000 */
[C---:B------:R-:W-:Y:S01]  /*18fd0*/  FSETP.GEU.AND P2, PT, |R16|.reuse, 1.175494350822287508e-38, PT ;  /* 0x008000001000780b */ /* 0x040fe20003f4e200 */
[----:B------:R-:W-:Y:S01]  /*18fe0*/  @P3 FMUL R16, R16, 0.25 ;  /* 0x3e80000010103820 */ /* 0x000fe20000400000 */
[----:B------:R-:W-:-:S02]  /*18ff0*/  FSEL R86, R15, 1, P3 ;  /* 0x3f8000000f567808 */ /* 0x000fc40001800000 */
[C---:B------:R-:W-:Y:S01]  /*19000*/  FSETP.GEU.AND P3, PT, |R18|.reuse, 1.175494350822287508e-38, PT ;  /* 0x008000001200780b */ /* 0x040fe20003f6e200 */
[----:B------:R-:W-:Y:S01]  /*19010*/  @P5 FMUL R18, R18, 0.25 ;  /* 0x3e80000012125820 */ /* 0x000fe20000400000 */
[----:B------:R-:W-:Y:S02]  /*19020*/  FSEL R69, R15, 1, P5 ;  /* 0x3f8000000f457808 */ /* 0x000fe40002800000 */
[C---:B-1----:R-:W-:Y:S01]  /*19030*/  FSETP.GT.AND P5, PT, |R73|.reuse, 8.50705917302346158658e+37, PT ;  /* 0x7e8000004900780b */ /* 0x042fe20003fa4200 */
[----:B------:R-:W-:Y:S01]  /*19040*/  @!P0 FMUL R74, R74, 16777216 ;  /* 0x4b8000004a4a8820 */ /* 0x000fe20000400000 */
[----:B------:R-:W-:-:S03]  /*19050*/  FSETP.GEU.AND P6, PT, |R73|, 1.175494350822287508e-38, PT ;  /* 0x008000004900780b */ /* 0x000fc60003fce200 */
[----:B0-----:R-:W-:Y:S01]  /*19060*/  FMUL R11, R11, R74 ;  /* 0x0000004a0b0b7220 */ /* 0x001fe20000400000 */
[----:B------:R-:W-:Y:S01]  /*19070*/  FSEL R15, R15, 1, P5 ;  /* 0x3f8000000f0f7808 */ /* 0x000fe20002800000 */
[----:B------:R-:W-:Y:S02]  /*19080*/  @!P2 FMUL R16, R16, 16777216 ;  /* 0x4b8000001010a820 */ /* 0x000fe40000400000 */
[-C--:B------:R-:W-:Y:S01]  /*19090*/  FMUL R17, R165, R11.reuse ;  /* 0x0000000ba5117220 */ /* 0x080fe20000400000 */
[----:B------:R-:W-:-:S03]  /*190a0*/  FMUL R74, R127, R11 ;  /* 0x0000000b7f4a7220 */ /* 0x000fc60000400000 */
[----:B------:R-:W-:Y:S01]  /*190b0*/  @P5 FMUL R73, R73, 0.25 ;  /* 0x3e80000049495820 */ /* 0x000fe20000400000 */
[----:B------:R-:W-:Y:S01]  /*190c0*/  LOP3.LUT P5, RZ, R3, 0x2000000, RZ, 0xc0, !PT ;  /* 0x0200000003ff7812 */ /* 0x000fe200078ac0ff */
[----:B------:R-:W-:Y:S01]  /*190d0*/  @!P3 FMUL R18, R18, 16777216 ;  /* 0x4b8000001212b820 */ /* 0x000fe20000400000 */
[----:B------:R0:W1:Y:S01]  /*190e0*/  MUFU.RCP R71, R16 ;  /* 0x0000001000477308 */ /* 0x0000620000001000 */
[----:B------:R-:W5:Y:S01]  /*190f0*/  LDL.LU R165, [R1+0x654] ;  /* 0x0006540001a57983 */ /* 0x000f620000300800 */
[----:B------:R-:W-:-:S03]  /*19100*/  FMUL R19, R130, R11 ;  /* 0x0000000b82137220 */ /* 0x000fc60000400000 */
[----:B------:R-:W5:Y:S01]  /*19110*/  LDL.LU R127, [R1+0x40] ;  /* 0x00004000017f7983 */ /* 0x000f620000300800 */
[-C--:B------:R-:W-:Y:S01]  /*19120*/  FMUL R88, R131, R11.reuse ;  /* 0x0000000b83587220 */ /* 0x080fe20000400000 */
[----:B------:R-:W-:Y:S01]  /*19130*/  FMUL R24, R132, R11 ;  /* 0x0000000b84187220 */ /* 0x000fe20000400000 */
[----:B0-----:R-:W-:Y:S01]  /*19140*/  F2FP.BF16.F32.PACK_AB R16, R74, R17 ;  /* 0x000000114a10723e */ /* 0x001fe200000010ff */
[----:B------:R-:W-:Y:S01]  /*19150*/  FMUL R83, R133, R11 ;  /* 0x0000000b85537220 */ /* 0x000fe20000400000 */
[----:B------:R0:W-:Y:S01]  /*19160*/  MUFU.RCP R72, R18 ;  /* 0x0000001200487308 */ /* 0x0001e20000001000 */
[----:B------:R-:W-:Y:S01]  /*19170*/  F2FP.BF16.F32.PACK_AB R17, R88, R19 ;  /* 0x000000135811723e */ /* 0x000fe200000010ff */
[----:B------:R-:W5:Y:S04]  /*19180*/  LDL.LU R130, [R1+0x64c] ;  /* 0x00064c0001827983 */ /* 0x000f680000300800 */
[----:B------:R-:W5:Y:S01]  /*19190*/  LDL.LU R131, [R1+0x1c] ;  /* 0x00001c0001837983 */ /* 0x000f620000300800 */
[----:B0-----:R-:W-:-:S03]  /*191a0*/  F2FP.BF16.F32.PACK_AB R18, R83, R24 ;  /* 0x000000185312723e */ /* 0x001fc600000010ff */
[----:B------:R-:W5:Y:S04]  /*191b0*/  LDL.LU R132, [R1+0x644] ;  /* 0x0006440001847983 */ /* 0x000f680000300800 */
[----:B------:R-:W5:Y:S01]  /*191c0*/  LDL.LU R133, [R1+0x10] ;  /* 0x0000100001857983 */ /* 0x000f620000300800 */
[-C--:B--2---:R-:W-:Y:S01]  /*191d0*/  FMUL R85, R134, R11.reuse ;  /* 0x0000000b86557220 */ /* 0x084fe20000400000 */
[----:B---3--:R-:W-:-:S05]  /*191e0*/  FMUL R90, R135, R11 ;  /* 0x0000000b875a7220 */ /* 0x008fca0000400000 */
[----:B------:R-:W-:-:S05]  /*191f0*/  F2FP.BF16.F32.PACK_AB R19, R90, R85 ;  /* 0x000000555a13723e */ /* 0x000fca00000010ff */
[----:B------:R4:W-:Y:S02]  /*19200*/  @P5 STG.E.128 desc[UR6][R20.64], R16 ;  /* 0x0000001014005986 */ /* 0x0009e4000c101d06 */
[----:B----4-:R-:W-:Y:S02]  /*19210*/  IADD3 R18, P0, R136, UR10, RZ ;  /* 0x0000000a88127c10 */ /* 0x010fe4000ff1e0ff */
[----:B------:R-:W2:Y:S04]  /*19220*/  LDL.LU R136, [R1+0x640] ;  /* 0x0006400001887983 */ /* 0x000ea80000300800 */
[----:B------:R-:W3:Y:S01]  /*19230*/  LDL.LU R134, [R1+0x650] ;  /* 0x0006500001867983 */ /* 0x000ee20000300800 */
[----:B-----5:R-:W-:Y:S01]  /*19240*/  IADD3.X R19, R137, UR11, RZ, P0, !PT ;  /* 0x0000000b89137c10 */ /* 0x020fe200087fe4ff */
[----:B------:R-:W0:Y:S01]  /*19250*/  S2R R5, SR_TID.X ;  /* 0x0000000000057919 */ /* 0x000e220000002100 */
[----:B------:R-:W-:Y:S01]  /*19260*/  @!P1 FMUL R25, R25, 16777216 ;  /* 0x4b80000019199820 */ /* 0x000fe20000400000 */
[----:B------:R-:W4:Y:S01]  /*19270*/  S2UR UR5, SR_CgaCtaId ;  /* 0x00000000000579c3 */ /* 0x000f220000008800 */
[----:B------:R-:W-:Y:S01]  /*19280*/  @!P6 FMUL R73, R73, 16777216 ;  /* 0x4b8000004949e820 */ /* 0x000fe20000400000 */
[----:B------:R-:W5:Y:S01]  /*19290*/  LDL.LU R137, [R1+0x648] ;  /* 0x0006480001897983 */ /* 0x000f620000300800 */
[----:B------:R-:W-:Y:S01]  /*192a0*/  MUFU.RCP R82, R82 ;  /* 0x0000005200527308 */ /* 0x000fe20000001000 */
[----:B------:R-:W-:Y:S01]  /*192b0*/  @!P2 FMUL R86, R86, 16777216 ;  /* 0x4b8000005656a820 */ /* 0x000fe20000400000 */
[----:B------:R-:W-:Y:S01]  /*192c0*/  @!P1 FMUL R84, R84, 16777216 ;  /* 0x4b80000054549820 */ /* 0x000fe20000400000 */
[----:B------:R-:W-:Y:S01]  /*192d0*/  ULDC.64 UR10, c[0x0][0x220] ;  /* 0x00008800000a7ab9 */ /* 0x000fe20000000a00 */
[----:B------:R-:W-:-:S04]  /*192e0*/  UMOV UR4, 0x400 ;  /* 0x0000040000047882 */ /* 0x000fc80000000000 */
[----:B------:R-:W0:Y:S08]  /*192f0*/  MUFU.RCP R25, R25 ;  /* 0x0000001900197308 */ /* 0x000e300000001000 */
[----:B------:R0:W0:Y:S01]  /*19300*/  MUFU.RCP R74, R73 ;  /* 0x00000049004a7308 */ /* 0x0000220000001000 */
[----:B-1----:R-:W-:Y:S01]  /*19310*/  FMUL R24, R71, R86 ;  /* 0x0000005647187220 */ /* 0x002fe20000400000 */
[----:B------:R-:W-:Y:S01]  /*19320*/  LEA R16, P1, R81, UR10, 0x2 ;  /* 0x0000000a51107c11 */ /* 0x000fe2000f8210ff */
[----:B------:R-:W-:Y:S01]  /*19330*/  @!P3 FMUL R69, R69, 16777216 ;  /* 0x4b8000004545b820 */ /* 0x000fe20000400000 */
[----:B------:R-:W-:Y:S01]  /*19340*/  @!P6 FMUL R15, R15, 16777216 ;  /* 0x4b8000000f0fe820 */ /* 0x000fe20000400000 */
[----:B----4-:R-:W-:Y:S01]  /*19350*/  ULEA UR4, UR5, UR4, 0x18 ;  /* 0x0000000405047291 */ /* 0x010fe2000f8ec03f */
[----:B------:R-:W-:Y:S01]  /*19360*/  ISETP.LT.U32.AND P0, PT, R81, 0xc000, PT ;  /* 0x0000c0005100780c */ /* 0x000fe20003f01070 */
[----:B------:R-:W4:Y:S01]  /*19370*/  LDL.LU R135, [R1+0x500] ;  /* 0x0005000001877983 */ /* 0x000f220000300800 */
[----:B0-----:R-:W-:Y:S01]  /*19380*/  FMUL R25, R25, R84 ;  /* 0x0000005419197220 */ /* 0x001fe20000400000 */
[----:B------:R-:W-:-:S02]  /*19390*/  MOV R84, UR8 ;  /* 0x0000000800547c02 */ /* 0x000fc40008000f00 */
[----:B------:R-:W-:Y:S02]  /*193a0*/  SHF.R.U32.HI R71, RZ, 0x4, R5 ;  /* 0x00000004ff477819 */ /* 0x000fe40000011605 */
[----:B------:R-:W-:Y:S02]  /*193b0*/  LEA.HI.X R17, R81, UR11, R84, 0x2, P1 ;  /* 0x0000000b51117c11 */ /* 0x000fe400088f1454 */
[----:B------:R-:W-:Y:S01]  /*193c0*/  SGXT.U32 R73, R71, 0x1 ;  /* 0x000000014749781a */ /* 0x000fe20000000000 */
[----:B------:R-:W-:Y:S01]  /*193d0*/  IMAD.U32 R81, RZ, RZ, UR8 ;  /* 0x00000008ff517e24 */ /* 0x000fe2000f8e00ff */
[----:B------:R-:W-:Y:S01]  /*193e0*/  PLOP3.LUT P1, PT, PT, PT, UP0, 0x80, 0x0 ;  /* 0x000000000000781c */ /* 0x000fe20003f2f008 */
[----:B------:R-:W-:Y:S01]  /*193f0*/  FMUL R21, R72, R69 ;  /* 0x0000004548157220 */ /* 0x000fe20000400000 */
[----:B------:R-:W-:Y:S01]  /*19400*/  FMUL R20, R74, R15 ;  /* 0x0000000f4a147220 */ /* 0x000fe20000400000 */
[C---:B------:R-:W-:Y:S01]  /*19410*/  LEA R71, R73.reuse, UR4, 0x2 ;  /* 0x0000000449477c11 */ /* 0x040fe2000f8e10ff */
[----:B------:R-:W-:Y:S01]  /*19420*/  FMUL R15, R82, R27 ;  /* 0x0000001b520f7220 */ /* 0x000fe20000400000 */
[C---:B------:R-:W-:Y:S01]  /*19430*/  LOP3.LUT R72, R73.reuse, 0x8, RZ, 0xfc, !PT ;  /* 0x0000000849487812 */ /* 0x040fe200078efcff */
[----:B------:R-:W-:Y:S01]  /*19440*/  ULDC.64 UR8, c[0x0][0x218] ;  /* 0x0000860000087ab9 */ /* 0x000fe20000000a00 */
[----:B------:R-:W-:-:S02]  /*19450*/  LOP3.LUT R27, R73, 0xa, RZ, 0xfc, !PT ;  /* 0x0000000a491b7812 */ /* 0x000fc400078efcff */
[----:B------:R-:W-:Y:S01]  /*19460*/  LOP3.LUT P2, RZ, R3, 0x1000000, RZ, 0xc0, !PT ;  /* 0x0100000003ff7812 */ /* 0x000fe2000784c0ff */
[-C--:B------:R-:W-:Y:S01]  /*19470*/  FMUL R97, R97, R24.reuse ;  /* 0x0000001861617220 */ /* 0x080fe20000400000 */
[----:B------:R-:W-:Y:S02]  /*19480*/  LOP3.LUT R69, R73, 0xc, RZ, 0xfc, !PT ;  /* 0x0000000c49457812 */ /* 0x000fe400078efcff */
[----:B------:R-:W-:Y:S01]  /*19490*/  LOP3.LUT P5, RZ, R3, 0x800000, RZ, 0xc0, !PT ;  /* 0x0080000003ff7812 */ /* 0x000fe200078ac0ff */
[-C--:B------:R-:W-:Y:S01]  /*194a0*/  FMUL R96, R96, R24.reuse ;  /* 0x0000001860607220 */ /* 0x080fe20000400000 */
[----:B------:R-:W-:Y:S01]  /*194b0*/  ISETP.LT.AND.EX P0, PT, R81, RZ, P1, P0 ;  /* 0x000000ff5100720c */ /* 0x000fe20000f01300 */
[-C--:B------:R-:W-:Y:S01]  /*194c0*/  FMUL R98, R98, R24.reuse ;  /* 0x0000001862627220 */ /* 0x080fe20000400000 */
[C---:B------:R-:W-:Y:S01]  /*194d0*/  LOP3.LUT R74, R73.reuse, 0xe, RZ, 0xfc, !PT ;  /* 0x0000000e494a7812 */ /* 0x040fe200078efcff */
[----:B------:R0:W-:Y:S01]  /*194e0*/  STS [R71+0x18], R10 ;  /* 0x0000180a47007388 */ /* 0x0001e20000000800 */
[----:B------:R-:W-:Y:S01]  /*194f0*/  LOP3.LUT R81, R73, 0x10, RZ, 0xfc, !PT ;  /* 0x0000001049517812 */ /* 0x000fe200078efcff */
[----:B------:R-:W-:Y:S01]  /*19500*/  FMUL R99, R99, R24 ;  /* 0x0000001863637220 */ /* 0x000fe20000400000 */
[----:B------:R-:W-:Y:S01]  /*19510*/  LEA R72, R72, UR4, 0x2 ;  /* 0x0000000448487c11 */ /* 0x000fe2000f8e10ff */
[----:B------:R1:W-:Y:S01]  /*19520*/  STS [R71], R14 ;  /* 0x0000000e47007388 */ /* 0x0003e20000000800 */
[----:B------:R-:W-:Y:S01]  /*19530*/  LEA R27, R27, UR4, 0x2 ;  /* 0x000000041b1b7c11 */ /* 0x000fe2000f8e10ff */
[----:B------:R-:W-:Y:S01]  /*19540*/  ULDC.64 UR10, c[0x0][0x218] ;  /* 0x00008600000a7ab9 */ /* 0x000fe20000000a00 */
[----:B------:R-:W-:Y:S01]  /*19550*/  LEA R69, R69, UR4, 0x2 ;  /* 0x0000000445457c11 */ /* 0x000fe2000f8e10ff */
[----:B------:R1:W-:Y:S01]  /*19560*/  STS [R71+0x8], R13 ;  /* 0x0000080d47007388 */ /* 0x0003e20000000800 */
[----:B0-----:R-:W-:-:S03]  /*19570*/  LOP3.LUT R10, R73, 0x12, RZ, 0xfc, !PT ;  /* 0x00000012490a7812 */ /* 0x001fc600078efcff */
[----:B------:R0:W-:Y:S01]  /*19580*/  STS [R71+0x10], R12 ;  /* 0x0000100c47007388 */ /* 0x0001e20000000800 */
[----:B-1----:R-:W-:-:S03]  /*19590*/  LEA R14, R74, UR4, 0x2 ;  /* 0x000000044a0e7c11 */ /* 0x002fc6000f8e10ff */
[----:B------:R-:W-:Y:S01]  /*195a0*/  STS [R72], R7 ;  /* 0x0000000748007388 */ /* 0x000fe20000000800 */
[----:B------:R-:W-:Y:S02]  /*195b0*/  LOP3.LUT R74, R73, 0x18, RZ, 0xfc, !PT ;  /* 0x00000018494a7812 */ /* 0x000fe400078efcff */
[----:B------:R-:W-:Y:S02]  /*195c0*/  LEA R13, R81, UR4, 0x2 ;  /* 0x00000004510d7c11 */ /* 0x000fe4000f8e10ff */
[C---:B0-----:R-:W-:Y:S02]  /*195d0*/  LOP3.LUT R71, R73.reuse, 0x14, RZ, 0xfc, !PT ;  /* 0x0000001449477812 */ /* 0x041fe400078efcff */
[C---:B------:R-:W-:Y:S01]  /*195e0*/  LOP3.LUT R12, R73.reuse, 0x16, RZ, 0xfc, !PT ;  /* 0x00000016490c7812 */ /* 0x040fe200078efcff */
[----:B------:R0:W-:Y:S01]  /*195f0*/  STS [R27], R6 ;  /* 0x000000061b007388 */ /* 0x0001e20000000800 */
[----:B------:R-:W-:Y:S02]  /*19600*/  LEA R10, R10, UR4, 0x2 ;  /* 0x000000040a0a7c11 */ /* 0x000fe4000f8e10ff */
[----:B------:R-:W-:Y:S01]  /*19610*/  LOP3.LUT R81, R73, 0x1a, RZ, 0xfc, !PT ;  /* 0x0000001a49517812 */ /* 0x000fe200078efcff */
[----:B------:R1:W-:Y:S01]  /*19620*/  STS [R69], R8 ;  /* 0x0000000845007388 */ /* 0x0003e20000000800 */
[----:B------:R-:W-:-:S02]  /*19630*/  LEA R71, R71, UR4, 0x2 ;  /* 0x0000000447477c11 */ /* 0x000fc4000f8e10ff */
[----:B------:R-:W-:Y:S01]  /*19640*/  LEA R12, R12, UR4, 0x2 ;  /* 0x000000040c0c7c11 */ /* 0x000fe2000f8e10ff */
[----:B------:R1:W-:Y:S01]  /*19650*/  STS [R14], R45 ;  /* 0x0000002d0e007388 */ /* 0x0003e20000000800 */
[----:B0-----:R-:W-:-:S03]  /*19660*/  LEA R27, R74, UR4, 0x2 ;  /* 0x000000044a1b7c11 */ /* 0x001fc6000f8e10ff */
[----:B------:R0:W-:Y:S01]  /*19670*/  STS [R13], R46 ;  /* 0x0000002e0d007388 */ /* 0x0001e20000000800 */
[C---:B------:R-:W-:Y:S02]  /*19680*/  LOP3.LUT R6, R4.reuse, 0x22, RZ, 0xfc, !PT ;  /* 0x0000002204067812 */ /* 0x040fe400078efcff */
[----:B-1----:R-:W-:Y:S01]  /*19690*/  LEA R8, R81, UR4, 0x2 ;  /* 0x0000000451087c11 */ /* 0x002fe2000f8e10ff */
[----:B------:R1:W-:Y:S01]  /*196a0*/  STS [R10], R47 ;  /* 0x0000002f0a007388 */ /* 0x0003e20000000800 */
[----:B------:R-:W-:Y:S02]  /*196b0*/  LOP3.LUT R7, R4, 0x24, RZ, 0xfc, !PT ;  /* 0x0000002404077812 */ /* 0x000fe400078efcff */
[C---:B------:R-:W-:Y:S01]  /*196c0*/  LOP3.LUT R14, R73.reuse, 0x1e, RZ, 0xfc, !PT ;  /* 0x0000001e490e7812 */ /* 0x040fe200078efcff */
[----:B------:R-:W-:Y:S01]  /*196d0*/  STS [R71], R48 ;  /* 0x0000003047007388 */ /* 0x000fe20000000800 */
[C---:B0-----:R-:W-:Y:S02]  /*196e0*/  LOP3.LUT R13, R73.reuse, 0x1c, RZ, 0xfc, !PT ;  /* 0x0000001c490d7812 */ /* 0x041fe400078efcff */
[----:B------:R-:W-:Y:S01]  /*196f0*/  LOP3.LUT R45, R73, 0x20, RZ, 0xfc, !PT ;  /* 0x00000020492d7812 */ /* 0x000fe200078efcff */
[----:B------:R-:W-:Y:S01]  /*19700*/  STS [R12], R49 ;  /* 0x000000310c007388 */ /* 0x000fe20000000800 */
[----:B------:R-:W-:-:S02]  /*19710*/  LEA R13, R13, UR4, 0x2 ;  /* 0x000000040d0d7c11 */ /* 0x000fc4000f8e10ff */
[----:B------:R-:W-:Y:S01]  /*19720*/  LEA R46, R6, UR4, 0x2 ;  /* 0x00000004062e7c11 */ /* 0x000fe2000f8e10ff */
[----:B------:R0:W-:Y:S01]  /*19730*/  STS [R27], R50 ;  /* 0x000000321b007388 */ /* 0x0001e20000000800 */
[----:B------:R-:W-:Y:S02]  /*19740*/  LEA R14, R14, UR4, 0x2 ;  /* 0x000000040e0e7c11 */ /* 0x000fe4000f8e10ff */
[C---:B------:R-:W-:Y:S01]  /*19750*/  LOP3.LUT R6, R4.reuse, 0x26, RZ, 0xfc, !PT ;  /* 0x0000002604067812 */ /* 0x040fe200078efcff */
[----:B------:R0:W-:Y:S01]  /*19760*/  STS [R8], R51 ;  /* 0x0000003308007388 */ /* 0x0001e20000000800 */
[----:B------:R-:W-:Y:S02]  /*19770*/  LEA R45, R45, UR4, 0x2 ;  /* 0x000000042d2d7c11 */ /* 0x000fe4000f8e10ff */
[----:B-1----:R-:W-:Y:S02]  /*19780*/  LOP3.LUT R10, R4, 0x2c, RZ, 0xfc, !PT ;  /* 0x0000002c040a7812 */ /* 0x002fe400078efcff */
[----:B0-----:R-:W-:-:S02]  /*19790*/  LEA R27, R7, UR4, 0x2 ;  /* 0x00000004071b7c11 */ /* 0x001fc4000f8e10ff */
[C---:B------:R-:W-:Y:S02]  /*197a0*/  LOP3.LUT R7, R4.reuse, 0x28, RZ, 0xfc, !PT ;  /* 0x0000002804077812 */ /* 0x040fe400078efcff */
[C---:B------:R-:W-:Y:S01]  /*197b0*/  LOP3.LUT R8, R4.reuse, 0x2a, RZ, 0xfc, !PT ;  /* 0x0000002a04087812 */ /* 0x040fe200078efcff */
[----:B------:R0:W-:Y:S01]  /*197c0*/  STS [R13], R52 ;  /* 0x000000340d007388 */ /* 0x0001e20000000800 */
[----:B------:R-:W-:Y:S02]  /*197d0*/  LOP3.LUT R12, R4, 0x2e, RZ, 0xfc, !PT ;  /* 0x0000002e040c7812 */ /* 0x000fe400078efcff */
[----:B------:R-:W-:Y:S01]  /*197e0*/  LEA R48, R6, UR4, 0x2 ;  /* 0x0000000406307c11 */ /* 0x000fe2000f8e10ff */
[----:B------:R1:W-:Y:S01]  /*197f0*/  STS [R14], R53 ;  /* 0x000000350e007388 */ /* 0x0003e20000000800 */
[----:B------:R-:W-:-:S03]  /*19800*/  LOP3.LUT R6, R4, 0x30, RZ, 0xfc, !PT ;  /* 0x0000003004067812 */ /* 0x000fc600078efcff */
[----:B------:R1:W-:Y:S01]  /*19810*/  STS [R45], R54 ;  /* 0x000000362d007388 */ /* 0x0003e20000000800 */
[----:B0-----:R-:W-:-:S03]  /*19820*/  LEA R13, R7, UR4, 0x2 ;  /* 0x00000004070d7c11 */ /* 0x001fc6000f8e10ff */
[----:B------:R0:W-:Y:S01]  /*19830*/  STS [R46], R55 ;  /* 0x000000372e007388 */ /* 0x0001e20000000800 */
[----:B------:R-:W-:Y:S02]  /*19840*/  LOP3.LUT R7, R4, 0x32, RZ, 0xfc, !PT ;  /* 0x0000003204077812 */ /* 0x000fe400078efcff */
[----:B-1----:R-:W-:Y:S01]  /*19850*/  LEA R14, R8, UR4, 0x2 ;  /* 0x00000004080e7c11 */ /* 0x002fe2000f8e10ff */
[----:B------:R1:W-:Y:S01]  /*19860*/  STS [R27], R56 ;  /* 0x000000381b007388 */ /* 0x0003e20000000800 */
[----:B------:R-:W-:Y:S02]  /*19870*/  LOP3.LUT R8, R4, 0x34, RZ, 0xfc, !PT ;  /* 0x0000003404087812 */ /* 0x000fe400078efcff */
[----:B------:R-:W-:Y:S01]  /*19880*/  LEA R45, R10, UR4, 0x2 ;  /* 0x000000040a2d7c11 */ /* 0x000fe2000f8e10ff */
[----:B------:R1:W-:Y:S01]  /*19890*/  STS [R48], R57 ;  /* 0x0000003930007388 */ /* 0x0003e20000000800 */
[----:B0-----:R-:W-:Y:S02]  /*198a0*/  LEA R46, R12, UR4, 0x2 ;  /* 0x000000040c2e7c11 */ /* 0x001fe4000f8e10ff */
[C---:B------:R-:W-:Y:S01]  /*198b0*/  LOP3.LUT R12, R4.reuse, 0x38, RZ, 0xfc, !PT ;  /* 0x00000038040c7812 */ /* 0x040fe200078efcff */
[----:B------:R0:W-:Y:S01]  /*198c0*/  STS [R13], R58 ;  /* 0x0000003a0d007388 */ /* 0x0001e20000000800 */
[----:B------:R-:W-:-:S02]  /*198d0*/  LOP3.LUT R10, R4, 0x36, RZ, 0xfc, !PT ;  /* 0x00000036040a7812 */ /* 0x000fc400078efcff */
[----:B-1----:R-:W-:Y:S01]  /*198e0*/  LEA R27, R6, UR4, 0x2 ;  /* 0x00000004061b7c11 */ /* 0x002fe2000f8e10ff */
[----:B------:R-:W-:Y:S01]  /*198f0*/  STS [R14], R59 ;  /* 0x0000003b0e007388 */ /* 0x000fe20000000800 */
[----:B------:R-:W-:Y:S02]  /*19900*/  LEA R48, R7, UR4, 0x2 ;  /* 0x0000000407307c11 */ /* 0x000fe4000f8e10ff */
[C---:B------:R-:W-:Y:S01]  /*19910*/  LOP3.LUT R6, R4.reuse, 0x3a, RZ, 0xfc, !PT ;  /* 0x0000003a04067812 */ /* 0x040fe200078efcff */
[----:B------:R1:W-:Y:S01]  /*19920*/  STS [R45], R60 ;  /* 0x0000003c2d007388 */ /* 0x0003e20000000800 */
[----:B------:R-:W-:Y:S02]  /*19930*/  LOP3.LUT R7, R4, 0x3c, RZ, 0xfc, !PT ;  /* 0x0000003c04077812 */ /* 0x000fe400078efcff */
[----:B0-----:R-:W-:Y:S01]  /*19940*/  LEA R13, R8, UR4, 0x2 ;  /* 0x00000004080d7c11 */ /* 0x001fe2000f8e10ff */
[----:B------:R0:W-:Y:S01]  /*19950*/  STS [R46], R61 ;  /* 0x0000003d2e007388 */ /* 0x0001e20000000800 */
[----:B------:R-:W-:-:S02]  /*19960*/  LEA R47, R10, UR4, 0x2 ;  /* 0x000000040a2f7c11 */ /* 0x000fc4000f8e10ff */
[----:B------:R-:W-:Y:S01]  /*19970*/  LOP3.LUT R8, R4, 0x40, RZ, 0xfc, !PT ;  /* 0x0000004004087812 */ /* 0x000fe200078efcff */
[----:B------:R-:W-:Y:S01]  /*19980*/  STS [R27], R62 ;  /* 0x0000003e1b007388 */ /* 0x000fe20000000800 */
[----:B-1----:R-:W-:Y:S02]  /*19990*/  LEA R45, R12, UR4, 0x2 ;  /* 0x000000040c2d7c11 */ /* 0x002fe4000f8e10ff */
[----:B------:R-:W-:Y:S01]  /*199a0*/  LEA.HI R12, R5, 0x3e, RZ, 0x1c ;  /* 0x0000003e050c7811 */ /* 0x000fe200078fe0ff */
[----:B------:R1:W-:Y:S01]  /*199b0*/  STS [R48], R63 ;  /* 0x0000003f30007388 */ /* 0x0003e20000000800 */
[----:B------:R-:W-:Y:S02]  /*199c0*/  LOP3.LUT R10, R4, 0x42, RZ, 0xfc, !PT ;  /* 0x00000042040a7812 */ /* 0x000fe400078efcff */
[----:B------:R-:W-:Y:S01]  /*199d0*/  LEA R14, R6, UR4, 0x2 ;  /* 0x00000004060e7c11 */ /* 0x000fe2000f8e10ff */
[----:B------:R1:W-:Y:S01]  /*199e0*/  STS [R13], R64 ;  /* 0x000000400d007388 */ /* 0x0003e20000000800 */
[----:B0-----:R-:W-:-:S02]  /*199f0*/  LEA R46, R7, UR4, 0x2 ;  /* 0x00000004072e7c11 */ /* 0x001fc4000f8e10ff */
[C---:B------:R-:W-:Y:S01]  /*19a00*/  LOP3.LUT R6, R4.reuse, 0x44, RZ, 0xfc, !PT ;  /* 0x0000004404067812 */ /* 0x040fe200078efcff */
[----:B------:R-:W-:Y:S01]  /*19a10*/  STS [R47], R66 ;  /* 0x000000422f007388 */ /* 0x000fe20000000800 */
[----:B------:R-:W-:Y:S02]  /*19a20*/  LOP3.LUT R7, R4, 0x46, RZ, 0xfc, !PT ;  /* 0x0000004604077812 */ /* 0x000fe400078efcff */
[----:B-1----:R-:W-:Y:S01]  /*19a30*/  LEA R48, R12, UR4, 0x2 ;  /* 0x000000040c307c11 */ /* 0x002fe2000f8e10ff */
[----:B------:R0:W-:Y:S01]  /*19a40*/  STS [R45], R68 ;  /* 0x000000442d007388 */ /* 0x0001e20000000800 */
[----:B------:R-:W-:Y:S02]  /*19a50*/  LEA R27, R10, UR4, 0x2 ;  /* 0x000000040a1b7c11 */ /* 0x000fe4000f8e10ff */
[----:B------:R-:W-:Y:S02]  /*19a60*/  LEA R13, R8, UR4, 0x2 ;  /* 0x00000004080d7c11 */ /* 0x000fe4000f8e10ff */
[C---:B------:R-:W-:Y:S01]  /*19a70*/  LOP3.LUT R8, R4.reuse, 0x48, RZ, 0xfc, !PT ;  /* 0x0000004804087812 */ /* 0x040fe200078efcff */
[----:B------:R1:W-:Y:S01]  /*19a80*/  STS [R14], R67 ;  /* 0x000000430e007388 */ /* 0x0003e20000000800 */
[----:B------:R-:W-:-:S02]  /*19a90*/  LOP3.LUT R10, R4, 0x4a, RZ, 0xfc, !PT ;  /* 0x0000004a040a7812 */ /* 0x000fc400078efcff */
[----:B------:R-:W-:Y:S01]  /*19aa0*/  LOP3.LUT R12, R4, 0x4c, RZ, 0xfc, !PT ;  /* 0x0000004c040c7812 */ /* 0x000fe200078efcff */
[----:B------:R-:W-:Y:S01]  /*19ab0*/  STS [R46], R65 ;  /* 0x000000412e007388 */ /* 0x000fe20000000800 */
[----:B------:R-:W-:Y:S02]  /*19ac0*/  LEA R50, R6, UR4, 0x2 ;  /* 0x0000000406327c11 */ /* 0x000fe4000f8e10ff */
[----:B0-----:R-:W-:Y:S01]  /*19ad0*/  LEA R45, R7, UR4, 0x2 ;  /* 0x00000004072d7c11 */ /* 0x001fe2000f8e10ff */
[----:B------:R-:W-:Y:S01]  /*19ae0*/  STS [R48], R9 ;  /* 0x0000000930007388 */ /* 0x000fe20000000800 */
[----:B------:R-:W-:Y:S02]  /*19af0*/  LOP3.LUT R6, R4, 0x4e, RZ, 0xfc, !PT ;  /* 0x0000004e04067812 */ /* 0x000fe400078efcff */
[----:B------:R-:W-:Y:S01]  /*19b00*/  LEA R47, R8, UR4, 0x2 ;  /* 0x00000004082f7c11 */ /* 0x000fe2000f8e10ff */
[----:B------:R0:W-:Y:S01]  /*19b10*/  STS [R13], R44 ;  /* 0x0000002c0d007388 */ /* 0x0001e20000000800 */
[----:B-1----:R-:W-:-:S02]  /*19b20*/  LEA R14, R10, UR4, 0x2 ;  /* 0x000000040a0e7c11 */ /* 0x002fc4000f8e10ff */
[C---:B------:R-:W-:Y:S01]  /*19b30*/  LOP3.LUT R10, R4.reuse, 0x56, RZ, 0xfc, !PT ;  /* 0x00000056040a7812 */ /* 0x040fe200078efcff */
[----:B------:R1:W-:Y:S01]  /*19b40*/  STS [R27], R70 ;  /* 0x000000461b007388 */ /* 0x0003e20000000800 */
[----:B------:R-:W-:-:S03]  /*19b50*/  LOP3.LUT R7, R4, 0x50, RZ, 0xfc, !PT ;  /* 0x0000005004077812 */ /* 0x000fc600078efcff */
[----:B------:R-:W-:Y:S01]  /*19b60*/  STS [R50], R75 ;  /* 0x0000004b32007388 */ /* 0x000fe20000000800 */
[----:B0-----:R-:W-:Y:S02]  /*19b70*/  LEA R13, R12, UR4, 0x2 ;  /* 0x000000040c0d7c11 */ /* 0x001fe4000f8e10ff */
[----:B------:R-:W-:Y:S01]  /*19b80*/  LEA R12, R6, UR4, 0x2 ;  /* 0x00000004060c7c11 */ /* 0x000fe2000f8e10ff */
[----:B------:R-:W-:Y:S01]  /*19b90*/  STS [R45], R76 ;  /* 0x0000004c2d007388 */ /* 0x000fe20000000800 */
[C---:B------:R-:W-:Y:S02]  /*19ba0*/  LOP3.LUT R6, R4.reuse, 0x58, RZ, 0xfc, !PT ;  /* 0x0000005804067812 */ /* 0x040fe400078efcff */
[C---:B------:R-:W-:Y:S01]  /*19bb0*/  LOP3.LUT R8, R4.reuse, 0x52, RZ, 0xfc, !PT ;  /* 0x0000005204087812 */ /* 0x040fe200078efcff */
[----:B------:R-:W-:Y:S01]  /*19bc0*/  STS [R47], R40 ;  /* 0x000000282f007388 */ /* 0x000fe20000000800 */
[----:B------:R-:W-:-:S03]  /*19bd0*/  LOP3.LUT R9, R4, 0x54, RZ, 0xfc, !PT ;  /* 0x0000005404097812 */ /* 0x000fc600078efcff */
[----:B------:R0:W-:Y:S01]  /*19be0*/  STS [R14], R41 ;  /* 0x000000290e007388 */ /* 0x0001e20000000800 */
[----:B------:R-:W-:Y:S02]  /*19bf0*/  LEA R44, R7, UR4, 0x2 ;  /* 0x00000004072c7c11 */ /* 0x000fe4000f8e10ff */
[----:B-1----:R-:W-:Y:S02]  /*19c00*/  LEA R27, R8, UR4, 0x2 ;  /* 0x00000004081b7c11 */ /* 0x002fe4000f8e10ff */
[----:B------:R-:W-:Y:S02]  /*19c10*/  LOP3.LUT R7, R4, 0x5a, RZ, 0xfc, !PT ;  /* 0x0000005a04077812 */ /* 0x000fe400078efcff */
[----:B0-----:R-:W-:Y:S02]  /*19c20*/  LEA R41, R10, UR4, 0x2 ;  /* 0x000000040a297c11 */ /* 0x001fe4000f8e10ff */
[----:B------:R-:W-:Y:S02]  /*19c30*/  LEA R10, R6, UR4, 0x2 ;  /* 0x00000004060a7c11 */ /* 0x000fe4000f8e10ff */
[----:B------:R-:W-:Y:S01]  /*19c40*/  LOP3.LUT R6, R4, 0x60, RZ, 0xfc, !PT ;  /* 0x0000006004067812 */ /* 0x000fe200078efcff */
[----:B------:R0:W-:Y:S01]  /*19c50*/  STS [R13], R42 ;  /* 0x0000002a0d007388 */ /* 0x0001e20000000800 */
[----:B------:R-:W-:-:S02]  /*19c60*/  LEA R40, R9, UR4, 0x2 ;  /* 0x0000000409287c11 */ /* 0x000fc4000f8e10ff */
[C---:B------:R-:W-:Y:S01]  /*19c70*/  LOP3.LUT R8, R4.reuse, 0x5c, RZ, 0xfc, !PT ;  /* 0x0000005c04087812 */ /* 0x040fe200078efcff */
[----:B------:R1:W-:Y:S01]  /*19c80*/  STS [R12], R43 ;  /* 0x0000002b0c007388 */ /* 0x0003e20000000800 */
[----:B------:R-:W-:Y:S02]  /*19c90*/  LOP3.LUT R9, R4, 0x5e, RZ, 0xfc, !PT ;  /* 0x0000005e04097812 */ /* 0x000fe400078efcff */
[----:B------:R-:W-:Y:S01]  /*19ca0*/  LEA R14, R6, UR4, 0x2 ;  /* 0x00000004060e7c11 */ /* 0x000fe2000f8e10ff */
[----:B------:R-:W-:Y:S01]  /*19cb0*/  STS [R44], R77 ;  /* 0x0000004d2c007388 */ /* 0x000fe20000000800 */
[----:B------:R-:W-:Y:S02]  /*19cc0*/  LOP3.LUT R6, R4, 0x62, RZ, 0xfc, !PT ;  /* 0x0000006204067812 */ /* 0x000fe400078efcff */
[----:B0-----:R-:W-:Y:S01]  /*19cd0*/  LEA R13, R7, UR4, 0x2 ;  /* 0x00000004070d7c11 */ /* 0x001fe2000f8e10ff */
[----:B------:R0:W-:Y:S01]  /*19ce0*/  STS [R27], R78 ;  /* 0x0000004e1b007388 */ /* 0x0001e20000000800 */
[----:B-1----:R-:W-:-:S03]  /*19cf0*/  LEA R12, R8, UR4, 0x2 ;  /* 0x00000004080c7c11 */ /* 0x002fc6000f8e10ff */
[----:B------:R-:W-:Y:S01]  /*19d00*/  STS [R40], R79 ;  /* 0x0000004f28007388 */ /* 0x000fe20000000800 */
[C---:B------:R-:W-:Y:S02]  /*19d10*/  LOP3.LUT R7, R4.reuse, 0x64, RZ, 0xfc, !PT ;  /* 0x0000006404077812 */ /* 0x040fe400078efcff */
[----:B------:R-:W-:Y:S01]  /*19d20*/  LOP3.LUT R8, R4, 0x66, RZ, 0xfc, !PT ;  /* 0x0000006604087812 */ /* 0x000fe200078efcff */
[----:B------:R1:W-:Y:S01]  /*19d30*/  STS [R41], R38 ;  /* 0x0000002629007388 */ /* 0x0003e20000000800 */
[----:B0-----:R-:W-:-:S03]  /*19d40*/  LEA R27, R9, UR4, 0x2 ;  /* 0x00000004091b7c11 */ /* 0x001fc6000f8e10ff */
[----:B------:R0:W-:Y:S01]  /*19d50*/  STS [R10], R39 ;  /* 0x000000270a007388 */ /* 0x0001e20000000800 */
[----:B------:R-:W-:-:S03]  /*19d60*/  LOP3.LUT R9, R4, 0x6a, RZ, 0xfc, !PT ;  /* 0x0000006a04097812 */ /* 0x000fc600078efcff */
[----:B------:R2:W-:Y:S01]  /*19d70*/  STS [R13], R36 ;  /* 0x000000240d007388 */ /* 0x0005e20000000800 */
[----:B-1----:R-:W-:Y:S02]  /*19d80*/  LEA R41, R6, UR4, 0x2 ;  /* 0x0000000406297c11 */ /* 0x002fe4000f8e10ff */
[----:B------:R-:W-:Y:S01]  /*19d90*/  LOP3.LUT R6, R4, 0x68, RZ, 0xfc, !PT ;  /* 0x0000006804067812 */ /* 0x000fe200078efcff */
[----:B------:R1:W-:Y:S01]  /*19da0*/  STS [R12], R37 ;  /* 0x000000250c007388 */ /* 0x0003e20000000800 */
[----:B0-----:R-:W-:-:S03]  /*19db0*/  LEA R10, R7, UR4, 0x2 ;  /* 0x00000004070a7c11 */ /* 0x001fc6000f8e10ff */
[----:B------:R0:W-:Y:S01]  /*19dc0*/  STS [R27], R34 ;  /* 0x000000221b007388 */ /* 0x0001e20000000800 */
[----:B--2---:R-:W-:-:S03]  /*19dd0*/  LEA R13, R8, UR4, 0x2 ;  /* 0x00000004080d7c11 */ /* 0x004fc6000f8e10ff */
[----:B------:R-:W-:Y:S01]  /*19de0*/  STS [R14], R35 ;  /* 0x000000230e007388 */ /* 0x000fe20000000800 */
[----:B-1----:R-:W-:Y:S02]  /*19df0*/  LEA R12, R6, UR4, 0x2 ;  /* 0x00000004060c7c11 */ /* 0x002fe4000f8e10ff */
[----:B0-----:R-:W-:Y:S02]  /*19e00*/  LEA R27, R9, UR4, 0x2 ;  /* 0x00000004091b7c11 */ /* 0x001fe4000f8e10ff */
[----:B------:R-:W-:Y:S01]  /*19e10*/  LOP3.LUT R9, R4, 0x74, RZ, 0xfc, !PT ;  /* 0x0000007404097812 */ /* 0x000fe200078efcff */
[----:B------:R0:W-:Y:S04]  /*19e20*/  STS [R41], R32 ;  /* 0x0000002029007388 */ /* 0x0001e80000000800 */
[----:B------:R1:W-:Y:S04]  /*19e30*/  STS [R10], R33 ;  /* 0x000000210a007388 */ /* 0x0003e80000000800 */
[----:B------:R2:W-:Y:S01]  /*19e40*/  STS [R13], R30 ;  /* 0x0000001e0d007388 */ /* 0x0005e20000000800 */
[----:B0-----:R-:W-:Y:S01]  /*19e50*/  LEA R32, R9, UR4, 0x2 ;  /* 0x0000000409207c11 */ /* 0x001fe2000f8e10ff */
[----:B------:R-:W-:-:S02]  /*19e60*/  FMUL R9, R127, R25 ;  /* 0x000000197f097220 */ /* 0x000fc40000400000 */
[----:B------:R0:W-:Y:S01]  /*19e70*/  STS [R12], R31 ;  /* 0x0000001f0c007388 */ /* 0x0001e20000000800 */
[----:B-1----:R-:W-:-:S03]  /*19e80*/  FMUL R10, R130, R25 ;  /* 0x00000019820a7220 */ /* 0x002fc60000400000 */
[----:B------:R1:W-:Y:S01]  /*19e90*/  STS [R27], R28 ;  /* 0x0000001c1b007388 */ /* 0x0003e20000000800 */
[-C--:B--2---:R-:W-:Y:S01]  /*19ea0*/  FMUL R13, R132, R25.reuse ;  /* 0x00000019840d7220 */ /* 0x084fe20000400000 */
[----:B0-----:R-:W-:Y:S01]  /*19eb0*/  FMUL R12, R131, R25 ;  /* 0x00000019830c7220 */ /* 0x001fe20000400000 */
[----:B------:R-:W-:Y:S01]  /*19ec0*/  F2FP.BF16.F32.PACK_AB R9, R10, R9 ;  /* 0x000000090a09723e */ /* 0x000fe200000010ff */
[----:B-1----:R-:W-:-:S03]  /*19ed0*/  FMUL R27, R136, R25 ;  /* 0x00000019881b7220 */ /* 0x002fc60000400000 */
[----:B------:R-:W-:Y:S01]  /*19ee0*/  F2FP.BF16.F32.PACK_AB R10, R13, R12 ;  /* 0x0000000c0d0a723e */ /* 0x000fe200000010ff */
[----:B------:R-:W2:Y:S01]  /*19ef0*/  LDL.LU R136, [R1+0x564] ;  /* 0x0005640001887983 */ /* 0x000ea20000300800 */
[----:B-----5:R-:W-:-:S03]  /*19f00*/  FMUL R12, R137, R24 ;  /* 0x00000018890c7220 */ /* 0x020fc60000400000 */
[----:B------:R-:W5:Y:S01]  /*19f10*/  LDL.LU R137, [R1+0x4f8] ;  /* 0x0004f80001897983 */ /* 0x000f620000300800 */
[C---:B------:R-:W-:Y:S02]  /*19f20*/  LOP3.LUT R6, R4.reuse, 0x6c, RZ, 0xfc, !PT ;  /* 0x0000006c04067812 */ /* 0x040fe400078efcff */
[----:B------:R-:W-:Y:S02]  /*19f30*/  LOP3.LUT R7, R4, 0x6e, RZ, 0xfc, !PT ;  /* 0x0000006e04077812 */ /* 0x000fe400078efcff */
[----:B------:R-:W-:Y:S02]  /*19f40*/  LEA R14, R6, UR4, 0x2 ;  /* 0x00000004060e7c11 */ /* 0x000fe4000f8e10ff */
[C---:B------:R-:W-:Y:S02]  /*19f50*/  LOP3.LUT R6, R4.reuse, 0x70, RZ, 0xfc, !PT ;  /* 0x0000007004067812 */ /* 0x040fe400078efcff */
[----:B------:R-:W-:Y:S02]  /*19f60*/  LOP3.LUT R8, R4, 0x72, RZ, 0xfc, !PT ;  /* 0x0000007204087812 */ /* 0x000fe400078efcff */
[----:B------:R-:W-:-:S02]  /*19f70*/  LEA R35, R7, UR4, 0x2 ;  /* 0x0000000407237c11 */ /* 0x000fc4000f8e10ff */
[----:B------:R-:W-:Y:S02]  /*19f80*/  LEA R33, R6, UR4, 0x2 ;  /* 0x0000000406217c11 */ /* 0x000fe4000f8e10ff */
[----:B------:R-:W-:Y:S01]  /*19f90*/  LOP3.LUT R6, R4, 0x76, RZ, 0xfc, !PT ;  /* 0x0000007604067812 */ /* 0x000fe200078efcff */
[----:B------:R0:W-:Y:S01]  /*19fa0*/  STS [R14], R29 ;  /* 0x0000001d0e007388 */ /* 0x0001e20000000800 */
[----:B------:R-:W-:Y:S01]  /*19fb0*/  LEA R30, R8, UR4, 0x2 ;  /* 0x00000004081e7c11 */ /* 0x000fe2000f8e10ff */
[-C--:B------:R-:W-:Y:S01]  /*19fc0*/  FMUL R8, R164, R25.reuse ;  /* 0x00000019a4087220 */ /* 0x080fe20000400000 */
[-C--:B------:R-:W-:Y:S01]  /*19fd0*/  FMUL R7, R165, R25.reuse ;  /* 0x00000019a5077220 */ /* 0x080fe20000400000 */
[----:B------:R-:W-:Y:S01]  /*19fe0*/  STS [R35], R26 ;  /* 0x0000001a23007388 */ /* 0x000fe20000000800 */
[----:B------:R-:W-:Y:S02]  /*19ff0*/  LEA R28, R6, UR4, 0x2 ;  /* 0x00000004061c7c11 */ /* 0x000fe4000f8e10ff */
[----:B------:R-:W-:Y:S01]  /*1a000*/  LOP3.LUT R6, R4, 0x78, RZ, 0xfc, !PT ;  /* 0x0000007804067812 */ /* 0x000fe200078efcff */
[----:B------:R-:W-:Y:S01]  /*1a010*/  STS [R33], R22 ;  /* 0x0000001621007388 */ /* 0x000fe20000000800 */
[----:B0-----:R-:W-:-:S03]  /*1a020*/  FMUL R14, R133, R25 ;  /* 0x00000019850e7220 */ /* 0x001fc60000400000 */
[----:B------:R-:W5:Y:S01]  /*1a030*/  LDL.LU R164, [R1+0x55c] ;  /* 0x00055c0001a47983 */ /* 0x000f620000300800 */
[----:B------:R-:W-:-:S03]  /*1a040*/  F2FP.BF16.F32.PACK_AB R8, R7, R8 ;  /* 0x000000080708723e */ /* 0x000fc600000010ff */
[----:B------:R-:W-:Y:S01]  /*1a050*/  STS [R30], R23 ;  /* 0x000000171e007388 */ /* 0x000fe20000000800 */
[----:B------:R-:W-:-:S03]  /*1a060*/  LOP3.LUT R7, R4, 0x7a, RZ, 0xfc, !PT ;  /* 0x0000007a04077812 */ /* 0x000fc600078efcff */
[----:B------:R-:W5:Y:S04]  /*1a070*/  LDL.LU R165, [R1+0x13c] ;  /* 0x00013c0001a57983 */ /* 0x000f680000300800 */
[----:B------:R0:W-:Y:S04]  /*1a080*/  STS [R32], R11 ;  /* 0x0000000b20007388 */ /* 0x0001e80000000800 */
[----:B------:R-:W5:Y:S01]  /*1a090*/  LDL.LU R127, [R1+0xb4] ;  /* 0x0000b400017f7983 */ /* 0x000f620000300800 */
[----:B---3--:R-:W-:-:S03]  /*1a0a0*/  FMUL R13, R134, R24 ;  /* 0x00000018860d7220 */ /* 0x008fc60000400000 */
[----:B------:R-:W3:Y:S01]  /*1a0b0*/  LDL.LU R130, [R1+0x71c] ;  /* 0x00071c0001827983 */ /* 0x000ee20000300800 */
[----:B0-----:R-:W-:Y:S02]  /*1a0c0*/  F2FP.BF16.F32.PACK_AB R11, R27, R14 ;  /* 0x0000000e1b0b723e */ /* 0x001fe400000010ff */
[----:B------:R-:W-:Y:S01]  /*1a0d0*/  LEA R27, R6, UR4, 0x2 ;  /* 0x00000004061b7c11 */ /* 0x000fe2000f8e10ff */
[----:B------:R-:W3:Y:S01]  /*1a0e0*/  LDL.LU R131, [R1+0x90] ;  /* 0x0000900001837983 */ /* 0x000ee20000300800 */
[----:B----4-:R-:W-:-:S03]  /*1a0f0*/  IADD3 R6, P1, R135, UR8, RZ ;  /* 0x0000000887067c10 */ /* 0x010fc6000ff3e0ff */
[----:B------:R-:W4:Y:S01]  /*1a100*/  LDL.LU R132, [R1+0x6fc] ;  /* 0x0006fc0001847983 */ /* 0x000f220000300800 */
[----:B------:R-:W-:-:S03]  /*1a110*/  LEA R22, R7, UR4, 0x2 ;  /* 0x0000000407167c11 */ /* 0x000fc6000f8e10ff */
[----:B------:R-:W4:Y:S04]  /*1a120*/  LDL.LU R133, [R1+0x4e8] ;  /* 0x0004e80001857983 */ /* 0x000f280000300800 */
[----:B------:R-:W4:Y:S04]  /*1a130*/  LDL.LU R134, [R1+0x4dc] ;  /* 0x0004dc0001867983 */ /* 0x000f280000300800 */
[----:B------:R-:W4:Y:S04]  /*1a140*/  LDL.LU R135, [R1+0x6cc] ;  /* 0x0006cc0001877983 */ /* 0x000f280000300800 */
[----:B------:R0:W-:Y:S02]  /*1a150*/  @P2 STG.E.128 desc[UR6][R18.64], R8 ;  /* 0x0000000812002986 */ /* 0x0001e4000c101d06 */
[----:B0-----:R-:W-:-:S02]  /*1a160*/  F2FP.BF16.F32.PACK_AB R9, R12, R97 ;  /* 0x000000610c09723e */ /* 0x001fc400000010ff */
[----:B--2---:R-:W-:Y:S01]  /*1a170*/  IADD3.X R7, R136, UR9, RZ, P1, !PT ;  /* 0x0000000988077c10 */ /* 0x004fe20008ffe4ff */
[----:B------:R-:W-:Y:S01]  /*1a180*/  ULDC.64 UR8, c[0x0][0x218] ;  /* 0x0000860000087ab9 */ /* 0x000fe20000000a00 */
[----:B------:R-:W2:Y:S01]  /*1a190*/  LDL.LU R136, [R1+0x554] ;  /* 0x0005540001887983 */ /* 0x000ea20000300800 */
[----:B-----5:R-:W-:-:S03]  /*1a1a0*/  IADD3 R12, P1, R137, UR8, RZ ;  /* 0x00000008890c7c10 */ /* 0x020fc6000ff3e0ff */
[----:B------:R-:W5:Y:S01]  /*1a1b0*/  LDL.LU R137, [R1+0x568] ;  /* 0x0005680001897983 */ /* 0x000f620000300800 */
[-C--:B------:R-:W-:Y:S01]  /*1a1c0*/  FMUL R23, R94, R24.reuse ;  /* 0x000000185e177220 */ /* 0x080fe20000400000 */
[----:B------:R-:W-:Y:S01]  /*1a1d0*/  FMUL R14, R95, R24 ;  /* 0x000000185f0e7220 */ /* 0x000fe20000400000 */
[----:B------:R-:W-:-:S03]  /*1a1e0*/  F2FP.BF16.F32.PACK_AB R8, R13, R96 ;  /* 0x000000600d08723e */ /* 0x000fc600000010ff */
[----:B------:R-:W-:Y:S02]  /*1a1f0*/  F2FP.BF16.F32.PACK_AB R10, R23, R98 ;  /* 0x00000062170a723e */ /* 0x000fe400000010ff */
[----:B------:R-:W-:Y:S01]  /*1a200*/  F2FP.BF16.F32.PACK_AB R11, R14, R99 ;  /* 0x000000630e0b723e */ /* 0x000fe200000010ff */
[----:B------:R-:W-:Y:S01]  /*1a210*/  STS [R28], R25 ;  /* 0x000000191c007388 */ /* 0x000fe20000000800 */
[----:B------:R-:W-:Y:S02]  /*1a220*/  LOP3.LUT P3, RZ, R2, 0x10, RZ, 0xc0, !PT ;  /* 0x0000001002ff7812 */ /* 0x000fe4000786c0ff */
[----:B------:R-:W-:Y:S01]  /*1a230*/  LOP3.LUT R4, R4, 0x7c, RZ, 0xfc, !PT ;  /* 0x0000007c04047812 */ /* 0x000fe200078efcff */
[----:B------:R-:W-:Y:S01]  /*1a240*/  @P5 STG.E.128 desc[UR6][R6.64], R8 ;  /* 0x0000000806005986 */ /* 0x000fe2000c101d06 */
[----:B------:R-:W-:Y:S01]  /*1a250*/  LOP3.LUT P5, RZ, R3, 0x4000000, RZ, 0xc0, !PT ;  /* 0x0400000003ff7812 */ /* 0x000fe200078ac0ff */
[-C--:B------:R-:W-:Y:S01]  /*1a260*/  FMUL R100, R100, R21.reuse ;  /* 0x0000001564647220 */ /* 0x080fe20000400000 */
[-C--:B------:R-:W-:Y:S01]  /*1a270*/  FMUL R91, R91, R21.reuse ;  /* 0x000000155b5b7220 */ /* 0x080fe20000400000 */
[----:B------:R-:W-:Y:S01]  /*1a280*/  STS [R27], R24 ;  /* 0x000000181b007388 */ /* 0x000fe20000000800 */
[-C--:B------:R-:W-:Y:S01]  /*1a290*/  FMUL R101, R101, R21.reuse ;  /* 0x0000001565657220 */ /* 0x080fe20000400000 */
[-C--:B------:R-:W-:Y:S01]  /*1a2a0*/  FMUL R154, R154, R21.reuse ;  /* 0x000000159a9a7220 */ /* 0x080fe20000400000 */
[-C--:B------:R-:W-:Y:S01]  /*1a2b0*/  FMUL R102, R102, R21.reuse ;  /* 0x0000001566667220 */ /* 0x080fe20000400000 */
[-C--:B------:R-:W-:Y:S01]  /*1a2c0*/  FMUL R155, R155, R21.reuse ;  /* 0x000000159b9b7220 */ /* 0x080fe20000400000 */
[-C--:B------:R-:W-:Y:S01]  /*1a2d0*/  FMUL R103, R103, R21.reuse ;  /* 0x0000001567677220 */ /* 0x080fe20000400000 */
[----:B------:R-:W-:Y:S01]  /*1a2e0*/  FMUL R156, R156, R21 ;  /* 0x000000159c9c7220 */ /* 0x000fe20000400000 */
[----:B------:R0:W-:Y:S01]  /*1a2f0*/  STS [R22], R21 ;  /* 0x0000001516007388 */ /* 0x0001e20000000800 */
[----:B------:R-:W-:Y:S01]  /*1a300*/  IADD3.X R13, R164, UR9, RZ, P1, !PT ;  /* 0x00000009a40d7c10 */ /* 0x000fe20008ffe4ff */
[----:B------:R-:W-:Y:S01]  /*1a310*/  ULDC.64 UR8, c[0x0][0x218] ;  /* 0x0000860000087ab9 */ /* 0x000fe20000000a00 */
[-C--:B------:R-:W-:Y:S01]  /*1a320*/  FMUL R104, R104, R20.reuse ;  /* 0x0000001468687220 */ /* 0x080fe20000400000 */
[-C--:B------:R-:W-:Y:S01]  /*1a330*/  FMUL R19, R158, R20.reuse ;  /* 0x000000149e137220 */ /* 0x080fe20000400000 */
[-C--:B------:R-:W-:Y:S01]  /*1a340*/  FMUL R105, R105, R20.reuse ;  /* 0x0000001469697220 */ /* 0x080fe20000400000 */
[-C--:B------:R-:W-:Y:S01]  /*1a350*/  FMUL R14, R159, R20.reuse ;  /* 0x000000149f0e7220 */ /* 0x080fe20000400000 */
[-C--:B------:R-:W-:Y:S01]  /*1a360*/  FMUL R106, R106, R20.reuse ;  /* 0x000000146a6a7220 */ /* 0x080fe20000400000 */
[-C--:B------:R-:W-:Y:S01]  /*1a370*/  FMUL R107, R107, R20.reuse ;  /* 0x000000146b6b7220 */ /* 0x080fe20000400000 */
[-C--:B0-----:R-:W-:Y:S01]  /*1a380*/  FMUL R21, R160, R20.reuse ;  /* 0x00000014a0157220 */ /* 0x081fe20000400000 */
[----:B------:R-:W-:Y:S01]  /*1a390*/  FMUL R18, R161, R20 ;  /* 0x00000014a1127220 */ /* 0x000fe20000400000 */
[-C--:B------:R-:W-:Y:S01]  /*1a3a0*/  FMUL R23, R0, R15.reuse ;  /* 0x0000000f00177220 */ /* 0x080fe20000400000 */
[----:B------:R-:W-:Y:S01]  /*1a3b0*/  LEA R29, R4, UR4, 0x2 ;  /* 0x00000004041d7c11 */ /* 0x000fe2000f8e10ff */
[-C--:B------:R-:W-:Y:S01]  /*1a3c0*/  FMUL R22, R165, R15.reuse ;  /* 0x0000000fa5167220 */ /* 0x080fe20000400000 */
[----:B------:R-:W-:Y:S01]  /*1a3d0*/  LEA.HI R5, R5, 0x7e, RZ, 0x1c ;  /* 0x0000007e05057811 */ /* 0x000fe200078fe0ff */
[-C--:B------:R-:W-:Y:S01]  /*1a3e0*/  FMUL R80, R80, R15.reuse ;  /* 0x0000000f50507220 */ /* 0x080fe20000400000 */
[-C--:B------:R-:W-:Y:S01]  /*1a3f0*/  FMUL R0, R127, R15.reuse ;  /* 0x0000000f7f007220 */ /* 0x080fe20000400000 */
[----:B------:R-:W-:Y:S01]  /*1a400*/  F2FP.BF16.F32.PACK_AB R100, R91, R100 ;  /* 0x000000645b64723e */ /* 0x000fe200000010ff */
[----:B---3--:R-:W-:Y:S01]  /*1a410*/  FMUL R25, R130, R15 ;  /* 0x0000000f82197220 */ /* 0x008fe20000400000 */
[----:B------:R-:W-:Y:S01]  /*1a420*/  F2FP.BF16.F32.PACK_AB R101, R154, R101 ;  /* 0x000000659a65723e */ /* 0x000fe200000010ff */
[-C--:B------:R-:W-:Y:S01]  /*1a430*/  FMUL R24, R131, R15.reuse ;  /* 0x0000000f83187220 */ /* 0x080fe20000400000 */
[----:B------:R-:W-:Y:S01]  /*1a440*/  F2FP.BF16.F32.PACK_AB R102, R155, R102 ;  /* 0x000000669b66723e */ /* 0x000fe200000010ff */
[----:B----4-:R-:W-:Y:S01]  /*1a450*/  FMUL R27, R132, R15 ;  /* 0x0000000f841b7220 */ /* 0x010fe20000400000 */
[----:B------:R-:W-:-:S02]  /*1a460*/  F2FP.BF16.F32.PACK_AB R103, R156, R103 ;  /* 0x000000679c67723e */ /* 0x000fc400000010ff */
[----:B------:R-:W-:Y:S02]  /*1a470*/  IADD3 R2, P1, R133, UR8, RZ ;  /* 0x0000000885027c10 */ /* 0x000fe4000ff3e0ff */
[----:B------:R-:W-:Y:S01]  /*1a480*/  IADD3 R4, P2, R134, UR10, RZ ;  /* 0x0000000a86047c10 */ /* 0x000fe2000ff5e0ff */
[----:B------:R-:W-:Y:S01]  /*1a490*/  FMUL R7, R135, R15 ;  /* 0x0000000f87077220 */ /* 0x000fe20000400000 */
[----:B------:R-:W-:Y:S02]  /*1a4a0*/  LEA R6, R5, UR4, 0x2 ;  /* 0x0000000405067c11 */ /* 0x000fe4000f8e10ff */
[----:B------:R-:W-:Y:S02]  /*1a4b0*/  F2FP.BF16.F32.PACK_AB R104, R19, R104 ;  /* 0x000000681368723e */ /* 0x000fe400000010ff */
[----:B------:R-:W-:Y:S02]  /*1a4c0*/  F2FP.BF16.F32.PACK_AB R105, R14, R105 ;  /* 0x000000690e69723e */ /* 0x000fe400000010ff */
[----:B------:R-:W-:-:S02]  /*1a4d0*/  F2FP.BF16.F32.PACK_AB R106, R21, R106 ;  /* 0x0000006a156a723e */ /* 0x000fc400000010ff */
[----:B------:R-:W-:Y:S02]  /*1a4e0*/  F2FP.BF16.F32.PACK_AB R107, R18, R107 ;  /* 0x0000006b126b723e */ /* 0x000fe400000010ff */
[----:B------:R-:W-:Y:S02]  /*1a4f0*/  F2FP.BF16.F32.PACK_AB R8, R23, R22 ;  /* 0x000000161708723e */ /* 0x000fe400000010ff */
[----:B------:R-:W-:Y:S02]  /*1a500*/  F2FP.BF16.F32.PACK_AB R9, R25, R0 ;  /* 0x000000001909723e */ /* 0x000fe400000010ff */
[----:B------:R-:W-:Y:S02]  /*1a510*/  F2FP.BF16.F32.PACK_AB R10, R27, R24 ;  /* 0x000000181b0a723e */ /* 0x000fe400000010ff */
[----:B------:R-:W-:Y:S01]  /*1a520*/  F2FP.BF16.F32.PACK_AB R11, R7, R80 ;  /* 0x00000050070b723e */ /* 0x000fe200000010ff */
[----:B------:R0:W-:Y:S04]  /*1a530*/  @P3 STG.E.128 desc[UR6][R12.64], R100 ;  /* 0x000000640c003986 */ /* 0x0001e8000c101d06 */
[----:B------:R0:W-:Y:S04]  /*1a540*/  STS [R29], R20 ;  /* 0x000000141d007388 */ /* 0x0001e80000000800 */
[----:B------:R0:W-:Y:S01]  /*1a550*/  STS [R6], R15 ;  /* 0x0000000f06007388 */ /* 0x0001e20000000800 */
[----:B------:R-:W-:-:S02]  /*1a560*/  LEA R157, R157, UR4, 0x2 ;  /* 0x000000049d9d7c11 */ /* 0x000fc4000f8e10ff */
[----:B--2---:R-:W-:Y:S02]  /*1a570*/  IADD3.X R3, R136, UR9, RZ, P1, !PT ;  /* 0x0000000988037c10 */ /* 0x004fe40008ffe4ff */
[----:B-----5:R-:W-:-:S03]  /*1a580*/  IADD3.X R5, R137, UR11, RZ, P2, !PT ;  /* 0x0000000b89057c10 */ /* 0x020fc600097fe4ff */
[----:B------:R0:W-:Y:S04]  /*1a590*/  @P4 STG.E.128 desc[UR6][R2.64], R104 ;  /* 0x0000006802004986 */ /* 0x0001e8000c101d06 */
[----:B------:R0:W-:Y:S01]  /*1a5a0*/  @P5 STG.E.128 desc[UR6][R4.64], R8 ;  /* 0x0000000804005986 */ /* 0x0001e2000c101d06 */
[----:B------:R-:W-:Y:S06]  /*1a5b0*/  BAR.SYNC.DEFER_BLOCKING 0x0 ;  /* 0x0000000000007b1d */ /* 0x000fec0000010000 */
[----:B------:R-:W-:Y:S05]  /*1a5c0*/  @!P0 EXIT ;  /* 0x000000000000894d */ /* 0x000fea0003800000 */
[----:B------:R-:W1:Y:S04]  /*1a5d0*/  LDS.128 R156, [R157] ;  /* 0x000000009d9c7984 */ /* 0x000e680000000c00 */
[----:B-1----:R-:W-:Y:S01]  /*1a5e0*/  STG.E.128 desc[UR6][R16.64], R156 ;  /* 0x0000009c10007986 */ /* 0x002fe2000c101d06 */
[----:B------:R-:W-:Y:S05]  /*1a5f0*/  EXIT ;  /* 0x000000000000794d */ /* 0x000fea0003800000 */
.L_x_0:
[----:B------:R-:W-:-:S00]  /*1a600*/  BRA `(.L_x_0) ;  /* 0xfffffffc00fc7947 */ /* 0x000fc0000383ffff */
[----:B------:R-:W-:-:S00]  /*1a610*/  NOP ;  /* 0x0000000000007918 */ /* 0x000fc00000000000 */
        /* <DEDUP_REMOVED lines=14> */
.L_x_1:


//--------------------- .nv.global.init           --------------------------
	.section	.nv.global.init,"aw",@progbits
.nv.global.init:
	.type		_$_str,@object
	.size		_$_str,(_$_str_$_2 - _$_str)
_$_str:
        /*0000*/ 	.byte	0x5f, 0x5f, 0x43, 0x55, 0x44, 0x41, 0x5f, 0x46, 0x54, 0x5a, 0x00
	.type		_$_str_$_2,@object
	.size		_$_str_$_2,(.L_1 - _$_str_$_2)
_$_str_$_2:
        /*000b*/ 	.byte	0x5f, 0x5f, 0x43, 0x55, 0x44, 0x41, 0x5f, 0x50, 0x52, 0x45, 0x43, 0x5f, 0x53, 0x51, 0x52, 0x54
        /*001b*/ 	.byte	0x00
.L_1:


//--------------------- .nv.shared.l2norm_fwd_kernel --------------------------
	.section	.nv.shared.l2norm_fwd_kernel,"aw",@nobits
	.sectionflags	@""
	.align	16
	.zero		1024


//--------------------- .nv.shared.reserved.0     --------------------------
	.section	.nv.shared.reserved.0,"aw",@nobits
	.weak		__nv_reservedSMEM_offset_0_alias
	.size		__nv_reservedSMEM_offset_0_alias, 0, 0
	.other		__nv_reservedSMEM_offset_0_alias,@"STO_CUDA_RESERVED_SHARED STV_DEFAULT"
__nv_reservedSMEM_offset_0_alias:
	.zero		0


//--------------------- .nv.constant0.l2norm_fwd_kernel --------------------------
	.section	.nv.constant0.l2norm_fwd_kernel,"a",@progbits
	.sectionflags	@""
	.align	4
.nv.constant0.l2norm_fwd_kernel:
	.zero		568


//--------------------- SYMBOLS --------------------------

	.type		.nv.reservedSmem.offset0,@object
	.size		.nv.reservedSmem.offset0,0x4
